//
// Generated by NVIDIA NVVM Compiler
//
// Compiler Build ID: CL-36424714
// Cuda compilation tools, release 13.0, V13.0.88
// Based on NVVM 20.0.0
//

.version 9.0
.target sm_100
.address_size 64

	// .globl	_ZN3cub18CUB_300001_SM_10006detail11EmptyKernelIvEEvv
// _ZZN3cub18CUB_300001_SM_10006detail6reduce28DeviceReduceSingleTileKernelINS2_10policy_hubIN4cuda3std3__45tupleIJblEEEjN6thrust24THRUST_300001_SM_1000_NS8cuda_cub9__find_if7functorIS9_EEE10Policy1000ENSB_12zip_iteratorINS8_IJNSD_26transform_input_iterator_tIbPiNSB_6detail10functional5actorINSM_9compositeIJNSM_16operator_adaptorINS7_8equal_toIvEEEENSN_INSM_8argumentILj0EEEEENSN_INSM_5valueIiEEEEEEEEEEENSB_17counting_iteratorIlNSB_11use_defaultES13_S13_EEEEEEEPS9_jSF_S9_S9_NS7_10__identityEEEvT0_T1_T2_T3_T4_T6_E12temp_storage has been demoted
// _ZZN3cub18CUB_300001_SM_10006detail6reduce18DeviceReduceKernelINS2_10policy_hubIN4cuda3std3__45tupleIJblEEEjN6thrust24THRUST_300001_SM_1000_NS8cuda_cub9__find_if7functorIS9_EEE10Policy1000ENSB_12zip_iteratorINS8_IJNSD_26transform_input_iterator_tIbPiNSB_6detail10functional5actorINSM_9compositeIJNSM_16operator_adaptorINS7_8equal_toIvEEEENSN_INSM_8argumentILj0EEEEENSN_INSM_5valueIiEEEEEEEEEEENSB_17counting_iteratorIlNSB_11use_defaultES13_S13_EEEEEEEjSF_S9_NS7_10__identityEEEvT0_PT3_T1_NS0_13GridEvenShareIS1B_EET2_T4_E12temp_storage has been demoted
// _ZZN3cub18CUB_300001_SM_10006detail6reduce28DeviceReduceSingleTileKernelINS2_10policy_hubIN4cuda3std3__45tupleIJblEEEjN6thrust24THRUST_300001_SM_1000_NS8cuda_cub9__find_if7functorIS9_EEE10Policy1000EPS9_SI_iSF_S9_S9_NS7_10__identityEEEvT0_T1_T2_T3_T4_T6_E12temp_storage has been demoted
// _ZZN3cub18CUB_300001_SM_10006detail6reduce28DeviceReduceSingleTileKernelINS2_10policy_hubIN4cuda3std3__45tupleIJblEEEyN6thrust24THRUST_300001_SM_1000_NS8cuda_cub9__find_if7functorIS9_EEE10Policy1000ENSB_12zip_iteratorINS8_IJNSD_26transform_input_iterator_tIbPiNSB_6detail10functional5actorINSM_9compositeIJNSM_16operator_adaptorINS7_8equal_toIvEEEENSN_INSM_8argumentILj0EEEEENSN_INSM_5valueIiEEEEEEEEEEENSB_17counting_iteratorIlNSB_11use_defaultES13_S13_EEEEEEEPS9_ySF_S9_S9_NS7_10__identityEEEvT0_T1_T2_T3_T4_T6_E12temp_storage has been demoted
// _ZZN3cub18CUB_300001_SM_10006detail6reduce18DeviceReduceKernelINS2_10policy_hubIN4cuda3std3__45tupleIJblEEEyN6thrust24THRUST_300001_SM_1000_NS8cuda_cub9__find_if7functorIS9_EEE10Policy1000ENSB_12zip_iteratorINS8_IJNSD_26transform_input_iterator_tIbPiNSB_6detail10functional5actorINSM_9compositeIJNSM_16operator_adaptorINS7_8equal_toIvEEEENSN_INSM_8argumentILj0EEEEENSN_INSM_5valueIiEEEEEEEEEEENSB_17counting_iteratorIlNSB_11use_defaultES13_S13_EEEEEEEySF_S9_NS7_10__identityEEEvT0_PT3_T1_NS0_13GridEvenShareIS1B_EET2_T4_E12temp_storage has been demoted
// _ZZN3cub18CUB_300001_SM_10006detail6reduce28DeviceReduceSingleTileKernelINS2_10policy_hubIN4cuda3std3__45tupleIJblEEEyN6thrust24THRUST_300001_SM_1000_NS8cuda_cub9__find_if7functorIS9_EEE10Policy1000EPS9_SI_iSF_S9_S9_NS7_10__identityEEEvT0_T1_T2_T3_T4_T6_E12temp_storage has been demoted
// _ZZN3cub18CUB_300001_SM_10006detail6reduce28DeviceReduceSingleTileKernelINS2_10policy_hubIljN4cuda3std3__44plusIlEEE10Policy1000EN6thrust24THRUST_300001_SM_1000_NS18transform_iteratorINSD_6detail14equal_to_valueIiEEPillEEPljS9_llNS7_10__identityEEEvT0_T1_T2_T3_T4_T6_E12temp_storage has been demoted
// _ZZN3cub18CUB_300001_SM_10006detail6reduce18DeviceReduceKernelINS2_10policy_hubIljN4cuda3std3__44plusIlEEE10Policy1000EN6thrust24THRUST_300001_SM_1000_NS18transform_iteratorINSD_6detail14equal_to_valueIiEEPillEEjS9_lNS7_10__identityEEEvT0_PT3_T1_NS0_13GridEvenShareISO_EET2_T4_E12temp_storage has been demoted
// _ZZN3cub18CUB_300001_SM_10006detail6reduce28DeviceReduceSingleTileKernelINS2_10policy_hubIljN4cuda3std3__44plusIlEEE10Policy1000EPlSC_iS9_llNS7_10__identityEEEvT0_T1_T2_T3_T4_T6_E12temp_storage has been demoted
// _ZZN3cub18CUB_300001_SM_10006detail6reduce28DeviceReduceSingleTileKernelINS2_10policy_hubIlyN4cuda3std3__44plusIlEEE10Policy1000EN6thrust24THRUST_300001_SM_1000_NS18transform_iteratorINSD_6detail14equal_to_valueIiEEPillEEPlyS9_llNS7_10__identityEEEvT0_T1_T2_T3_T4_T6_E12temp_storage has been demoted
// _ZZN3cub18CUB_300001_SM_10006detail6reduce18DeviceReduceKernelINS2_10policy_hubIlyN4cuda3std3__44plusIlEEE10Policy1000EN6thrust24THRUST_300001_SM_1000_NS18transform_iteratorINSD_6detail14equal_to_valueIiEEPillEEyS9_lNS7_10__identityEEEvT0_PT3_T1_NS0_13GridEvenShareISO_EET2_T4_E12temp_storage has been demoted
// _ZZN3cub18CUB_300001_SM_10006detail6reduce28DeviceReduceSingleTileKernelINS2_10policy_hubIlyN4cuda3std3__44plusIlEEE10Policy1000EPlSC_iS9_llNS7_10__identityEEEvT0_T1_T2_T3_T4_T6_E12temp_storage has been demoted
// _ZZN3cub18CUB_300001_SM_10006detail6select23DeviceSelectSweepKernelINS2_10policy_hubIiiiLb0ELNS0_10SelectImplE0EE10Policy1000EPiS8_S8_PlNS0_13ScanTileStateIiLb1EEE5saxpyNS0_8NullTypeEiNS2_19streaming_context_tIlLb1EEELS5_0EEEvT0_T1_T2_T3_T4_T5_T6_T7_iT8_NS1_7vsmem_tEE19static_temp_storage has been demoted
.global .align 1 .b8 _ZN34_INTERNAL_8a1583d2_4_k_cu_62aeda3c4cuda3std3__45__cpo5beginE[1];
.global .align 1 .b8 _ZN34_INTERNAL_8a1583d2_4_k_cu_62aeda3c4cuda3std3__45__cpo3endE[1];
.global .align 1 .b8 _ZN34_INTERNAL_8a1583d2_4_k_cu_62aeda3c4cuda3std3__45__cpo6cbeginE[1];
.global .align 1 .b8 _ZN34_INTERNAL_8a1583d2_4_k_cu_62aeda3c4cuda3std3__45__cpo4cendE[1];
.global .align 1 .b8 _ZN34_INTERNAL_8a1583d2_4_k_cu_62aeda3c4cuda3std3__45__cpo6rbeginE[1];
.global .align 1 .b8 _ZN34_INTERNAL_8a1583d2_4_k_cu_62aeda3c4cuda3std3__45__cpo4rendE[1];
.global .align 1 .b8 _ZN34_INTERNAL_8a1583d2_4_k_cu_62aeda3c4cuda3std3__45__cpo7crbeginE[1];
.global .align 1 .b8 _ZN34_INTERNAL_8a1583d2_4_k_cu_62aeda3c4cuda3std3__45__cpo5crendE[1];
.global .align 1 .b8 _ZN34_INTERNAL_8a1583d2_4_k_cu_62aeda3c4cuda3std3__436_GLOBAL__N__8a1583d2_4_k_cu_62aeda3c6ignoreE[1];
.global .align 1 .b8 _ZN34_INTERNAL_8a1583d2_4_k_cu_62aeda3c4cuda3std3__419piecewise_constructE[1];
.global .align 1 .b8 _ZN34_INTERNAL_8a1583d2_4_k_cu_62aeda3c4cuda3std3__48in_placeE[1];
.global .align 1 .b8 _ZN34_INTERNAL_8a1583d2_4_k_cu_62aeda3c4cuda3std3__420unreachable_sentinelE[1];
.global .align 1 .b8 _ZN34_INTERNAL_8a1583d2_4_k_cu_62aeda3c4cuda3std3__47nulloptE[1];
.global .align 1 .b8 _ZN34_INTERNAL_8a1583d2_4_k_cu_62aeda3c4cuda3std3__48unexpectE[1];
.global .align 1 .b8 _ZN34_INTERNAL_8a1583d2_4_k_cu_62aeda3c4cuda3std6ranges3__45__cpo4swapE[1];
.global .align 1 .b8 _ZN34_INTERNAL_8a1583d2_4_k_cu_62aeda3c4cuda3std6ranges3__45__cpo9iter_moveE[1];
.global .align 1 .b8 _ZN34_INTERNAL_8a1583d2_4_k_cu_62aeda3c4cuda3std6ranges3__45__cpo5beginE[1];
.global .align 1 .b8 _ZN34_INTERNAL_8a1583d2_4_k_cu_62aeda3c4cuda3std6ranges3__45__cpo3endE[1];
.global .align 1 .b8 _ZN34_INTERNAL_8a1583d2_4_k_cu_62aeda3c4cuda3std6ranges3__45__cpo6cbeginE[1];
.global .align 1 .b8 _ZN34_INTERNAL_8a1583d2_4_k_cu_62aeda3c4cuda3std6ranges3__45__cpo4cendE[1];
.global .align 1 .b8 _ZN34_INTERNAL_8a1583d2_4_k_cu_62aeda3c4cuda3std6ranges3__45__cpo7advanceE[1];
.global .align 1 .b8 _ZN34_INTERNAL_8a1583d2_4_k_cu_62aeda3c4cuda3std6ranges3__45__cpo9iter_swapE[1];
.global .align 1 .b8 _ZN34_INTERNAL_8a1583d2_4_k_cu_62aeda3c4cuda3std6ranges3__45__cpo4nextE[1];
.global .align 1 .b8 _ZN34_INTERNAL_8a1583d2_4_k_cu_62aeda3c4cuda3std6ranges3__45__cpo4prevE[1];
.global .align 1 .b8 _ZN34_INTERNAL_8a1583d2_4_k_cu_62aeda3c4cuda3std6ranges3__45__cpo4dataE[1];
.global .align 1 .b8 _ZN34_INTERNAL_8a1583d2_4_k_cu_62aeda3c4cuda3std6ranges3__45__cpo5cdataE[1];
.global .align 1 .b8 _ZN34_INTERNAL_8a1583d2_4_k_cu_62aeda3c4cuda3std6ranges3__45__cpo4sizeE[1];
.global .align 1 .b8 _ZN34_INTERNAL_8a1583d2_4_k_cu_62aeda3c4cuda3std6ranges3__45__cpo5ssizeE[1];
.global .align 1 .b8 _ZN34_INTERNAL_8a1583d2_4_k_cu_62aeda3c4cuda3std6ranges3__45__cpo8distanceE[1];
.global .align 1 .b8 _ZN34_INTERNAL_8a1583d2_4_k_cu_62aeda3c6thrust24THRUST_300001_SM_1000_NS8cuda_cub3parE[1];
.global .align 1 .b8 _ZN34_INTERNAL_8a1583d2_4_k_cu_62aeda3c6thrust24THRUST_300001_SM_1000_NS8cuda_cub10par_nosyncE[1];
.global .align 1 .b8 _ZN34_INTERNAL_8a1583d2_4_k_cu_62aeda3c6thrust24THRUST_300001_SM_1000_NS6system6detail10sequential3seqE[1];
.global .align 1 .b8 _ZN34_INTERNAL_8a1583d2_4_k_cu_62aeda3c6thrust24THRUST_300001_SM_1000_NS6system3cpp3parE[1];
.global .align 1 .b8 _ZN34_INTERNAL_8a1583d2_4_k_cu_62aeda3c6thrust24THRUST_300001_SM_1000_NS12placeholders2_1E[1];
.global .align 1 .b8 _ZN34_INTERNAL_8a1583d2_4_k_cu_62aeda3c6thrust24THRUST_300001_SM_1000_NS12placeholders2_2E[1];
.global .align 1 .b8 _ZN34_INTERNAL_8a1583d2_4_k_cu_62aeda3c6thrust24THRUST_300001_SM_1000_NS12placeholders2_3E[1];
.global .align 1 .b8 _ZN34_INTERNAL_8a1583d2_4_k_cu_62aeda3c6thrust24THRUST_300001_SM_1000_NS12placeholders2_4E[1];
.global .align 1 .b8 _ZN34_INTERNAL_8a1583d2_4_k_cu_62aeda3c6thrust24THRUST_300001_SM_1000_NS12placeholders2_5E[1];
.global .align 1 .b8 _ZN34_INTERNAL_8a1583d2_4_k_cu_62aeda3c6thrust24THRUST_300001_SM_1000_NS12placeholders2_6E[1];
.global .align 1 .b8 _ZN34_INTERNAL_8a1583d2_4_k_cu_62aeda3c6thrust24THRUST_300001_SM_1000_NS12placeholders2_7E[1];
.global .align 1 .b8 _ZN34_INTERNAL_8a1583d2_4_k_cu_62aeda3c6thrust24THRUST_300001_SM_1000_NS12placeholders2_8E[1];
.global .align 1 .b8 _ZN34_INTERNAL_8a1583d2_4_k_cu_62aeda3c6thrust24THRUST_300001_SM_1000_NS12placeholders2_9E[1];
.global .align 1 .b8 _ZN34_INTERNAL_8a1583d2_4_k_cu_62aeda3c6thrust24THRUST_300001_SM_1000_NS12placeholders3_10E[1];
.global .align 1 .b8 _ZN34_INTERNAL_8a1583d2_4_k_cu_62aeda3c6thrust24THRUST_300001_SM_1000_NS3seqE[1];
.global .align 1 .b8 _ZN34_INTERNAL_8a1583d2_4_k_cu_62aeda3c6thrust24THRUST_300001_SM_1000_NS6deviceE[1];

.visible .entry _ZN3cub18CUB_300001_SM_10006detail11EmptyKernelIvEEvv()
{


	ret;

}
	// .globl	_ZN3cub18CUB_300001_SM_10006detail8for_each13static_kernelINS2_12policy_hub_t12policy_500_tElN6thrust24THRUST_300001_SM_1000_NS8cuda_cub10__tabulate7functorIPiNS7_6system6detail7generic6detail22compute_sequence_valueIivEElEEEEvT0_T1_
.visible .entry _ZN3cub18CUB_300001_SM_10006detail8for_each13static_kernelINS2_12policy_hub_t12policy_500_tElN6thrust24THRUST_300001_SM_1000_NS8cuda_cub10__tabulate7functorIPiNS7_6system6detail7generic6detail22compute_sequence_valueIivEElEEEEvT0_T1_(
	.param .u64 _ZN3cub18CUB_300001_SM_10006detail8for_each13static_kernelINS2_12policy_hub_t12policy_500_tElN6thrust24THRUST_300001_SM_1000_NS8cuda_cub10__tabulate7functorIPiNS7_6system6detail7generic6detail22compute_sequence_valueIivEElEEEEvT0_T1__param_0,
	.param .align 8 .b8 _ZN3cub18CUB_300001_SM_10006detail8for_each13static_kernelINS2_12policy_hub_t12policy_500_tElN6thrust24THRUST_300001_SM_1000_NS8cuda_cub10__tabulate7functorIPiNS7_6system6detail7generic6detail22compute_sequence_valueIivEElEEEEvT0_T1__param_1[16]
)
.maxntid 256
{
	.reg .pred 	%p<4>;
	.reg .b32 	%r<18>;
	.reg .b64 	%rd<20>;

	ld.param.u64 	%rd7, [_ZN3cub18CUB_300001_SM_10006detail8for_each13static_kernelINS2_12policy_hub_t12policy_500_tElN6thrust24THRUST_300001_SM_1000_NS8cuda_cub10__tabulate7functorIPiNS7_6system6detail7generic6detail22compute_sequence_valueIivEElEEEEvT0_T1__param_1];
	ld.param.u64 	%rd8, [_ZN3cub18CUB_300001_SM_10006detail8for_each13static_kernelINS2_12policy_hub_t12policy_500_tElN6thrust24THRUST_300001_SM_1000_NS8cuda_cub10__tabulate7functorIPiNS7_6system6detail7generic6detail22compute_sequence_valueIivEElEEEEvT0_T1__param_0];
	ld.param.v2.u32 	{%r3, %r4}, [_ZN3cub18CUB_300001_SM_10006detail8for_each13static_kernelINS2_12policy_hub_t12policy_500_tElN6thrust24THRUST_300001_SM_1000_NS8cuda_cub10__tabulate7functorIPiNS7_6system6detail7generic6detail22compute_sequence_valueIivEElEEEEvT0_T1__param_1+8];
	mov.u32 	%r5, %ctaid.x;
	mul.wide.u32 	%rd1, %r5, 512;
	sub.s64 	%rd2, %rd8, %rd1;
	setp.lt.s64 	%p1, %rd2, 512;
	@%p1 bra 	$L__BB1_2;
	mov.u32 	%r13, %tid.x;
	cvta.to.global.u64 	%rd15, %rd7;
	cvt.u64.u32 	%rd16, %r13;
	add.s64 	%rd17, %rd1, %rd16;
	cvt.u32.u64 	%r14, %rd17;
	mad.lo.s32 	%r15, %r4, %r14, %r3;
	shl.b64 	%rd18, %rd17, 2;
	add.s64 	%rd19, %rd15, %rd18;
	st.global.u32 	[%rd19], %r15;
	add.s32 	%r16, %r14, 256;
	mad.lo.s32 	%r17, %r4, %r16, %r3;
	st.global.u32 	[%rd19+1024], %r17;
	bra.uni 	$L__BB1_6;
$L__BB1_2:
	cvta.to.global.u64 	%rd3, %rd7;
	mov.u32 	%r6, %tid.x;
	cvt.s64.s32 	%rd4, %rd2;
	cvt.u64.u32 	%rd5, %r6;
	setp.le.s64 	%p2, %rd4, %rd5;
	@%p2 bra 	$L__BB1_4;
	add.s64 	%rd9, %rd1, %rd5;
	cvt.u32.u64 	%r7, %rd9;
	mad.lo.s32 	%r8, %r4, %r7, %r3;
	shl.b64 	%rd10, %rd9, 2;
	add.s64 	%rd11, %rd3, %rd10;
	st.global.u32 	[%rd11], %r8;
$L__BB1_4:
	cvt.u32.u64 	%r9, %rd5;
	add.s32 	%r10, %r9, 256;
	cvt.u64.u32 	%rd6, %r10;
	setp.le.s64 	%p3, %rd4, %rd6;
	@%p3 bra 	$L__BB1_6;
	add.s64 	%rd12, %rd1, %rd6;
	shl.b64 	%rd13, %rd12, 2;
	cvt.u32.u64 	%r11, %rd12;
	mad.lo.s32 	%r12, %r4, %r11, %r3;
	add.s64 	%rd14, %rd13, %rd3;
	st.global.u32 	[%rd14], %r12;
$L__BB1_6:
	ret;

}
	// .globl	_ZN3cub18CUB_300001_SM_10006detail6reduce28DeviceReduceSingleTileKernelINS2_10policy_hubIN4cuda3std3__45tupleIJblEEEjN6thrust24THRUST_300001_SM_1000_NS8cuda_cub9__find_if7functorIS9_EEE10Policy1000ENSB_12zip_iteratorINS8_IJNSD_26transform_input_iterator_tIbPiNSB_6detail10functional5actorINSM_9compositeIJNSM_16operator_adaptorINS7_8equal_toIvEEEENSN_INSM_8argumentILj0EEEEENSN_INSM_5valueIiEEEEEEEEEEENSB_17counting_iteratorIlNSB_11use_defaultES13_S13_EEEEEEEPS9_jSF_S9_S9_NS7_10__identityEEEvT0_T1_T2_T3_T4_T6_
.visible .entry _ZN3cub18CUB_300001_SM_10006detail6reduce28DeviceReduceSingleTileKernelINS2_10policy_hubIN4cuda3std3__45tupleIJblEEEjN6thrust24THRUST_300001_SM_1000_NS8cuda_cub9__find_if7functorIS9_EEE10Policy1000ENSB_12zip_iteratorINS8_IJNSD_26transform_input_iterator_tIbPiNSB_6detail10functional5actorINSM_9compositeIJNSM_16operator_adaptorINS7_8equal_toIvEEEENSN_INSM_8argumentILj0EEEEENSN_INSM_5valueIiEEEEEEEEEEENSB_17counting_iteratorIlNSB_11use_defaultES13_S13_EEEEEEEPS9_jSF_S9_S9_NS7_10__identityEEEvT0_T1_T2_T3_T4_T6_(
	.param .align 8 .b8 _ZN3cub18CUB_300001_SM_10006detail6reduce28DeviceReduceSingleTileKernelINS2_10policy_hubIN4cuda3std3__45tupleIJblEEEjN6thrust24THRUST_300001_SM_1000_NS8cuda_cub9__find_if7functorIS9_EEE10Policy1000ENSB_12zip_iteratorINS8_IJNSD_26transform_input_iterator_tIbPiNSB_6detail10functional5actorINSM_9compositeIJNSM_16operator_adaptorINS7_8equal_toIvEEEENSN_INSM_8argumentILj0EEEEENSN_INSM_5valueIiEEEEEEEEEEENSB_17counting_iteratorIlNSB_11use_defaultES13_S13_EEEEEEEPS9_jSF_S9_S9_NS7_10__identityEEEvT0_T1_T2_T3_T4_T6__param_0[24],
	.param .u64 .ptr .align 1 _ZN3cub18CUB_300001_SM_10006detail6reduce28DeviceReduceSingleTileKernelINS2_10policy_hubIN4cuda3std3__45tupleIJblEEEjN6thrust24THRUST_300001_SM_1000_NS8cuda_cub9__find_if7functorIS9_EEE10Policy1000ENSB_12zip_iteratorINS8_IJNSD_26transform_input_iterator_tIbPiNSB_6detail10functional5actorINSM_9compositeIJNSM_16operator_adaptorINS7_8equal_toIvEEEENSN_INSM_8argumentILj0EEEEENSN_INSM_5valueIiEEEEEEEEEEENSB_17counting_iteratorIlNSB_11use_defaultES13_S13_EEEEEEEPS9_jSF_S9_S9_NS7_10__identityEEEvT0_T1_T2_T3_T4_T6__param_1,
	.param .u32 _ZN3cub18CUB_300001_SM_10006detail6reduce28DeviceReduceSingleTileKernelINS2_10policy_hubIN4cuda3std3__45tupleIJblEEEjN6thrust24THRUST_300001_SM_1000_NS8cuda_cub9__find_if7functorIS9_EEE10Policy1000ENSB_12zip_iteratorINS8_IJNSD_26transform_input_iterator_tIbPiNSB_6detail10functional5actorINSM_9compositeIJNSM_16operator_adaptorINS7_8equal_toIvEEEENSN_INSM_8argumentILj0EEEEENSN_INSM_5valueIiEEEEEEEEEEENSB_17counting_iteratorIlNSB_11use_defaultES13_S13_EEEEEEEPS9_jSF_S9_S9_NS7_10__identityEEEvT0_T1_T2_T3_T4_T6__param_2,
	.param .align 1 .b8 _ZN3cub18CUB_300001_SM_10006detail6reduce28DeviceReduceSingleTileKernelINS2_10policy_hubIN4cuda3std3__45tupleIJblEEEjN6thrust24THRUST_300001_SM_1000_NS8cuda_cub9__find_if7functorIS9_EEE10Policy1000ENSB_12zip_iteratorINS8_IJNSD_26transform_input_iterator_tIbPiNSB_6detail10functional5actorINSM_9compositeIJNSM_16operator_adaptorINS7_8equal_toIvEEEENSN_INSM_8argumentILj0EEEEENSN_INSM_5valueIiEEEEEEEEEEENSB_17counting_iteratorIlNSB_11use_defaultES13_S13_EEEEEEEPS9_jSF_S9_S9_NS7_10__identityEEEvT0_T1_T2_T3_T4_T6__param_3[1],
	.param .align 8 .b8 _ZN3cub18CUB_300001_SM_10006detail6reduce28DeviceReduceSingleTileKernelINS2_10policy_hubIN4cuda3std3__45tupleIJblEEEjN6thrust24THRUST_300001_SM_1000_NS8cuda_cub9__find_if7functorIS9_EEE10Policy1000ENSB_12zip_iteratorINS8_IJNSD_26transform_input_iterator_tIbPiNSB_6detail10functional5actorINSM_9compositeIJNSM_16operator_adaptorINS7_8equal_toIvEEEENSN_INSM_8argumentILj0EEEEENSN_INSM_5valueIiEEEEEEEEEEENSB_17counting_iteratorIlNSB_11use_defaultES13_S13_EEEEEEEPS9_jSF_S9_S9_NS7_10__identityEEEvT0_T1_T2_T3_T4_T6__param_4[16],
	.param .align 1 .b8 _ZN3cub18CUB_300001_SM_10006detail6reduce28DeviceReduceSingleTileKernelINS2_10policy_hubIN4cuda3std3__45tupleIJblEEEjN6thrust24THRUST_300001_SM_1000_NS8cuda_cub9__find_if7functorIS9_EEE10Policy1000ENSB_12zip_iteratorINS8_IJNSD_26transform_input_iterator_tIbPiNSB_6detail10functional5actorINSM_9compositeIJNSM_16operator_adaptorINS7_8equal_toIvEEEENSN_INSM_8argumentILj0EEEEENSN_INSM_5valueIiEEEEEEEEEEENSB_17counting_iteratorIlNSB_11use_defaultES13_S13_EEEEEEEPS9_jSF_S9_S9_NS7_10__identityEEEvT0_T1_T2_T3_T4_T6__param_5[1]
)
.maxntid 256
.minnctapersm 1
{
	.reg .pred 	%p<329>;
	.reg .b16 	%rs<409>;
	.reg .b32 	%r<479>;
	.reg .b64 	%rd<449>;
	// demoted variable
	.shared .align 8 .b8 _ZZN3cub18CUB_300001_SM_10006detail6reduce28DeviceReduceSingleTileKernelINS2_10policy_hubIN4cuda3std3__45tupleIJblEEEjN6thrust24THRUST_300001_SM_1000_NS8cuda_cub9__find_if7functorIS9_EEE10Policy1000ENSB_12zip_iteratorINS8_IJNSD_26transform_input_iterator_tIbPiNSB_6detail10functional5actorINSM_9compositeIJNSM_16operator_adaptorINS7_8equal_toIvEEEENSN_INSM_8argumentILj0EEEEENSN_INSM_5valueIiEEEEEEEEEEENSB_17counting_iteratorIlNSB_11use_defaultES13_S13_EEEEEEEPS9_jSF_S9_S9_NS7_10__identityEEEvT0_T1_T2_T3_T4_T6_E12temp_storage[152];
	ld.param.u64 	%rd114, [_ZN3cub18CUB_300001_SM_10006detail6reduce28DeviceReduceSingleTileKernelINS2_10policy_hubIN4cuda3std3__45tupleIJblEEEjN6thrust24THRUST_300001_SM_1000_NS8cuda_cub9__find_if7functorIS9_EEE10Policy1000ENSB_12zip_iteratorINS8_IJNSD_26transform_input_iterator_tIbPiNSB_6detail10functional5actorINSM_9compositeIJNSM_16operator_adaptorINS7_8equal_toIvEEEENSN_INSM_8argumentILj0EEEEENSN_INSM_5valueIiEEEEEEEEEEENSB_17counting_iteratorIlNSB_11use_defaultES13_S13_EEEEEEEPS9_jSF_S9_S9_NS7_10__identityEEEvT0_T1_T2_T3_T4_T6__param_4+8];
	ld.param.u64 	%rd113, [_ZN3cub18CUB_300001_SM_10006detail6reduce28DeviceReduceSingleTileKernelINS2_10policy_hubIN4cuda3std3__45tupleIJblEEEjN6thrust24THRUST_300001_SM_1000_NS8cuda_cub9__find_if7functorIS9_EEE10Policy1000ENSB_12zip_iteratorINS8_IJNSD_26transform_input_iterator_tIbPiNSB_6detail10functional5actorINSM_9compositeIJNSM_16operator_adaptorINS7_8equal_toIvEEEENSN_INSM_8argumentILj0EEEEENSN_INSM_5valueIiEEEEEEEEEEENSB_17counting_iteratorIlNSB_11use_defaultES13_S13_EEEEEEEPS9_jSF_S9_S9_NS7_10__identityEEEvT0_T1_T2_T3_T4_T6__param_0+16];
	ld.param.u32 	%r47, [_ZN3cub18CUB_300001_SM_10006detail6reduce28DeviceReduceSingleTileKernelINS2_10policy_hubIN4cuda3std3__45tupleIJblEEEjN6thrust24THRUST_300001_SM_1000_NS8cuda_cub9__find_if7functorIS9_EEE10Policy1000ENSB_12zip_iteratorINS8_IJNSD_26transform_input_iterator_tIbPiNSB_6detail10functional5actorINSM_9compositeIJNSM_16operator_adaptorINS7_8equal_toIvEEEENSN_INSM_8argumentILj0EEEEENSN_INSM_5valueIiEEEEEEEEEEENSB_17counting_iteratorIlNSB_11use_defaultES13_S13_EEEEEEEPS9_jSF_S9_S9_NS7_10__identityEEEvT0_T1_T2_T3_T4_T6__param_0+12];
	ld.param.u64 	%rd112, [_ZN3cub18CUB_300001_SM_10006detail6reduce28DeviceReduceSingleTileKernelINS2_10policy_hubIN4cuda3std3__45tupleIJblEEEjN6thrust24THRUST_300001_SM_1000_NS8cuda_cub9__find_if7functorIS9_EEE10Policy1000ENSB_12zip_iteratorINS8_IJNSD_26transform_input_iterator_tIbPiNSB_6detail10functional5actorINSM_9compositeIJNSM_16operator_adaptorINS7_8equal_toIvEEEENSN_INSM_8argumentILj0EEEEENSN_INSM_5valueIiEEEEEEEEEEENSB_17counting_iteratorIlNSB_11use_defaultES13_S13_EEEEEEEPS9_jSF_S9_S9_NS7_10__identityEEEvT0_T1_T2_T3_T4_T6__param_0];
	ld.param.u64 	%rd115, [_ZN3cub18CUB_300001_SM_10006detail6reduce28DeviceReduceSingleTileKernelINS2_10policy_hubIN4cuda3std3__45tupleIJblEEEjN6thrust24THRUST_300001_SM_1000_NS8cuda_cub9__find_if7functorIS9_EEE10Policy1000ENSB_12zip_iteratorINS8_IJNSD_26transform_input_iterator_tIbPiNSB_6detail10functional5actorINSM_9compositeIJNSM_16operator_adaptorINS7_8equal_toIvEEEENSN_INSM_8argumentILj0EEEEENSN_INSM_5valueIiEEEEEEEEEEENSB_17counting_iteratorIlNSB_11use_defaultES13_S13_EEEEEEEPS9_jSF_S9_S9_NS7_10__identityEEEvT0_T1_T2_T3_T4_T6__param_1];
	ld.param.u32 	%r48, [_ZN3cub18CUB_300001_SM_10006detail6reduce28DeviceReduceSingleTileKernelINS2_10policy_hubIN4cuda3std3__45tupleIJblEEEjN6thrust24THRUST_300001_SM_1000_NS8cuda_cub9__find_if7functorIS9_EEE10Policy1000ENSB_12zip_iteratorINS8_IJNSD_26transform_input_iterator_tIbPiNSB_6detail10functional5actorINSM_9compositeIJNSM_16operator_adaptorINS7_8equal_toIvEEEENSN_INSM_8argumentILj0EEEEENSN_INSM_5valueIiEEEEEEEEEEENSB_17counting_iteratorIlNSB_11use_defaultES13_S13_EEEEEEEPS9_jSF_S9_S9_NS7_10__identityEEEvT0_T1_T2_T3_T4_T6__param_2];
	ld.param.u8 	%rs94, [_ZN3cub18CUB_300001_SM_10006detail6reduce28DeviceReduceSingleTileKernelINS2_10policy_hubIN4cuda3std3__45tupleIJblEEEjN6thrust24THRUST_300001_SM_1000_NS8cuda_cub9__find_if7functorIS9_EEE10Policy1000ENSB_12zip_iteratorINS8_IJNSD_26transform_input_iterator_tIbPiNSB_6detail10functional5actorINSM_9compositeIJNSM_16operator_adaptorINS7_8equal_toIvEEEENSN_INSM_8argumentILj0EEEEENSN_INSM_5valueIiEEEEEEEEEEENSB_17counting_iteratorIlNSB_11use_defaultES13_S13_EEEEEEEPS9_jSF_S9_S9_NS7_10__identityEEEvT0_T1_T2_T3_T4_T6__param_4];
	cvta.to.global.u64 	%rd1, %rd115;
	setp.ne.s32 	%p1, %r48, 0;
	@%p1 bra 	$L__BB2_3;
	mov.u32 	%r464, %tid.x;
	setp.ne.s32 	%p328, %r464, 0;
	@%p328 bra 	$L__BB2_123;
	st.global.u8 	[%rd1], %rs94;
	st.global.u64 	[%rd1+8], %rd114;
	bra.uni 	$L__BB2_123;
$L__BB2_3:
	cvta.to.global.u64 	%rd2, %rd112;
	setp.gt.u32 	%p2, %r48, 1023;
	@%p2 bra 	$L__BB2_80;
	mov.u32 	%r4, %tid.x;
	setp.ge.u32 	%p149, %r4, %r48;
	mov.b16 	%rs377, 0;
	mov.b64 	%rd417, 0;
	mov.u32 	%r468, %r4;
	@%p149 bra 	$L__BB2_6;
	cvt.u64.u32 	%rd279, %r4;
	mul.wide.u32 	%rd280, %r4, 4;
	add.s64 	%rd281, %rd2, %rd280;
	add.s64 	%rd417, %rd113, %rd279;
	ld.global.u32 	%r210, [%rd281];
	setp.eq.s32 	%p150, %r210, %r47;
	selp.u16 	%rs377, 1, 0, %p150;
	add.s32 	%r468, %r4, 256;
$L__BB2_6:
	setp.ge.u32 	%p151, %r468, %r48;
	@%p151 bra 	$L__BB2_18;
	not.b32 	%r211, %r468;
	add.s32 	%r7, %r48, %r211;
	shr.u32 	%r212, %r7, 8;
	add.s32 	%r8, %r212, 1;
	and.b32  	%r9, %r8, 7;
	setp.lt.u32 	%p152, %r7, 1792;
	@%p152 bra 	$L__BB2_10;
	and.b32  	%r213, %r8, 33554424;
	neg.s32 	%r466, %r213;
$L__BB2_9:
	.pragma "nounroll";
	cvt.u64.u32 	%rd283, %r468;
	mul.wide.u32 	%rd284, %r468, 4;
	add.s64 	%rd285, %rd2, %rd284;
	add.s64 	%rd286, %rd113, %rd283;
	ld.global.u32 	%r214, [%rd285];
	setp.eq.s32 	%p153, %r214, %r47;
	selp.u16 	%rs218, 1, 0, %p153;
	and.b16  	%rs219, %rs377, 255;
	setp.ne.s16 	%p155, %rs219, 0;
	and.pred  	%p156, %p155, %p153;
	min.s64 	%rd287, %rd286, %rd417;
	setp.eq.s16 	%p157, %rs219, 0;
	selp.b64 	%rd288, %rd286, %rd417, %p157;
	selp.b16 	%rs220, %rs218, %rs377, %p157;
	selp.b64 	%rd289, %rd287, %rd288, %p156;
	selp.b16 	%rs221, 1, %rs220, %p156;
	and.b16  	%rs222, %rs221, 255;
	add.s64 	%rd290, %rd286, 256;
	ld.global.u32 	%r215, [%rd285+1024];
	setp.eq.s32 	%p158, %r215, %r47;
	selp.u16 	%rs223, 1, 0, %p158;
	setp.ne.s16 	%p160, %rs222, 0;
	and.pred  	%p161, %p160, %p158;
	min.s64 	%rd291, %rd290, %rd289;
	setp.eq.s16 	%p162, %rs222, 0;
	selp.b64 	%rd292, %rd290, %rd289, %p162;
	selp.b16 	%rs224, %rs223, %rs221, %p162;
	selp.b64 	%rd293, %rd291, %rd292, %p161;
	selp.b16 	%rs225, 1, %rs224, %p161;
	and.b16  	%rs226, %rs225, 255;
	add.s64 	%rd294, %rd286, 512;
	ld.global.u32 	%r216, [%rd285+2048];
	setp.eq.s32 	%p163, %r216, %r47;
	selp.u16 	%rs227, 1, 0, %p163;
	setp.ne.s16 	%p165, %rs226, 0;
	and.pred  	%p166, %p165, %p163;
	min.s64 	%rd295, %rd294, %rd293;
	setp.eq.s16 	%p167, %rs226, 0;
	selp.b64 	%rd296, %rd294, %rd293, %p167;
	selp.b16 	%rs228, %rs227, %rs225, %p167;
	selp.b64 	%rd297, %rd295, %rd296, %p166;
	selp.b16 	%rs229, 1, %rs228, %p166;
	and.b16  	%rs230, %rs229, 255;
	add.s64 	%rd298, %rd286, 768;
	ld.global.u32 	%r217, [%rd285+3072];
	setp.eq.s32 	%p168, %r217, %r47;
	selp.u16 	%rs231, 1, 0, %p168;
	setp.ne.s16 	%p170, %rs230, 0;
	and.pred  	%p171, %p170, %p168;
	min.s64 	%rd299, %rd298, %rd297;
	setp.eq.s16 	%p172, %rs230, 0;
	selp.b64 	%rd300, %rd298, %rd297, %p172;
	selp.b16 	%rs232, %rs231, %rs229, %p172;
	selp.b64 	%rd301, %rd299, %rd300, %p171;
	selp.b16 	%rs233, 1, %rs232, %p171;
	and.b16  	%rs234, %rs233, 255;
	add.s64 	%rd302, %rd286, 1024;
	ld.global.u32 	%r218, [%rd285+4096];
	setp.eq.s32 	%p173, %r218, %r47;
	selp.u16 	%rs235, 1, 0, %p173;
	setp.ne.s16 	%p175, %rs234, 0;
	and.pred  	%p176, %p175, %p173;
	min.s64 	%rd303, %rd302, %rd301;
	setp.eq.s16 	%p177, %rs234, 0;
	selp.b64 	%rd304, %rd302, %rd301, %p177;
	selp.b16 	%rs236, %rs235, %rs233, %p177;
	selp.b64 	%rd305, %rd303, %rd304, %p176;
	selp.b16 	%rs237, 1, %rs236, %p176;
	and.b16  	%rs238, %rs237, 255;
	add.s64 	%rd306, %rd286, 1280;
	ld.global.u32 	%r219, [%rd285+5120];
	setp.eq.s32 	%p178, %r219, %r47;
	selp.u16 	%rs239, 1, 0, %p178;
	setp.ne.s16 	%p180, %rs238, 0;
	and.pred  	%p181, %p180, %p178;
	min.s64 	%rd307, %rd306, %rd305;
	setp.eq.s16 	%p182, %rs238, 0;
	selp.b64 	%rd308, %rd306, %rd305, %p182;
	selp.b16 	%rs240, %rs239, %rs237, %p182;
	selp.b64 	%rd309, %rd307, %rd308, %p181;
	selp.b16 	%rs241, 1, %rs240, %p181;
	and.b16  	%rs242, %rs241, 255;
	add.s64 	%rd310, %rd286, 1536;
	ld.global.u32 	%r220, [%rd285+6144];
	setp.eq.s32 	%p183, %r220, %r47;
	selp.u16 	%rs243, 1, 0, %p183;
	setp.ne.s16 	%p185, %rs242, 0;
	and.pred  	%p186, %p185, %p183;
	min.s64 	%rd311, %rd310, %rd309;
	setp.eq.s16 	%p187, %rs242, 0;
	selp.b64 	%rd312, %rd310, %rd309, %p187;
	selp.b16 	%rs244, %rs243, %rs241, %p187;
	selp.b64 	%rd313, %rd311, %rd312, %p186;
	selp.b16 	%rs245, 1, %rs244, %p186;
	and.b16  	%rs246, %rs245, 255;
	add.s64 	%rd314, %rd286, 1792;
	ld.global.u32 	%r221, [%rd285+7168];
	setp.eq.s32 	%p188, %r221, %r47;
	selp.u16 	%rs247, 1, 0, %p188;
	setp.ne.s16 	%p190, %rs246, 0;
	and.pred  	%p191, %p190, %p188;
	min.s64 	%rd315, %rd314, %rd313;
	setp.eq.s16 	%p192, %rs246, 0;
	selp.b64 	%rd316, %rd314, %rd313, %p192;
	selp.b16 	%rs248, %rs247, %rs245, %p192;
	selp.b64 	%rd417, %rd315, %rd316, %p191;
	selp.b16 	%rs377, 1, %rs248, %p191;
	add.s32 	%r468, %r468, 2048;
	add.s32 	%r466, %r466, 8;
	setp.ne.s32 	%p193, %r466, 0;
	@%p193 bra 	$L__BB2_9;
$L__BB2_10:
	setp.eq.s32 	%p194, %r9, 0;
	@%p194 bra 	$L__BB2_18;
	setp.lt.u32 	%p195, %r9, 4;
	@%p195 bra 	$L__BB2_13;
	cvt.u64.u32 	%rd318, %r468;
	mul.wide.u32 	%rd319, %r468, 4;
	add.s64 	%rd320, %rd2, %rd319;
	add.s64 	%rd321, %rd113, %rd318;
	ld.global.u32 	%r222, [%rd320];
	setp.eq.s32 	%p196, %r222, %r47;
	selp.u16 	%rs250, 1, 0, %p196;
	and.b16  	%rs251, %rs377, 255;
	setp.ne.s16 	%p198, %rs251, 0;
	and.pred  	%p199, %p198, %p196;
	min.s64 	%rd322, %rd321, %rd417;
	setp.eq.s16 	%p200, %rs251, 0;
	selp.b64 	%rd323, %rd321, %rd417, %p200;
	selp.b16 	%rs252, %rs250, %rs377, %p200;
	selp.b64 	%rd324, %rd322, %rd323, %p199;
	selp.b16 	%rs253, 1, %rs252, %p199;
	and.b16  	%rs254, %rs253, 255;
	add.s32 	%r223, %r468, 256;
	cvt.u64.u32 	%rd325, %r223;
	add.s64 	%rd326, %rd113, %rd325;
	ld.global.u32 	%r224, [%rd320+1024];
	setp.eq.s32 	%p201, %r224, %r47;
	selp.u16 	%rs255, 1, 0, %p201;
	setp.ne.s16 	%p203, %rs254, 0;
	and.pred  	%p204, %p203, %p201;
	min.s64 	%rd327, %rd326, %rd324;
	setp.eq.s16 	%p205, %rs254, 0;
	selp.b64 	%rd328, %rd326, %rd324, %p205;
	selp.b16 	%rs256, %rs255, %rs253, %p205;
	selp.b64 	%rd329, %rd327, %rd328, %p204;
	selp.b16 	%rs257, 1, %rs256, %p204;
	and.b16  	%rs258, %rs257, 255;
	add.s32 	%r225, %r468, 512;
	cvt.u64.u32 	%rd330, %r225;
	add.s64 	%rd331, %rd113, %rd330;
	ld.global.u32 	%r226, [%rd320+2048];
	setp.eq.s32 	%p206, %r226, %r47;
	selp.u16 	%rs259, 1, 0, %p206;
	setp.ne.s16 	%p208, %rs258, 0;
	and.pred  	%p209, %p208, %p206;
	min.s64 	%rd332, %rd331, %rd329;
	setp.eq.s16 	%p210, %rs258, 0;
	selp.b64 	%rd333, %rd331, %rd329, %p210;
	selp.b16 	%rs260, %rs259, %rs257, %p210;
	selp.b64 	%rd334, %rd332, %rd333, %p209;
	selp.b16 	%rs261, 1, %rs260, %p209;
	and.b16  	%rs262, %rs261, 255;
	add.s32 	%r227, %r468, 768;
	cvt.u64.u32 	%rd335, %r227;
	add.s64 	%rd336, %rd113, %rd335;
	ld.global.u32 	%r228, [%rd320+3072];
	setp.eq.s32 	%p211, %r228, %r47;
	selp.u16 	%rs263, 1, 0, %p211;
	setp.ne.s16 	%p213, %rs262, 0;
	and.pred  	%p214, %p213, %p211;
	min.s64 	%rd337, %rd336, %rd334;
	setp.eq.s16 	%p215, %rs262, 0;
	selp.b64 	%rd338, %rd336, %rd334, %p215;
	selp.b16 	%rs264, %rs263, %rs261, %p215;
	selp.b64 	%rd417, %rd337, %rd338, %p214;
	selp.b16 	%rs377, 1, %rs264, %p214;
	add.s32 	%r468, %r468, 1024;
$L__BB2_13:
	and.b32  	%r229, %r8, 3;
	setp.eq.s32 	%p216, %r229, 0;
	@%p216 bra 	$L__BB2_18;
	setp.eq.s32 	%p217, %r229, 1;
	@%p217 bra 	$L__BB2_16;
	cvt.u64.u32 	%rd340, %r468;
	mul.wide.u32 	%rd341, %r468, 4;
	add.s64 	%rd342, %rd2, %rd341;
	add.s64 	%rd343, %rd113, %rd340;
	ld.global.u32 	%r230, [%rd342];
	setp.eq.s32 	%p218, %r230, %r47;
	selp.u16 	%rs266, 1, 0, %p218;
	and.b16  	%rs267, %rs377, 255;
	setp.ne.s16 	%p220, %rs267, 0;
	and.pred  	%p221, %p220, %p218;
	min.s64 	%rd344, %rd343, %rd417;
	setp.eq.s16 	%p222, %rs267, 0;
	selp.b64 	%rd345, %rd343, %rd417, %p222;
	selp.b16 	%rs268, %rs266, %rs377, %p222;
	selp.b64 	%rd346, %rd344, %rd345, %p221;
	selp.b16 	%rs269, 1, %rs268, %p221;
	and.b16  	%rs270, %rs269, 255;
	add.s32 	%r231, %r468, 256;
	cvt.u64.u32 	%rd347, %r231;
	add.s64 	%rd348, %rd113, %rd347;
	ld.global.u32 	%r232, [%rd342+1024];
	setp.eq.s32 	%p223, %r232, %r47;
	selp.u16 	%rs271, 1, 0, %p223;
	setp.ne.s16 	%p225, %rs270, 0;
	and.pred  	%p226, %p225, %p223;
	min.s64 	%rd349, %rd348, %rd346;
	setp.eq.s16 	%p227, %rs270, 0;
	selp.b64 	%rd350, %rd348, %rd346, %p227;
	selp.b16 	%rs272, %rs271, %rs269, %p227;
	selp.b64 	%rd417, %rd349, %rd350, %p226;
	selp.b16 	%rs377, 1, %rs272, %p226;
	add.s32 	%r468, %r468, 512;
$L__BB2_16:
	and.b32  	%r233, %r7, 256;
	setp.ne.s32 	%p228, %r233, 0;
	@%p228 bra 	$L__BB2_18;
	cvt.u64.u32 	%rd351, %r468;
	mul.wide.u32 	%rd352, %r468, 4;
	add.s64 	%rd353, %rd2, %rd352;
	add.s64 	%rd354, %rd113, %rd351;
	ld.global.u32 	%r234, [%rd353];
	setp.eq.s32 	%p229, %r234, %r47;
	selp.u16 	%rs273, 1, 0, %p229;
	and.b16  	%rs274, %rs377, 255;
	setp.ne.s16 	%p231, %rs274, 0;
	and.pred  	%p232, %p231, %p229;
	min.s64 	%rd355, %rd354, %rd417;
	setp.eq.s16 	%p233, %rs274, 0;
	selp.b64 	%rd356, %rd354, %rd417, %p233;
	selp.b16 	%rs275, %rs273, %rs377, %p233;
	selp.b64 	%rd417, %rd355, %rd356, %p232;
	selp.b16 	%rs377, 1, %rs275, %p232;
$L__BB2_18:
	setp.lt.u32 	%p234, %r48, 256;
	@%p234 bra 	$L__BB2_43;
	// begin inline asm
	mov.u32 %r353, %laneid;
	// end inline asm
	cvt.u32.u16 	%r374, %rs377;
	and.b32  	%r355, %r374, 255;
	mov.b32 	%r371, 1;
	mov.b32 	%r372, 31;
	mov.b32 	%r373, -1;
	// begin inline asm
	shfl.sync.down.b32 %r354, %r355, %r371, %r372, %r373;
	// end inline asm
	// begin inline asm
	shfl.sync.down.b32 %r359, %r360, %r371, %r372, %r373;
	// end inline asm
	mov.b64 	{%r365, %r370}, %rd417;
	// begin inline asm
	shfl.sync.down.b32 %r364, %r365, %r371, %r372, %r373;
	// end inline asm
	// begin inline asm
	shfl.sync.down.b32 %r369, %r370, %r371, %r372, %r373;
	// end inline asm
	mov.b64 	%rd18, {%r364, %r369};
	cvt.u16.u32 	%rs15, %r354;
	setp.gt.s32 	%p284, %r353, 30;
	@%p284 bra 	$L__BB2_23;
	and.b16  	%rs317, %rs377, 255;
	setp.eq.s16 	%p285, %rs317, 0;
	and.b16  	%rs318, %rs15, 255;
	setp.eq.s16 	%p286, %rs318, 0;
	or.pred  	%p287, %p285, %p286;
	@%p287 bra 	$L__BB2_22;
	min.s64 	%rd417, %rd18, %rd417;
	mov.b16 	%rs377, 1;
	bra.uni 	$L__BB2_23;
$L__BB2_22:
	setp.eq.s16 	%p288, %rs317, 0;
	selp.b64 	%rd417, %rd18, %rd417, %p288;
	selp.b16 	%rs377, %rs15, %rs377, %p288;
$L__BB2_23:
	cvt.u32.u16 	%r395, %rs377;
	and.b32  	%r376, %r395, 255;
	mov.b32 	%r392, 2;
	mov.b32 	%r393, 31;
	mov.b32 	%r394, -1;
	// begin inline asm
	shfl.sync.down.b32 %r375, %r376, %r392, %r393, %r394;
	// end inline asm
	// begin inline asm
	shfl.sync.down.b32 %r380, %r381, %r392, %r393, %r394;
	// end inline asm
	mov.b64 	{%r386, %r391}, %rd417;
	// begin inline asm
	shfl.sync.down.b32 %r385, %r386, %r392, %r393, %r394;
	// end inline asm
	// begin inline asm
	shfl.sync.down.b32 %r390, %r391, %r392, %r393, %r394;
	// end inline asm
	mov.b64 	%rd22, {%r385, %r390};
	cvt.u16.u32 	%rs18, %r375;
	setp.gt.s32 	%p289, %r353, 29;
	@%p289 bra 	$L__BB2_27;
	and.b16  	%rs321, %rs377, 255;
	setp.eq.s16 	%p290, %rs321, 0;
	and.b16  	%rs322, %rs18, 255;
	setp.eq.s16 	%p291, %rs322, 0;
	or.pred  	%p292, %p290, %p291;
	@%p292 bra 	$L__BB2_26;
	min.s64 	%rd417, %rd22, %rd417;
	mov.b16 	%rs377, 1;
	bra.uni 	$L__BB2_27;
$L__BB2_26:
	setp.eq.s16 	%p293, %rs321, 0;
	selp.b64 	%rd417, %rd22, %rd417, %p293;
	selp.b16 	%rs377, %rs18, %rs377, %p293;
$L__BB2_27:
	cvt.u32.u16 	%r416, %rs377;
	and.b32  	%r397, %r416, 255;
	mov.b32 	%r413, 4;
	mov.b32 	%r414, 31;
	mov.b32 	%r415, -1;
	// begin inline asm
	shfl.sync.down.b32 %r396, %r397, %r413, %r414, %r415;
	// end inline asm
	// begin inline asm
	shfl.sync.down.b32 %r401, %r402, %r413, %r414, %r415;
	// end inline asm
	mov.b64 	{%r407, %r412}, %rd417;
	// begin inline asm
	shfl.sync.down.b32 %r406, %r407, %r413, %r414, %r415;
	// end inline asm
	// begin inline asm
	shfl.sync.down.b32 %r411, %r412, %r413, %r414, %r415;
	// end inline asm
	mov.b64 	%rd26, {%r406, %r411};
	cvt.u16.u32 	%rs21, %r396;
	setp.gt.s32 	%p294, %r353, 27;
	@%p294 bra 	$L__BB2_31;
	and.b16  	%rs325, %rs377, 255;
	setp.eq.s16 	%p295, %rs325, 0;
	and.b16  	%rs326, %rs21, 255;
	setp.eq.s16 	%p296, %rs326, 0;
	or.pred  	%p297, %p295, %p296;
	@%p297 bra 	$L__BB2_30;
	min.s64 	%rd417, %rd26, %rd417;
	mov.b16 	%rs377, 1;
	bra.uni 	$L__BB2_31;
$L__BB2_30:
	setp.eq.s16 	%p298, %rs325, 0;
	selp.b64 	%rd417, %rd26, %rd417, %p298;
	selp.b16 	%rs377, %rs21, %rs377, %p298;
$L__BB2_31:
	cvt.u32.u16 	%r437, %rs377;
	and.b32  	%r418, %r437, 255;
	mov.b32 	%r434, 8;
	mov.b32 	%r435, 31;
	mov.b32 	%r436, -1;
	// begin inline asm
	shfl.sync.down.b32 %r417, %r418, %r434, %r435, %r436;
	// end inline asm
	// begin inline asm
	shfl.sync.down.b32 %r422, %r423, %r434, %r435, %r436;
	// end inline asm
	mov.b64 	{%r428, %r433}, %rd417;
	// begin inline asm
	shfl.sync.down.b32 %r427, %r428, %r434, %r435, %r436;
	// end inline asm
	// begin inline asm
	shfl.sync.down.b32 %r432, %r433, %r434, %r435, %r436;
	// end inline asm
	mov.b64 	%rd30, {%r427, %r432};
	cvt.u16.u32 	%rs24, %r417;
	setp.gt.s32 	%p299, %r353, 23;
	@%p299 bra 	$L__BB2_35;
	and.b16  	%rs329, %rs377, 255;
	setp.eq.s16 	%p300, %rs329, 0;
	and.b16  	%rs330, %rs24, 255;
	setp.eq.s16 	%p301, %rs330, 0;
	or.pred  	%p302, %p300, %p301;
	@%p302 bra 	$L__BB2_34;
	min.s64 	%rd417, %rd30, %rd417;
	mov.b16 	%rs377, 1;
	bra.uni 	$L__BB2_35;
$L__BB2_34:
	setp.eq.s16 	%p303, %rs329, 0;
	selp.b64 	%rd417, %rd30, %rd417, %p303;
	selp.b16 	%rs377, %rs24, %rs377, %p303;
$L__BB2_35:
	cvt.u32.u16 	%r458, %rs377;
	and.b32  	%r439, %r458, 255;
	mov.b32 	%r455, 16;
	mov.b32 	%r456, 31;
	mov.b32 	%r457, -1;
	// begin inline asm
	shfl.sync.down.b32 %r438, %r439, %r455, %r456, %r457;
	// end inline asm
	// begin inline asm
	shfl.sync.down.b32 %r443, %r444, %r455, %r456, %r457;
	// end inline asm
	mov.b64 	{%r449, %r454}, %rd417;
	// begin inline asm
	shfl.sync.down.b32 %r448, %r449, %r455, %r456, %r457;
	// end inline asm
	// begin inline asm
	shfl.sync.down.b32 %r453, %r454, %r455, %r456, %r457;
	// end inline asm
	mov.b64 	%rd34, {%r448, %r453};
	cvt.u16.u32 	%rs27, %r438;
	setp.gt.s32 	%p304, %r353, 15;
	@%p304 bra 	$L__BB2_39;
	and.b16  	%rs333, %rs377, 255;
	setp.eq.s16 	%p305, %rs333, 0;
	and.b16  	%rs334, %rs27, 255;
	setp.eq.s16 	%p306, %rs334, 0;
	or.pred  	%p307, %p305, %p306;
	@%p307 bra 	$L__BB2_38;
	min.s64 	%rd417, %rd34, %rd417;
	mov.b16 	%rs377, 1;
	bra.uni 	$L__BB2_39;
$L__BB2_38:
	setp.eq.s16 	%p308, %rs333, 0;
	selp.b64 	%rd417, %rd34, %rd417, %p308;
	selp.b16 	%rs377, %rs27, %rs377, %p308;
$L__BB2_39:
	setp.ne.s32 	%p309, %r353, 0;
	@%p309 bra 	$L__BB2_41;
	shr.u32 	%r459, %r4, 1;
	and.b32  	%r460, %r459, 496;
	mov.u32 	%r461, _ZZN3cub18CUB_300001_SM_10006detail6reduce28DeviceReduceSingleTileKernelINS2_10policy_hubIN4cuda3std3__45tupleIJblEEEjN6thrust24THRUST_300001_SM_1000_NS8cuda_cub9__find_if7functorIS9_EEE10Policy1000ENSB_12zip_iteratorINS8_IJNSD_26transform_input_iterator_tIbPiNSB_6detail10functional5actorINSM_9compositeIJNSM_16operator_adaptorINS7_8equal_toIvEEEENSN_INSM_8argumentILj0EEEEENSN_INSM_5valueIiEEEEEEEEEEENSB_17counting_iteratorIlNSB_11use_defaultES13_S13_EEEEEEEPS9_jSF_S9_S9_NS7_10__identityEEEvT0_T1_T2_T3_T4_T6_E12temp_storage;
	add.s32 	%r462, %r461, %r460;
	st.shared.u8 	[%r462+8], %rs377;
	st.shared.u64 	[%r462+16], %rd417;
$L__BB2_41:
	bar.sync 	0;
	setp.ne.s32 	%p310, %r4, 0;
	@%p310 bra 	$L__BB2_121;
	ld.shared.u8 	%rs337, [_ZZN3cub18CUB_300001_SM_10006detail6reduce28DeviceReduceSingleTileKernelINS2_10policy_hubIN4cuda3std3__45tupleIJblEEEjN6thrust24THRUST_300001_SM_1000_NS8cuda_cub9__find_if7functorIS9_EEE10Policy1000ENSB_12zip_iteratorINS8_IJNSD_26transform_input_iterator_tIbPiNSB_6detail10functional5actorINSM_9compositeIJNSM_16operator_adaptorINS7_8equal_toIvEEEENSN_INSM_8argumentILj0EEEEENSN_INSM_5valueIiEEEEEEEEEEENSB_17counting_iteratorIlNSB_11use_defaultES13_S13_EEEEEEEPS9_jSF_S9_S9_NS7_10__identityEEEvT0_T1_T2_T3_T4_T6_E12temp_storage+24];
	ld.shared.u64 	%rd378, [_ZZN3cub18CUB_300001_SM_10006detail6reduce28DeviceReduceSingleTileKernelINS2_10policy_hubIN4cuda3std3__45tupleIJblEEEjN6thrust24THRUST_300001_SM_1000_NS8cuda_cub9__find_if7functorIS9_EEE10Policy1000ENSB_12zip_iteratorINS8_IJNSD_26transform_input_iterator_tIbPiNSB_6detail10functional5actorINSM_9compositeIJNSM_16operator_adaptorINS7_8equal_toIvEEEENSN_INSM_8argumentILj0EEEEENSN_INSM_5valueIiEEEEEEEEEEENSB_17counting_iteratorIlNSB_11use_defaultES13_S13_EEEEEEEPS9_jSF_S9_S9_NS7_10__identityEEEvT0_T1_T2_T3_T4_T6_E12temp_storage+32];
	and.b16  	%rs338, %rs377, 255;
	setp.eq.s16 	%p311, %rs338, 0;
	setp.eq.s16 	%p312, %rs337, 0;
	min.s64 	%rd379, %rd378, %rd417;
	selp.b16 	%rs339, %rs377, 1, %p312;
	selp.b16 	%rs340, %rs337, %rs339, %p311;
	and.b16  	%rs341, %rs340, 255;
	selp.b64 	%rd380, %rd417, %rd379, %p312;
	selp.b64 	%rd381, %rd378, %rd380, %p311;
	ld.shared.u8 	%rs342, [_ZZN3cub18CUB_300001_SM_10006detail6reduce28DeviceReduceSingleTileKernelINS2_10policy_hubIN4cuda3std3__45tupleIJblEEEjN6thrust24THRUST_300001_SM_1000_NS8cuda_cub9__find_if7functorIS9_EEE10Policy1000ENSB_12zip_iteratorINS8_IJNSD_26transform_input_iterator_tIbPiNSB_6detail10functional5actorINSM_9compositeIJNSM_16operator_adaptorINS7_8equal_toIvEEEENSN_INSM_8argumentILj0EEEEENSN_INSM_5valueIiEEEEEEEEEEENSB_17counting_iteratorIlNSB_11use_defaultES13_S13_EEEEEEEPS9_jSF_S9_S9_NS7_10__identityEEEvT0_T1_T2_T3_T4_T6_E12temp_storage+40];
	ld.shared.u64 	%rd382, [_ZZN3cub18CUB_300001_SM_10006detail6reduce28DeviceReduceSingleTileKernelINS2_10policy_hubIN4cuda3std3__45tupleIJblEEEjN6thrust24THRUST_300001_SM_1000_NS8cuda_cub9__find_if7functorIS9_EEE10Policy1000ENSB_12zip_iteratorINS8_IJNSD_26transform_input_iterator_tIbPiNSB_6detail10functional5actorINSM_9compositeIJNSM_16operator_adaptorINS7_8equal_toIvEEEENSN_INSM_8argumentILj0EEEEENSN_INSM_5valueIiEEEEEEEEEEENSB_17counting_iteratorIlNSB_11use_defaultES13_S13_EEEEEEEPS9_jSF_S9_S9_NS7_10__identityEEEvT0_T1_T2_T3_T4_T6_E12temp_storage+48];
	setp.eq.s16 	%p313, %rs341, 0;
	setp.eq.s16 	%p314, %rs342, 0;
	min.s64 	%rd383, %rd382, %rd381;
	selp.b16 	%rs343, %rs340, 1, %p314;
	selp.b16 	%rs344, %rs342, %rs343, %p313;
	and.b16  	%rs345, %rs344, 255;
	selp.b64 	%rd384, %rd381, %rd383, %p314;
	selp.b64 	%rd385, %rd382, %rd384, %p313;
	ld.shared.u8 	%rs346, [_ZZN3cub18CUB_300001_SM_10006detail6reduce28DeviceReduceSingleTileKernelINS2_10policy_hubIN4cuda3std3__45tupleIJblEEEjN6thrust24THRUST_300001_SM_1000_NS8cuda_cub9__find_if7functorIS9_EEE10Policy1000ENSB_12zip_iteratorINS8_IJNSD_26transform_input_iterator_tIbPiNSB_6detail10functional5actorINSM_9compositeIJNSM_16operator_adaptorINS7_8equal_toIvEEEENSN_INSM_8argumentILj0EEEEENSN_INSM_5valueIiEEEEEEEEEEENSB_17counting_iteratorIlNSB_11use_defaultES13_S13_EEEEEEEPS9_jSF_S9_S9_NS7_10__identityEEEvT0_T1_T2_T3_T4_T6_E12temp_storage+56];
	ld.shared.u64 	%rd386, [_ZZN3cub18CUB_300001_SM_10006detail6reduce28DeviceReduceSingleTileKernelINS2_10policy_hubIN4cuda3std3__45tupleIJblEEEjN6thrust24THRUST_300001_SM_1000_NS8cuda_cub9__find_if7functorIS9_EEE10Policy1000ENSB_12zip_iteratorINS8_IJNSD_26transform_input_iterator_tIbPiNSB_6detail10functional5actorINSM_9compositeIJNSM_16operator_adaptorINS7_8equal_toIvEEEENSN_INSM_8argumentILj0EEEEENSN_INSM_5valueIiEEEEEEEEEEENSB_17counting_iteratorIlNSB_11use_defaultES13_S13_EEEEEEEPS9_jSF_S9_S9_NS7_10__identityEEEvT0_T1_T2_T3_T4_T6_E12temp_storage+64];
	setp.eq.s16 	%p315, %rs345, 0;
	setp.eq.s16 	%p316, %rs346, 0;
	min.s64 	%rd387, %rd386, %rd385;
	selp.b16 	%rs347, %rs344, 1, %p316;
	selp.b16 	%rs348, %rs346, %rs347, %p315;
	and.b16  	%rs349, %rs348, 255;
	selp.b64 	%rd388, %rd385, %rd387, %p316;
	selp.b64 	%rd389, %rd386, %rd388, %p315;
	ld.shared.u8 	%rs350, [_ZZN3cub18CUB_300001_SM_10006detail6reduce28DeviceReduceSingleTileKernelINS2_10policy_hubIN4cuda3std3__45tupleIJblEEEjN6thrust24THRUST_300001_SM_1000_NS8cuda_cub9__find_if7functorIS9_EEE10Policy1000ENSB_12zip_iteratorINS8_IJNSD_26transform_input_iterator_tIbPiNSB_6detail10functional5actorINSM_9compositeIJNSM_16operator_adaptorINS7_8equal_toIvEEEENSN_INSM_8argumentILj0EEEEENSN_INSM_5valueIiEEEEEEEEEEENSB_17counting_iteratorIlNSB_11use_defaultES13_S13_EEEEEEEPS9_jSF_S9_S9_NS7_10__identityEEEvT0_T1_T2_T3_T4_T6_E12temp_storage+72];
	ld.shared.u64 	%rd390, [_ZZN3cub18CUB_300001_SM_10006detail6reduce28DeviceReduceSingleTileKernelINS2_10policy_hubIN4cuda3std3__45tupleIJblEEEjN6thrust24THRUST_300001_SM_1000_NS8cuda_cub9__find_if7functorIS9_EEE10Policy1000ENSB_12zip_iteratorINS8_IJNSD_26transform_input_iterator_tIbPiNSB_6detail10functional5actorINSM_9compositeIJNSM_16operator_adaptorINS7_8equal_toIvEEEENSN_INSM_8argumentILj0EEEEENSN_INSM_5valueIiEEEEEEEEEEENSB_17counting_iteratorIlNSB_11use_defaultES13_S13_EEEEEEEPS9_jSF_S9_S9_NS7_10__identityEEEvT0_T1_T2_T3_T4_T6_E12temp_storage+80];
	setp.eq.s16 	%p317, %rs349, 0;
	setp.eq.s16 	%p318, %rs350, 0;
	min.s64 	%rd391, %rd390, %rd389;
	selp.b16 	%rs351, %rs348, 1, %p318;
	selp.b16 	%rs352, %rs350, %rs351, %p317;
	and.b16  	%rs353, %rs352, 255;
	selp.b64 	%rd392, %rd389, %rd391, %p318;
	selp.b64 	%rd393, %rd390, %rd392, %p317;
	ld.shared.u8 	%rs354, [_ZZN3cub18CUB_300001_SM_10006detail6reduce28DeviceReduceSingleTileKernelINS2_10policy_hubIN4cuda3std3__45tupleIJblEEEjN6thrust24THRUST_300001_SM_1000_NS8cuda_cub9__find_if7functorIS9_EEE10Policy1000ENSB_12zip_iteratorINS8_IJNSD_26transform_input_iterator_tIbPiNSB_6detail10functional5actorINSM_9compositeIJNSM_16operator_adaptorINS7_8equal_toIvEEEENSN_INSM_8argumentILj0EEEEENSN_INSM_5valueIiEEEEEEEEEEENSB_17counting_iteratorIlNSB_11use_defaultES13_S13_EEEEEEEPS9_jSF_S9_S9_NS7_10__identityEEEvT0_T1_T2_T3_T4_T6_E12temp_storage+88];
	ld.shared.u64 	%rd394, [_ZZN3cub18CUB_300001_SM_10006detail6reduce28DeviceReduceSingleTileKernelINS2_10policy_hubIN4cuda3std3__45tupleIJblEEEjN6thrust24THRUST_300001_SM_1000_NS8cuda_cub9__find_if7functorIS9_EEE10Policy1000ENSB_12zip_iteratorINS8_IJNSD_26transform_input_iterator_tIbPiNSB_6detail10functional5actorINSM_9compositeIJNSM_16operator_adaptorINS7_8equal_toIvEEEENSN_INSM_8argumentILj0EEEEENSN_INSM_5valueIiEEEEEEEEEEENSB_17counting_iteratorIlNSB_11use_defaultES13_S13_EEEEEEEPS9_jSF_S9_S9_NS7_10__identityEEEvT0_T1_T2_T3_T4_T6_E12temp_storage+96];
	setp.eq.s16 	%p319, %rs353, 0;
	setp.eq.s16 	%p320, %rs354, 0;
	min.s64 	%rd395, %rd394, %rd393;
	selp.b16 	%rs355, %rs352, 1, %p320;
	selp.b16 	%rs356, %rs354, %rs355, %p319;
	and.b16  	%rs357, %rs356, 255;
	selp.b64 	%rd396, %rd393, %rd395, %p320;
	selp.b64 	%rd397, %rd394, %rd396, %p319;
	ld.shared.u8 	%rs358, [_ZZN3cub18CUB_300001_SM_10006detail6reduce28DeviceReduceSingleTileKernelINS2_10policy_hubIN4cuda3std3__45tupleIJblEEEjN6thrust24THRUST_300001_SM_1000_NS8cuda_cub9__find_if7functorIS9_EEE10Policy1000ENSB_12zip_iteratorINS8_IJNSD_26transform_input_iterator_tIbPiNSB_6detail10functional5actorINSM_9compositeIJNSM_16operator_adaptorINS7_8equal_toIvEEEENSN_INSM_8argumentILj0EEEEENSN_INSM_5valueIiEEEEEEEEEEENSB_17counting_iteratorIlNSB_11use_defaultES13_S13_EEEEEEEPS9_jSF_S9_S9_NS7_10__identityEEEvT0_T1_T2_T3_T4_T6_E12temp_storage+104];
	ld.shared.u64 	%rd398, [_ZZN3cub18CUB_300001_SM_10006detail6reduce28DeviceReduceSingleTileKernelINS2_10policy_hubIN4cuda3std3__45tupleIJblEEEjN6thrust24THRUST_300001_SM_1000_NS8cuda_cub9__find_if7functorIS9_EEE10Policy1000ENSB_12zip_iteratorINS8_IJNSD_26transform_input_iterator_tIbPiNSB_6detail10functional5actorINSM_9compositeIJNSM_16operator_adaptorINS7_8equal_toIvEEEENSN_INSM_8argumentILj0EEEEENSN_INSM_5valueIiEEEEEEEEEEENSB_17counting_iteratorIlNSB_11use_defaultES13_S13_EEEEEEEPS9_jSF_S9_S9_NS7_10__identityEEEvT0_T1_T2_T3_T4_T6_E12temp_storage+112];
	setp.eq.s16 	%p321, %rs357, 0;
	setp.eq.s16 	%p322, %rs358, 0;
	min.s64 	%rd399, %rd398, %rd397;
	selp.b16 	%rs359, %rs356, 1, %p322;
	selp.b16 	%rs360, %rs358, %rs359, %p321;
	and.b16  	%rs361, %rs360, 255;
	selp.b64 	%rd400, %rd397, %rd399, %p322;
	selp.b64 	%rd401, %rd398, %rd400, %p321;
	ld.shared.u8 	%rs362, [_ZZN3cub18CUB_300001_SM_10006detail6reduce28DeviceReduceSingleTileKernelINS2_10policy_hubIN4cuda3std3__45tupleIJblEEEjN6thrust24THRUST_300001_SM_1000_NS8cuda_cub9__find_if7functorIS9_EEE10Policy1000ENSB_12zip_iteratorINS8_IJNSD_26transform_input_iterator_tIbPiNSB_6detail10functional5actorINSM_9compositeIJNSM_16operator_adaptorINS7_8equal_toIvEEEENSN_INSM_8argumentILj0EEEEENSN_INSM_5valueIiEEEEEEEEEEENSB_17counting_iteratorIlNSB_11use_defaultES13_S13_EEEEEEEPS9_jSF_S9_S9_NS7_10__identityEEEvT0_T1_T2_T3_T4_T6_E12temp_storage+120];
	ld.shared.u64 	%rd402, [_ZZN3cub18CUB_300001_SM_10006detail6reduce28DeviceReduceSingleTileKernelINS2_10policy_hubIN4cuda3std3__45tupleIJblEEEjN6thrust24THRUST_300001_SM_1000_NS8cuda_cub9__find_if7functorIS9_EEE10Policy1000ENSB_12zip_iteratorINS8_IJNSD_26transform_input_iterator_tIbPiNSB_6detail10functional5actorINSM_9compositeIJNSM_16operator_adaptorINS7_8equal_toIvEEEENSN_INSM_8argumentILj0EEEEENSN_INSM_5valueIiEEEEEEEEEEENSB_17counting_iteratorIlNSB_11use_defaultES13_S13_EEEEEEEPS9_jSF_S9_S9_NS7_10__identityEEEvT0_T1_T2_T3_T4_T6_E12temp_storage+128];
	setp.eq.s16 	%p323, %rs361, 0;
	setp.eq.s16 	%p324, %rs362, 0;
	min.s64 	%rd403, %rd402, %rd401;
	selp.b16 	%rs363, %rs360, 1, %p324;
	selp.b16 	%rs377, %rs362, %rs363, %p323;
	selp.b64 	%rd404, %rd401, %rd403, %p324;
	selp.b64 	%rd417, %rd402, %rd404, %p323;
	bra.uni 	$L__BB2_121;
$L__BB2_43:
	// begin inline asm
	mov.u32 %r235, %laneid;
	// end inline asm
	and.b32  	%r256, %r4, 992;
	add.s32 	%r257, %r256, 32;
	setp.gt.u32 	%p235, %r257, %r48;
	not.b32 	%r258, %r256;
	add.s32 	%r259, %r48, %r258;
	selp.b32 	%r254, %r259, 31, %p235;
	cvt.u32.u16 	%r260, %rs377;
	and.b32  	%r237, %r260, 255;
	mov.b32 	%r253, 1;
	mov.b32 	%r255, -1;
	// begin inline asm
	shfl.sync.down.b32 %r236, %r237, %r253, %r254, %r255;
	// end inline asm
	// begin inline asm
	shfl.sync.down.b32 %r241, %r242, %r253, %r254, %r255;
	// end inline asm
	mov.b64 	{%r247, %r252}, %rd417;
	// begin inline asm
	shfl.sync.down.b32 %r246, %r247, %r253, %r254, %r255;
	// end inline asm
	// begin inline asm
	shfl.sync.down.b32 %r251, %r252, %r253, %r254, %r255;
	// end inline asm
	mov.b64 	%rd39, {%r246, %r251};
	cvt.u16.u32 	%rs31, %r236;
	setp.ge.s32 	%p236, %r235, %r254;
	@%p236 bra 	$L__BB2_47;
	and.b16  	%rs276, %rs377, 255;
	setp.eq.s16 	%p237, %rs276, 0;
	and.b16  	%rs277, %rs31, 255;
	setp.eq.s16 	%p238, %rs277, 0;
	or.pred  	%p239, %p237, %p238;
	@%p239 bra 	$L__BB2_46;
	min.s64 	%rd417, %rd39, %rd417;
	mov.b16 	%rs377, 1;
	bra.uni 	$L__BB2_47;
$L__BB2_46:
	setp.eq.s16 	%p240, %rs276, 0;
	selp.b16 	%rs377, %rs31, %rs377, %p240;
	selp.b64 	%rd417, %rd39, %rd417, %p240;
$L__BB2_47:
	cvt.u32.u16 	%r281, %rs377;
	and.b32  	%r262, %r281, 255;
	mov.b32 	%r278, 2;
	mov.b32 	%r280, -1;
	// begin inline asm
	shfl.sync.down.b32 %r261, %r262, %r278, %r254, %r280;
	// end inline asm
	// begin inline asm
	shfl.sync.down.b32 %r266, %r267, %r278, %r254, %r280;
	// end inline asm
	mov.b64 	{%r272, %r277}, %rd417;
	// begin inline asm
	shfl.sync.down.b32 %r271, %r272, %r278, %r254, %r280;
	// end inline asm
	// begin inline asm
	shfl.sync.down.b32 %r276, %r277, %r278, %r254, %r280;
	// end inline asm
	mov.b64 	%rd43, {%r271, %r276};
	cvt.u16.u32 	%rs34, %r261;
	add.s32 	%r282, %r235, 2;
	setp.gt.s32 	%p241, %r282, %r254;
	@%p241 bra 	$L__BB2_51;
	and.b16  	%rs280, %rs377, 255;
	setp.eq.s16 	%p242, %rs280, 0;
	and.b16  	%rs281, %rs34, 255;
	setp.eq.s16 	%p243, %rs281, 0;
	or.pred  	%p244, %p242, %p243;
	@%p244 bra 	$L__BB2_50;
	min.s64 	%rd417, %rd43, %rd417;
	mov.b16 	%rs377, 1;
	bra.uni 	$L__BB2_51;
$L__BB2_50:
	setp.eq.s16 	%p245, %rs280, 0;
	selp.b16 	%rs377, %rs34, %rs377, %p245;
	selp.b64 	%rd417, %rd43, %rd417, %p245;
$L__BB2_51:
	cvt.u32.u16 	%r303, %rs377;
	and.b32  	%r284, %r303, 255;
	mov.b32 	%r300, 4;
	mov.b32 	%r302, -1;
	// begin inline asm
	shfl.sync.down.b32 %r283, %r284, %r300, %r254, %r302;
	// end inline asm
	// begin inline asm
	shfl.sync.down.b32 %r288, %r289, %r300, %r254, %r302;
	// end inline asm
	mov.b64 	{%r294, %r299}, %rd417;
	// begin inline asm
	shfl.sync.down.b32 %r293, %r294, %r300, %r254, %r302;
	// end inline asm
	// begin inline asm
	shfl.sync.down.b32 %r298, %r299, %r300, %r254, %r302;
	// end inline asm
	mov.b64 	%rd47, {%r293, %r298};
	cvt.u16.u32 	%rs37, %r283;
	add.s32 	%r304, %r235, 4;
	setp.gt.s32 	%p246, %r304, %r254;
	@%p246 bra 	$L__BB2_55;
	and.b16  	%rs284, %rs377, 255;
	setp.eq.s16 	%p247, %rs284, 0;
	and.b16  	%rs285, %rs37, 255;
	setp.eq.s16 	%p248, %rs285, 0;
	or.pred  	%p249, %p247, %p248;
	@%p249 bra 	$L__BB2_54;
	min.s64 	%rd417, %rd47, %rd417;
	mov.b16 	%rs377, 1;
	bra.uni 	$L__BB2_55;
$L__BB2_54:
	setp.eq.s16 	%p250, %rs284, 0;
	selp.b16 	%rs377, %rs37, %rs377, %p250;
	selp.b64 	%rd417, %rd47, %rd417, %p250;
$L__BB2_55:
	cvt.u32.u16 	%r325, %rs377;
	and.b32  	%r306, %r325, 255;
	mov.b32 	%r322, 8;
	mov.b32 	%r324, -1;
	// begin inline asm
	shfl.sync.down.b32 %r305, %r306, %r322, %r254, %r324;
	// end inline asm
	// begin inline asm
	shfl.sync.down.b32 %r310, %r311, %r322, %r254, %r324;
	// end inline asm
	mov.b64 	{%r316, %r321}, %rd417;
	// begin inline asm
	shfl.sync.down.b32 %r315, %r316, %r322, %r254, %r324;
	// end inline asm
	// begin inline asm
	shfl.sync.down.b32 %r320, %r321, %r322, %r254, %r324;
	// end inline asm
	mov.b64 	%rd51, {%r315, %r320};
	cvt.u16.u32 	%rs40, %r305;
	add.s32 	%r326, %r235, 8;
	setp.gt.s32 	%p251, %r326, %r254;
	@%p251 bra 	$L__BB2_59;
	and.b16  	%rs288, %rs377, 255;
	setp.eq.s16 	%p252, %rs288, 0;
	and.b16  	%rs289, %rs40, 255;
	setp.eq.s16 	%p253, %rs289, 0;
	or.pred  	%p254, %p252, %p253;
	@%p254 bra 	$L__BB2_58;
	min.s64 	%rd417, %rd51, %rd417;
	mov.b16 	%rs377, 1;
	bra.uni 	$L__BB2_59;
$L__BB2_58:
	setp.eq.s16 	%p255, %rs288, 0;
	selp.b16 	%rs377, %rs40, %rs377, %p255;
	selp.b64 	%rd417, %rd51, %rd417, %p255;
$L__BB2_59:
	cvt.u32.u16 	%r347, %rs377;
	and.b32  	%r328, %r347, 255;
	mov.b32 	%r344, 16;
	mov.b32 	%r346, -1;
	// begin inline asm
	shfl.sync.down.b32 %r327, %r328, %r344, %r254, %r346;
	// end inline asm
	// begin inline asm
	shfl.sync.down.b32 %r332, %r333, %r344, %r254, %r346;
	// end inline asm
	mov.b64 	{%r338, %r343}, %rd417;
	// begin inline asm
	shfl.sync.down.b32 %r337, %r338, %r344, %r254, %r346;
	// end inline asm
	// begin inline asm
	shfl.sync.down.b32 %r342, %r343, %r344, %r254, %r346;
	// end inline asm
	mov.b64 	%rd55, {%r337, %r342};
	cvt.u16.u32 	%rs43, %r327;
	add.s32 	%r348, %r235, 16;
	setp.gt.s32 	%p256, %r348, %r254;
	@%p256 bra 	$L__BB2_63;
	and.b16  	%rs292, %rs377, 255;
	setp.eq.s16 	%p257, %rs292, 0;
	and.b16  	%rs293, %rs43, 255;
	setp.eq.s16 	%p258, %rs293, 0;
	or.pred  	%p259, %p257, %p258;
	@%p259 bra 	$L__BB2_62;
	min.s64 	%rd417, %rd55, %rd417;
	mov.b16 	%rs377, 1;
	bra.uni 	$L__BB2_63;
$L__BB2_62:
	setp.eq.s16 	%p260, %rs292, 0;
	selp.b16 	%rs377, %rs43, %rs377, %p260;
	selp.b64 	%rd417, %rd55, %rd417, %p260;
$L__BB2_63:
	setp.ne.s32 	%p261, %r235, 0;
	@%p261 bra 	$L__BB2_65;
	shr.u32 	%r349, %r4, 1;
	and.b32  	%r350, %r349, 496;
	mov.u32 	%r351, _ZZN3cub18CUB_300001_SM_10006detail6reduce28DeviceReduceSingleTileKernelINS2_10policy_hubIN4cuda3std3__45tupleIJblEEEjN6thrust24THRUST_300001_SM_1000_NS8cuda_cub9__find_if7functorIS9_EEE10Policy1000ENSB_12zip_iteratorINS8_IJNSD_26transform_input_iterator_tIbPiNSB_6detail10functional5actorINSM_9compositeIJNSM_16operator_adaptorINS7_8equal_toIvEEEENSN_INSM_8argumentILj0EEEEENSN_INSM_5valueIiEEEEEEEEEEENSB_17counting_iteratorIlNSB_11use_defaultES13_S13_EEEEEEEPS9_jSF_S9_S9_NS7_10__identityEEEvT0_T1_T2_T3_T4_T6_E12temp_storage;
	add.s32 	%r352, %r351, %r350;
	st.shared.u8 	[%r352+8], %rs377;
	st.shared.u64 	[%r352+16], %rd417;
$L__BB2_65:
	bar.sync 	0;
	setp.ne.s32 	%p262, %r4, 0;
	@%p262 bra 	$L__BB2_121;
	setp.lt.u32 	%p263, %r48, 33;
	@%p263 bra 	$L__BB2_68;
	ld.shared.u8 	%rs296, [_ZZN3cub18CUB_300001_SM_10006detail6reduce28DeviceReduceSingleTileKernelINS2_10policy_hubIN4cuda3std3__45tupleIJblEEEjN6thrust24THRUST_300001_SM_1000_NS8cuda_cub9__find_if7functorIS9_EEE10Policy1000ENSB_12zip_iteratorINS8_IJNSD_26transform_input_iterator_tIbPiNSB_6detail10functional5actorINSM_9compositeIJNSM_16operator_adaptorINS7_8equal_toIvEEEENSN_INSM_8argumentILj0EEEEENSN_INSM_5valueIiEEEEEEEEEEENSB_17counting_iteratorIlNSB_11use_defaultES13_S13_EEEEEEEPS9_jSF_S9_S9_NS7_10__identityEEEvT0_T1_T2_T3_T4_T6_E12temp_storage+24];
	ld.shared.u64 	%rd357, [_ZZN3cub18CUB_300001_SM_10006detail6reduce28DeviceReduceSingleTileKernelINS2_10policy_hubIN4cuda3std3__45tupleIJblEEEjN6thrust24THRUST_300001_SM_1000_NS8cuda_cub9__find_if7functorIS9_EEE10Policy1000ENSB_12zip_iteratorINS8_IJNSD_26transform_input_iterator_tIbPiNSB_6detail10functional5actorINSM_9compositeIJNSM_16operator_adaptorINS7_8equal_toIvEEEENSN_INSM_8argumentILj0EEEEENSN_INSM_5valueIiEEEEEEEEEEENSB_17counting_iteratorIlNSB_11use_defaultES13_S13_EEEEEEEPS9_jSF_S9_S9_NS7_10__identityEEEvT0_T1_T2_T3_T4_T6_E12temp_storage+32];
	and.b16  	%rs297, %rs377, 255;
	setp.eq.s16 	%p264, %rs297, 0;
	setp.eq.s16 	%p265, %rs296, 0;
	min.s64 	%rd358, %rd357, %rd417;
	selp.b16 	%rs298, %rs377, 1, %p265;
	selp.b16 	%rs377, %rs296, %rs298, %p264;
	selp.b64 	%rd359, %rd417, %rd358, %p265;
	selp.b64 	%rd417, %rd357, %rd359, %p264;
$L__BB2_68:
	setp.lt.u32 	%p266, %r48, 65;
	@%p266 bra 	$L__BB2_70;
	ld.shared.u8 	%rs299, [_ZZN3cub18CUB_300001_SM_10006detail6reduce28DeviceReduceSingleTileKernelINS2_10policy_hubIN4cuda3std3__45tupleIJblEEEjN6thrust24THRUST_300001_SM_1000_NS8cuda_cub9__find_if7functorIS9_EEE10Policy1000ENSB_12zip_iteratorINS8_IJNSD_26transform_input_iterator_tIbPiNSB_6detail10functional5actorINSM_9compositeIJNSM_16operator_adaptorINS7_8equal_toIvEEEENSN_INSM_8argumentILj0EEEEENSN_INSM_5valueIiEEEEEEEEEEENSB_17counting_iteratorIlNSB_11use_defaultES13_S13_EEEEEEEPS9_jSF_S9_S9_NS7_10__identityEEEvT0_T1_T2_T3_T4_T6_E12temp_storage+40];
	ld.shared.u64 	%rd360, [_ZZN3cub18CUB_300001_SM_10006detail6reduce28DeviceReduceSingleTileKernelINS2_10policy_hubIN4cuda3std3__45tupleIJblEEEjN6thrust24THRUST_300001_SM_1000_NS8cuda_cub9__find_if7functorIS9_EEE10Policy1000ENSB_12zip_iteratorINS8_IJNSD_26transform_input_iterator_tIbPiNSB_6detail10functional5actorINSM_9compositeIJNSM_16operator_adaptorINS7_8equal_toIvEEEENSN_INSM_8argumentILj0EEEEENSN_INSM_5valueIiEEEEEEEEEEENSB_17counting_iteratorIlNSB_11use_defaultES13_S13_EEEEEEEPS9_jSF_S9_S9_NS7_10__identityEEEvT0_T1_T2_T3_T4_T6_E12temp_storage+48];
	and.b16  	%rs300, %rs377, 255;
	setp.eq.s16 	%p267, %rs300, 0;
	setp.eq.s16 	%p268, %rs299, 0;
	min.s64 	%rd361, %rd360, %rd417;
	selp.b16 	%rs301, %rs377, 1, %p268;
	selp.b16 	%rs377, %rs299, %rs301, %p267;
	selp.b64 	%rd362, %rd417, %rd361, %p268;
	selp.b64 	%rd417, %rd360, %rd362, %p267;
$L__BB2_70:
	setp.lt.u32 	%p269, %r48, 97;
	@%p269 bra 	$L__BB2_72;
	ld.shared.u8 	%rs302, [_ZZN3cub18CUB_300001_SM_10006detail6reduce28DeviceReduceSingleTileKernelINS2_10policy_hubIN4cuda3std3__45tupleIJblEEEjN6thrust24THRUST_300001_SM_1000_NS8cuda_cub9__find_if7functorIS9_EEE10Policy1000ENSB_12zip_iteratorINS8_IJNSD_26transform_input_iterator_tIbPiNSB_6detail10functional5actorINSM_9compositeIJNSM_16operator_adaptorINS7_8equal_toIvEEEENSN_INSM_8argumentILj0EEEEENSN_INSM_5valueIiEEEEEEEEEEENSB_17counting_iteratorIlNSB_11use_defaultES13_S13_EEEEEEEPS9_jSF_S9_S9_NS7_10__identityEEEvT0_T1_T2_T3_T4_T6_E12temp_storage+56];
	ld.shared.u64 	%rd363, [_ZZN3cub18CUB_300001_SM_10006detail6reduce28DeviceReduceSingleTileKernelINS2_10policy_hubIN4cuda3std3__45tupleIJblEEEjN6thrust24THRUST_300001_SM_1000_NS8cuda_cub9__find_if7functorIS9_EEE10Policy1000ENSB_12zip_iteratorINS8_IJNSD_26transform_input_iterator_tIbPiNSB_6detail10functional5actorINSM_9compositeIJNSM_16operator_adaptorINS7_8equal_toIvEEEENSN_INSM_8argumentILj0EEEEENSN_INSM_5valueIiEEEEEEEEEEENSB_17counting_iteratorIlNSB_11use_defaultES13_S13_EEEEEEEPS9_jSF_S9_S9_NS7_10__identityEEEvT0_T1_T2_T3_T4_T6_E12temp_storage+64];
	and.b16  	%rs303, %rs377, 255;
	setp.eq.s16 	%p270, %rs303, 0;
	setp.eq.s16 	%p271, %rs302, 0;
	min.s64 	%rd364, %rd363, %rd417;
	selp.b16 	%rs304, %rs377, 1, %p271;
	selp.b16 	%rs377, %rs302, %rs304, %p270;
	selp.b64 	%rd365, %rd417, %rd364, %p271;
	selp.b64 	%rd417, %rd363, %rd365, %p270;
$L__BB2_72:
	setp.lt.u32 	%p272, %r48, 129;
	@%p272 bra 	$L__BB2_74;
	ld.shared.u8 	%rs305, [_ZZN3cub18CUB_300001_SM_10006detail6reduce28DeviceReduceSingleTileKernelINS2_10policy_hubIN4cuda3std3__45tupleIJblEEEjN6thrust24THRUST_300001_SM_1000_NS8cuda_cub9__find_if7functorIS9_EEE10Policy1000ENSB_12zip_iteratorINS8_IJNSD_26transform_input_iterator_tIbPiNSB_6detail10functional5actorINSM_9compositeIJNSM_16operator_adaptorINS7_8equal_toIvEEEENSN_INSM_8argumentILj0EEEEENSN_INSM_5valueIiEEEEEEEEEEENSB_17counting_iteratorIlNSB_11use_defaultES13_S13_EEEEEEEPS9_jSF_S9_S9_NS7_10__identityEEEvT0_T1_T2_T3_T4_T6_E12temp_storage+72];
	ld.shared.u64 	%rd366, [_ZZN3cub18CUB_300001_SM_10006detail6reduce28DeviceReduceSingleTileKernelINS2_10policy_hubIN4cuda3std3__45tupleIJblEEEjN6thrust24THRUST_300001_SM_1000_NS8cuda_cub9__find_if7functorIS9_EEE10Policy1000ENSB_12zip_iteratorINS8_IJNSD_26transform_input_iterator_tIbPiNSB_6detail10functional5actorINSM_9compositeIJNSM_16operator_adaptorINS7_8equal_toIvEEEENSN_INSM_8argumentILj0EEEEENSN_INSM_5valueIiEEEEEEEEEEENSB_17counting_iteratorIlNSB_11use_defaultES13_S13_EEEEEEEPS9_jSF_S9_S9_NS7_10__identityEEEvT0_T1_T2_T3_T4_T6_E12temp_storage+80];
	and.b16  	%rs306, %rs377, 255;
	setp.eq.s16 	%p273, %rs306, 0;
	setp.eq.s16 	%p274, %rs305, 0;
	min.s64 	%rd367, %rd366, %rd417;
	selp.b16 	%rs307, %rs377, 1, %p274;
	selp.b16 	%rs377, %rs305, %rs307, %p273;
	selp.b64 	%rd368, %rd417, %rd367, %p274;
	selp.b64 	%rd417, %rd366, %rd368, %p273;
$L__BB2_74:
	setp.lt.u32 	%p275, %r48, 161;
	@%p275 bra 	$L__BB2_76;
	ld.shared.u8 	%rs308, [_ZZN3cub18CUB_300001_SM_10006detail6reduce28DeviceReduceSingleTileKernelINS2_10policy_hubIN4cuda3std3__45tupleIJblEEEjN6thrust24THRUST_300001_SM_1000_NS8cuda_cub9__find_if7functorIS9_EEE10Policy1000ENSB_12zip_iteratorINS8_IJNSD_26transform_input_iterator_tIbPiNSB_6detail10functional5actorINSM_9compositeIJNSM_16operator_adaptorINS7_8equal_toIvEEEENSN_INSM_8argumentILj0EEEEENSN_INSM_5valueIiEEEEEEEEEEENSB_17counting_iteratorIlNSB_11use_defaultES13_S13_EEEEEEEPS9_jSF_S9_S9_NS7_10__identityEEEvT0_T1_T2_T3_T4_T6_E12temp_storage+88];
	ld.shared.u64 	%rd369, [_ZZN3cub18CUB_300001_SM_10006detail6reduce28DeviceReduceSingleTileKernelINS2_10policy_hubIN4cuda3std3__45tupleIJblEEEjN6thrust24THRUST_300001_SM_1000_NS8cuda_cub9__find_if7functorIS9_EEE10Policy1000ENSB_12zip_iteratorINS8_IJNSD_26transform_input_iterator_tIbPiNSB_6detail10functional5actorINSM_9compositeIJNSM_16operator_adaptorINS7_8equal_toIvEEEENSN_INSM_8argumentILj0EEEEENSN_INSM_5valueIiEEEEEEEEEEENSB_17counting_iteratorIlNSB_11use_defaultES13_S13_EEEEEEEPS9_jSF_S9_S9_NS7_10__identityEEEvT0_T1_T2_T3_T4_T6_E12temp_storage+96];
	and.b16  	%rs309, %rs377, 255;
	setp.eq.s16 	%p276, %rs309, 0;
	setp.eq.s16 	%p277, %rs308, 0;
	min.s64 	%rd370, %rd369, %rd417;
	selp.b16 	%rs310, %rs377, 1, %p277;
	selp.b16 	%rs377, %rs308, %rs310, %p276;
	selp.b64 	%rd371, %rd417, %rd370, %p277;
	selp.b64 	%rd417, %rd369, %rd371, %p276;
$L__BB2_76:
	setp.lt.u32 	%p278, %r48, 193;
	@%p278 bra 	$L__BB2_78;
	ld.shared.u8 	%rs311, [_ZZN3cub18CUB_300001_SM_10006detail6reduce28DeviceReduceSingleTileKernelINS2_10policy_hubIN4cuda3std3__45tupleIJblEEEjN6thrust24THRUST_300001_SM_1000_NS8cuda_cub9__find_if7functorIS9_EEE10Policy1000ENSB_12zip_iteratorINS8_IJNSD_26transform_input_iterator_tIbPiNSB_6detail10functional5actorINSM_9compositeIJNSM_16operator_adaptorINS7_8equal_toIvEEEENSN_INSM_8argumentILj0EEEEENSN_INSM_5valueIiEEEEEEEEEEENSB_17counting_iteratorIlNSB_11use_defaultES13_S13_EEEEEEEPS9_jSF_S9_S9_NS7_10__identityEEEvT0_T1_T2_T3_T4_T6_E12temp_storage+104];
	ld.shared.u64 	%rd372, [_ZZN3cub18CUB_300001_SM_10006detail6reduce28DeviceReduceSingleTileKernelINS2_10policy_hubIN4cuda3std3__45tupleIJblEEEjN6thrust24THRUST_300001_SM_1000_NS8cuda_cub9__find_if7functorIS9_EEE10Policy1000ENSB_12zip_iteratorINS8_IJNSD_26transform_input_iterator_tIbPiNSB_6detail10functional5actorINSM_9compositeIJNSM_16operator_adaptorINS7_8equal_toIvEEEENSN_INSM_8argumentILj0EEEEENSN_INSM_5valueIiEEEEEEEEEEENSB_17counting_iteratorIlNSB_11use_defaultES13_S13_EEEEEEEPS9_jSF_S9_S9_NS7_10__identityEEEvT0_T1_T2_T3_T4_T6_E12temp_storage+112];
	and.b16  	%rs312, %rs377, 255;
	setp.eq.s16 	%p279, %rs312, 0;
	setp.eq.s16 	%p280, %rs311, 0;
	min.s64 	%rd373, %rd372, %rd417;
	selp.b16 	%rs313, %rs377, 1, %p280;
	selp.b16 	%rs377, %rs311, %rs313, %p279;
	selp.b64 	%rd374, %rd417, %rd373, %p280;
	selp.b64 	%rd417, %rd372, %rd374, %p279;
$L__BB2_78:
	setp.lt.u32 	%p281, %r48, 225;
	@%p281 bra 	$L__BB2_121;
	ld.shared.u8 	%rs314, [_ZZN3cub18CUB_300001_SM_10006detail6reduce28DeviceReduceSingleTileKernelINS2_10policy_hubIN4cuda3std3__45tupleIJblEEEjN6thrust24THRUST_300001_SM_1000_NS8cuda_cub9__find_if7functorIS9_EEE10Policy1000ENSB_12zip_iteratorINS8_IJNSD_26transform_input_iterator_tIbPiNSB_6detail10functional5actorINSM_9compositeIJNSM_16operator_adaptorINS7_8equal_toIvEEEENSN_INSM_8argumentILj0EEEEENSN_INSM_5valueIiEEEEEEEEEEENSB_17counting_iteratorIlNSB_11use_defaultES13_S13_EEEEEEEPS9_jSF_S9_S9_NS7_10__identityEEEvT0_T1_T2_T3_T4_T6_E12temp_storage+120];
	ld.shared.u64 	%rd375, [_ZZN3cub18CUB_300001_SM_10006detail6reduce28DeviceReduceSingleTileKernelINS2_10policy_hubIN4cuda3std3__45tupleIJblEEEjN6thrust24THRUST_300001_SM_1000_NS8cuda_cub9__find_if7functorIS9_EEE10Policy1000ENSB_12zip_iteratorINS8_IJNSD_26transform_input_iterator_tIbPiNSB_6detail10functional5actorINSM_9compositeIJNSM_16operator_adaptorINS7_8equal_toIvEEEENSN_INSM_8argumentILj0EEEEENSN_INSM_5valueIiEEEEEEEEEEENSB_17counting_iteratorIlNSB_11use_defaultES13_S13_EEEEEEEPS9_jSF_S9_S9_NS7_10__identityEEEvT0_T1_T2_T3_T4_T6_E12temp_storage+128];
	and.b16  	%rs315, %rs377, 255;
	setp.eq.s16 	%p282, %rs315, 0;
	setp.eq.s16 	%p283, %rs314, 0;
	min.s64 	%rd376, %rd375, %rd417;
	selp.b16 	%rs316, %rs377, 1, %p283;
	selp.b16 	%rs377, %rs314, %rs316, %p282;
	selp.b64 	%rd377, %rd417, %rd376, %p283;
	selp.b64 	%rd417, %rd375, %rd377, %p282;
	bra.uni 	$L__BB2_121;
$L__BB2_80:
	mov.u32 	%r23, %tid.x;
	cvt.u64.u32 	%rd72, %r23;
	mul.wide.u32 	%rd116, %r23, 4;
	add.s64 	%rd73, %rd2, %rd116;
	ld.global.u32 	%r50, [%rd73];
	setp.eq.s32 	%p3, %r50, %r47;
	add.s32 	%r51, %r23, 256;
	cvt.u64.u32 	%rd117, %r51;
	ld.global.u32 	%r52, [%rd73+1024];
	setp.eq.s32 	%p4, %r52, %r47;
	add.s32 	%r54, %r23, 512;
	cvt.u64.u32 	%rd118, %r54;
	add.s64 	%rd119, %rd113, %rd118;
	ld.global.u32 	%r55, [%rd73+2048];
	setp.eq.s32 	%p5, %r55, %r47;
	add.s64 	%rd120, %rd119, 256;
	ld.global.u32 	%r56, [%rd73+3072];
	setp.eq.s32 	%p7, %r56, %r47;
	or.pred  	%p9, %p3, %p4;
	selp.b64 	%rd121, %rd72, %rd117, %p3;
	add.s64 	%rd122, %rd113, %rd121;
	min.s64 	%rd123, %rd119, %rd122;
	selp.b64 	%rd124, %rd123, %rd122, %p5;
	or.pred  	%p10, %p9, %p5;
	selp.b64 	%rd125, %rd124, %rd119, %p9;
	min.s64 	%rd126, %rd120, %rd125;
	selp.b64 	%rd127, %rd126, %rd125, %p7;
	or.pred  	%p11, %p10, %p7;
	selp.u16 	%rs377, 1, 0, %p11;
	selp.b64 	%rd417, %rd127, %rd120, %p10;
	add.s32 	%r24, %r48, -1024;
	setp.lt.u32 	%p12, %r24, 1024;
	mov.b32 	%r472, 1024;
	@%p12 bra 	$L__BB2_84;
	mov.b32 	%r472, 1024;
$L__BB2_82:
	cvt.u64.u32 	%rd128, %r472;
	add.s64 	%rd129, %rd72, %rd128;
	mul.wide.u32 	%rd130, %r472, 4;
	add.s64 	%rd131, %rd73, %rd130;
	add.s64 	%rd132, %rd129, %rd113;
	ld.global.u32 	%r58, [%rd131];
	setp.eq.s32 	%p13, %r58, %r47;
	add.s64 	%rd133, %rd132, 256;
	ld.global.u32 	%r59, [%rd131+1024];
	setp.eq.s32 	%p14, %r59, %r47;
	selp.u16 	%rs95, 1, 0, %p14;
	add.s64 	%rd134, %rd132, 512;
	ld.global.u32 	%r60, [%rd131+2048];
	setp.eq.s32 	%p15, %r60, %r47;
	selp.u16 	%rs96, 1, 0, %p15;
	add.s64 	%rd135, %rd132, 768;
	ld.global.u32 	%r61, [%rd131+3072];
	setp.eq.s32 	%p16, %r61, %r47;
	selp.u16 	%rs97, 1, 0, %p16;
	and.b16  	%rs98, %rs377, 255;
	setp.eq.s16 	%p17, %rs98, 0;
	selp.u16 	%rs99, 1, 0, %p13;
	min.s64 	%rd136, %rd132, %rd417;
	selp.b16 	%rs100, 1, %rs377, %p13;
	selp.b64 	%rd137, %rd136, %rd417, %p13;
	selp.b16 	%rs101, %rs99, %rs100, %p17;
	and.b16  	%rs102, %rs101, 255;
	selp.b64 	%rd138, %rd132, %rd137, %p17;
	setp.eq.s16 	%p18, %rs102, 0;
	min.s64 	%rd139, %rd133, %rd138;
	selp.b16 	%rs103, 1, %rs101, %p14;
	selp.b64 	%rd140, %rd139, %rd138, %p14;
	selp.b16 	%rs104, %rs95, %rs103, %p18;
	and.b16  	%rs105, %rs104, 255;
	selp.b64 	%rd141, %rd133, %rd140, %p18;
	setp.eq.s16 	%p19, %rs105, 0;
	min.s64 	%rd142, %rd134, %rd141;
	selp.b16 	%rs106, 1, %rs104, %p15;
	selp.b64 	%rd143, %rd142, %rd141, %p15;
	selp.b16 	%rs107, %rs96, %rs106, %p19;
	and.b16  	%rs108, %rs107, 255;
	selp.b64 	%rd144, %rd134, %rd143, %p19;
	setp.eq.s16 	%p20, %rs108, 0;
	min.s64 	%rd145, %rd135, %rd144;
	selp.b16 	%rs109, 1, %rs107, %p16;
	selp.b64 	%rd146, %rd145, %rd144, %p16;
	selp.b16 	%rs377, %rs97, %rs109, %p20;
	selp.b64 	%rd417, %rd135, %rd146, %p20;
	sub.s32 	%r62, %r48, %r472;
	setp.lt.u32 	%p21, %r62, 1024;
	@%p21 bra 	$L__BB2_97;
	add.s32 	%r472, %r472, 1024;
	setp.le.u32 	%p22, %r472, %r24;
	@%p22 bra 	$L__BB2_82;
$L__BB2_84:
	setp.le.u32 	%p23, %r48, %r472;
	sub.s32 	%r63, %r48, %r472;
	setp.ge.s32 	%p24, %r23, %r63;
	or.pred  	%p25, %p23, %p24;
	@%p25 bra 	$L__BB2_97;
	not.b32 	%r65, %r23;
	add.s32 	%r66, %r48, %r65;
	sub.s32 	%r28, %r66, %r472;
	shr.u32 	%r67, %r28, 8;
	add.s32 	%r29, %r67, 1;
	and.b32  	%r30, %r29, 7;
	setp.lt.u32 	%p26, %r28, 1792;
	mov.u32 	%r477, %r23;
	@%p26 bra 	$L__BB2_89;
	or.b32  	%r475, %r23, 1024;
	add.s32 	%r474, %r23, %r472;
	and.b32  	%r68, %r29, 33554424;
	neg.s32 	%r473, %r68;
$L__BB2_87:
	.pragma "nounroll";
	cvt.u64.u32 	%rd148, %r474;
	mul.wide.u32 	%rd149, %r474, 4;
	add.s64 	%rd150, %rd2, %rd149;
	add.s64 	%rd151, %rd113, %rd148;
	ld.global.u32 	%r69, [%rd150];
	setp.eq.s32 	%p27, %r69, %r47;
	selp.u16 	%rs111, 1, 0, %p27;
	and.b16  	%rs112, %rs377, 255;
	setp.ne.s16 	%p29, %rs112, 0;
	and.pred  	%p30, %p29, %p27;
	min.s64 	%rd152, %rd151, %rd417;
	setp.eq.s16 	%p31, %rs112, 0;
	selp.b16 	%rs113, %rs111, %rs377, %p31;
	selp.b64 	%rd153, %rd151, %rd417, %p31;
	selp.b16 	%rs114, 1, %rs113, %p30;
	and.b16  	%rs115, %rs114, 255;
	selp.b64 	%rd154, %rd152, %rd153, %p30;
	add.s32 	%r70, %r474, 256;
	cvt.u64.u32 	%rd155, %r70;
	mul.wide.u32 	%rd156, %r70, 4;
	add.s64 	%rd157, %rd2, %rd156;
	add.s64 	%rd158, %rd113, %rd155;
	ld.global.u32 	%r71, [%rd157];
	setp.eq.s32 	%p32, %r71, %r47;
	selp.u16 	%rs116, 1, 0, %p32;
	setp.ne.s16 	%p34, %rs115, 0;
	and.pred  	%p35, %p34, %p32;
	min.s64 	%rd159, %rd158, %rd154;
	setp.eq.s16 	%p36, %rs115, 0;
	selp.b16 	%rs117, %rs116, %rs114, %p36;
	selp.b64 	%rd160, %rd158, %rd154, %p36;
	selp.b16 	%rs118, 1, %rs117, %p35;
	and.b16  	%rs119, %rs118, 255;
	selp.b64 	%rd161, %rd159, %rd160, %p35;
	add.s32 	%r72, %r474, 512;
	cvt.u64.u32 	%rd162, %r72;
	mul.wide.u32 	%rd163, %r72, 4;
	add.s64 	%rd164, %rd2, %rd163;
	add.s64 	%rd165, %rd113, %rd162;
	ld.global.u32 	%r73, [%rd164];
	setp.eq.s32 	%p37, %r73, %r47;
	selp.u16 	%rs120, 1, 0, %p37;
	setp.ne.s16 	%p39, %rs119, 0;
	and.pred  	%p40, %p39, %p37;
	min.s64 	%rd166, %rd165, %rd161;
	setp.eq.s16 	%p41, %rs119, 0;
	selp.b16 	%rs121, %rs120, %rs118, %p41;
	selp.b64 	%rd167, %rd165, %rd161, %p41;
	selp.b16 	%rs122, 1, %rs121, %p40;
	and.b16  	%rs123, %rs122, 255;
	selp.b64 	%rd168, %rd166, %rd167, %p40;
	add.s32 	%r74, %r474, 768;
	cvt.u64.u32 	%rd169, %r74;
	mul.wide.u32 	%rd170, %r74, 4;
	add.s64 	%rd171, %rd2, %rd170;
	add.s64 	%rd172, %rd113, %rd169;
	ld.global.u32 	%r75, [%rd171];
	setp.eq.s32 	%p42, %r75, %r47;
	selp.u16 	%rs124, 1, 0, %p42;
	setp.ne.s16 	%p44, %rs123, 0;
	and.pred  	%p45, %p44, %p42;
	min.s64 	%rd173, %rd172, %rd168;
	setp.eq.s16 	%p46, %rs123, 0;
	selp.b16 	%rs125, %rs124, %rs122, %p46;
	selp.b64 	%rd174, %rd172, %rd168, %p46;
	selp.b16 	%rs126, 1, %rs125, %p45;
	and.b16  	%rs127, %rs126, 255;
	selp.b64 	%rd175, %rd173, %rd174, %p45;
	add.s32 	%r76, %r474, 1024;
	cvt.u64.u32 	%rd176, %r76;
	mul.wide.u32 	%rd177, %r76, 4;
	add.s64 	%rd178, %rd2, %rd177;
	add.s64 	%rd179, %rd113, %rd176;
	ld.global.u32 	%r77, [%rd178];
	setp.eq.s32 	%p47, %r77, %r47;
	selp.u16 	%rs128, 1, 0, %p47;
	setp.ne.s16 	%p49, %rs127, 0;
	and.pred  	%p50, %p49, %p47;
	min.s64 	%rd180, %rd179, %rd175;
	setp.eq.s16 	%p51, %rs127, 0;
	selp.b16 	%rs129, %rs128, %rs126, %p51;
	selp.b64 	%rd181, %rd179, %rd175, %p51;
	selp.b16 	%rs130, 1, %rs129, %p50;
	and.b16  	%rs131, %rs130, 255;
	selp.b64 	%rd182, %rd180, %rd181, %p50;
	add.s32 	%r78, %r474, 1280;
	cvt.u64.u32 	%rd183, %r78;
	mul.wide.u32 	%rd184, %r78, 4;
	add.s64 	%rd185, %rd2, %rd184;
	add.s64 	%rd186, %rd113, %rd183;
	ld.global.u32 	%r79, [%rd185];
	setp.eq.s32 	%p52, %r79, %r47;
	selp.u16 	%rs132, 1, 0, %p52;
	setp.ne.s16 	%p54, %rs131, 0;
	and.pred  	%p55, %p54, %p52;
	min.s64 	%rd187, %rd186, %rd182;
	setp.eq.s16 	%p56, %rs131, 0;
	selp.b16 	%rs133, %rs132, %rs130, %p56;
	selp.b64 	%rd188, %rd186, %rd182, %p56;
	selp.b16 	%rs134, 1, %rs133, %p55;
	and.b16  	%rs135, %rs134, 255;
	selp.b64 	%rd189, %rd187, %rd188, %p55;
	add.s32 	%r80, %r474, 1536;
	cvt.u64.u32 	%rd190, %r80;
	mul.wide.u32 	%rd191, %r80, 4;
	add.s64 	%rd192, %rd2, %rd191;
	add.s64 	%rd193, %rd113, %rd190;
	ld.global.u32 	%r81, [%rd192];
	setp.eq.s32 	%p57, %r81, %r47;
	selp.u16 	%rs136, 1, 0, %p57;
	setp.ne.s16 	%p59, %rs135, 0;
	and.pred  	%p60, %p59, %p57;
	min.s64 	%rd194, %rd193, %rd189;
	setp.eq.s16 	%p61, %rs135, 0;
	selp.b16 	%rs137, %rs136, %rs134, %p61;
	selp.b64 	%rd195, %rd193, %rd189, %p61;
	selp.b16 	%rs138, 1, %rs137, %p60;
	and.b16  	%rs139, %rs138, 255;
	selp.b64 	%rd196, %rd194, %rd195, %p60;
	add.s32 	%r82, %r474, 1792;
	cvt.u64.u32 	%rd197, %r82;
	mul.wide.u32 	%rd198, %r82, 4;
	add.s64 	%rd199, %rd2, %rd198;
	add.s64 	%rd200, %rd113, %rd197;
	ld.global.u32 	%r83, [%rd199];
	setp.eq.s32 	%p62, %r83, %r47;
	selp.u16 	%rs140, 1, 0, %p62;
	setp.ne.s16 	%p64, %rs139, 0;
	and.pred  	%p65, %p64, %p62;
	min.s64 	%rd201, %rd200, %rd196;
	setp.eq.s16 	%p66, %rs139, 0;
	selp.b16 	%rs141, %rs140, %rs138, %p66;
	selp.b64 	%rd202, %rd200, %rd196, %p66;
	selp.b16 	%rs377, 1, %rs141, %p65;
	selp.b64 	%rd417, %rd201, %rd202, %p65;
	add.s32 	%r475, %r475, 2048;
	add.s32 	%r474, %r474, 2048;
	add.s32 	%r473, %r473, 8;
	setp.ne.s32 	%p67, %r473, 0;
	@%p67 bra 	$L__BB2_87;
	add.s32 	%r477, %r475, -1024;
$L__BB2_89:
	setp.eq.s32 	%p68, %r30, 0;
	@%p68 bra 	$L__BB2_97;
	setp.lt.u32 	%p69, %r30, 4;
	@%p69 bra 	$L__BB2_92;
	add.s32 	%r84, %r477, %r472;
	cvt.u64.u32 	%rd204, %r84;
	mul.wide.u32 	%rd205, %r84, 4;
	add.s64 	%rd206, %rd2, %rd205;
	add.s64 	%rd207, %rd113, %rd204;
	ld.global.u32 	%r85, [%rd206];
	setp.eq.s32 	%p70, %r85, %r47;
	selp.u16 	%rs143, 1, 0, %p70;
	and.b16  	%rs144, %rs377, 255;
	setp.ne.s16 	%p72, %rs144, 0;
	and.pred  	%p73, %p72, %p70;
	min.s64 	%rd208, %rd207, %rd417;
	setp.eq.s16 	%p74, %rs144, 0;
	selp.b16 	%rs145, %rs143, %rs377, %p74;
	selp.b64 	%rd209, %rd207, %rd417, %p74;
	selp.b16 	%rs146, 1, %rs145, %p73;
	and.b16  	%rs147, %rs146, 255;
	selp.b64 	%rd210, %rd208, %rd209, %p73;
	add.s32 	%r86, %r84, 256;
	cvt.u64.u32 	%rd211, %r86;
	mul.wide.u32 	%rd212, %r86, 4;
	add.s64 	%rd213, %rd2, %rd212;
	add.s64 	%rd214, %rd113, %rd211;
	ld.global.u32 	%r87, [%rd213];
	setp.eq.s32 	%p75, %r87, %r47;
	selp.u16 	%rs148, 1, 0, %p75;
	setp.ne.s16 	%p77, %rs147, 0;
	and.pred  	%p78, %p77, %p75;
	min.s64 	%rd215, %rd214, %rd210;
	setp.eq.s16 	%p79, %rs147, 0;
	selp.b16 	%rs149, %rs148, %rs146, %p79;
	selp.b64 	%rd216, %rd214, %rd210, %p79;
	selp.b16 	%rs150, 1, %rs149, %p78;
	and.b16  	%rs151, %rs150, 255;
	selp.b64 	%rd217, %rd215, %rd216, %p78;
	add.s32 	%r88, %r84, 512;
	cvt.u64.u32 	%rd218, %r88;
	mul.wide.u32 	%rd219, %r88, 4;
	add.s64 	%rd220, %rd2, %rd219;
	add.s64 	%rd221, %rd113, %rd218;
	ld.global.u32 	%r89, [%rd220];
	setp.eq.s32 	%p80, %r89, %r47;
	selp.u16 	%rs152, 1, 0, %p80;
	setp.ne.s16 	%p82, %rs151, 0;
	and.pred  	%p83, %p82, %p80;
	min.s64 	%rd222, %rd221, %rd217;
	setp.eq.s16 	%p84, %rs151, 0;
	selp.b16 	%rs153, %rs152, %rs150, %p84;
	selp.b64 	%rd223, %rd221, %rd217, %p84;
	selp.b16 	%rs154, 1, %rs153, %p83;
	and.b16  	%rs155, %rs154, 255;
	selp.b64 	%rd224, %rd222, %rd223, %p83;
	add.s32 	%r90, %r84, 768;
	cvt.u64.u32 	%rd225, %r90;
	mul.wide.u32 	%rd226, %r90, 4;
	add.s64 	%rd227, %rd2, %rd226;
	add.s64 	%rd228, %rd113, %rd225;
	ld.global.u32 	%r91, [%rd227];
	setp.eq.s32 	%p85, %r91, %r47;
	selp.u16 	%rs156, 1, 0, %p85;
	setp.ne.s16 	%p87, %rs155, 0;
	and.pred  	%p88, %p87, %p85;
	min.s64 	%rd229, %rd228, %rd224;
	setp.eq.s16 	%p89, %rs155, 0;
	selp.b16 	%rs157, %rs156, %rs154, %p89;
	selp.b64 	%rd230, %rd228, %rd224, %p89;
	selp.b16 	%rs377, 1, %rs157, %p88;
	selp.b64 	%rd417, %rd229, %rd230, %p88;
	add.s32 	%r477, %r477, 1024;
$L__BB2_92:
	and.b32  	%r92, %r29, 3;
	setp.eq.s32 	%p90, %r92, 0;
	@%p90 bra 	$L__BB2_97;
	setp.eq.s32 	%p91, %r92, 1;
	@%p91 bra 	$L__BB2_95;
	add.s32 	%r93, %r477, %r472;
	cvt.u64.u32 	%rd232, %r93;
	mul.wide.u32 	%rd233, %r93, 4;
	add.s64 	%rd234, %rd2, %rd233;
	add.s64 	%rd235, %rd113, %rd232;
	ld.global.u32 	%r94, [%rd234];
	setp.eq.s32 	%p92, %r94, %r47;
	selp.u16 	%rs159, 1, 0, %p92;
	and.b16  	%rs160, %rs377, 255;
	setp.ne.s16 	%p94, %rs160, 0;
	and.pred  	%p95, %p94, %p92;
	min.s64 	%rd236, %rd235, %rd417;
	setp.eq.s16 	%p96, %rs160, 0;
	selp.b16 	%rs161, %rs159, %rs377, %p96;
	selp.b64 	%rd237, %rd235, %rd417, %p96;
	selp.b16 	%rs162, 1, %rs161, %p95;
	and.b16  	%rs163, %rs162, 255;
	selp.b64 	%rd238, %rd236, %rd237, %p95;
	add.s32 	%r95, %r93, 256;
	cvt.u64.u32 	%rd239, %r95;
	mul.wide.u32 	%rd240, %r95, 4;
	add.s64 	%rd241, %rd2, %rd240;
	add.s64 	%rd242, %rd113, %rd239;
	ld.global.u32 	%r96, [%rd241];
	setp.eq.s32 	%p97, %r96, %r47;
	selp.u16 	%rs164, 1, 0, %p97;
	setp.ne.s16 	%p99, %rs163, 0;
	and.pred  	%p100, %p99, %p97;
	min.s64 	%rd243, %rd242, %rd238;
	setp.eq.s16 	%p101, %rs163, 0;
	selp.b16 	%rs165, %rs164, %rs162, %p101;
	selp.b64 	%rd244, %rd242, %rd238, %p101;
	selp.b16 	%rs377, 1, %rs165, %p100;
	selp.b64 	%rd417, %rd243, %rd244, %p100;
	add.s32 	%r477, %r477, 512;
$L__BB2_95:
	and.b32  	%r97, %r28, 256;
	setp.ne.s32 	%p102, %r97, 0;
	@%p102 bra 	$L__BB2_97;
	add.s32 	%r98, %r477, %r472;
	cvt.u64.u32 	%rd245, %r98;
	mul.wide.u32 	%rd246, %r98, 4;
	add.s64 	%rd247, %rd2, %rd246;
	add.s64 	%rd248, %rd113, %rd245;
	ld.global.u32 	%r99, [%rd247];
	setp.eq.s32 	%p103, %r99, %r47;
	selp.u16 	%rs166, 1, 0, %p103;
	and.b16  	%rs167, %rs377, 255;
	setp.ne.s16 	%p105, %rs167, 0;
	and.pred  	%p106, %p105, %p103;
	min.s64 	%rd249, %rd248, %rd417;
	setp.eq.s16 	%p107, %rs167, 0;
	selp.b16 	%rs168, %rs166, %rs377, %p107;
	selp.b64 	%rd250, %rd248, %rd417, %p107;
	selp.b16 	%rs377, 1, %rs168, %p106;
	selp.b64 	%rd417, %rd249, %rd250, %p106;
$L__BB2_97:
	// begin inline asm
	mov.u32 %r100, %laneid;
	// end inline asm
	cvt.u32.u16 	%r121, %rs377;
	and.b32  	%r102, %r121, 255;
	mov.b32 	%r118, 1;
	mov.b32 	%r119, 31;
	mov.b32 	%r120, -1;
	// begin inline asm
	shfl.sync.down.b32 %r101, %r102, %r118, %r119, %r120;
	// end inline asm
	// begin inline asm
	shfl.sync.down.b32 %r106, %r107, %r118, %r119, %r120;
	// end inline asm
	mov.b64 	{%r112, %r117}, %rd417;
	// begin inline asm
	shfl.sync.down.b32 %r111, %r112, %r118, %r119, %r120;
	// end inline asm
	// begin inline asm
	shfl.sync.down.b32 %r116, %r117, %r118, %r119, %r120;
	// end inline asm
	mov.b64 	%rd90, {%r111, %r116};
	cvt.u16.u32 	%rs75, %r101;
	setp.gt.s32 	%p108, %r100, 30;
	@%p108 bra 	$L__BB2_101;
	and.b16  	%rs169, %rs377, 255;
	setp.eq.s16 	%p109, %rs169, 0;
	and.b16  	%rs170, %rs75, 255;
	setp.eq.s16 	%p110, %rs170, 0;
	or.pred  	%p111, %p109, %p110;
	@%p111 bra 	$L__BB2_100;
	min.s64 	%rd417, %rd90, %rd417;
	mov.b16 	%rs377, 1;
	bra.uni 	$L__BB2_101;
$L__BB2_100:
	setp.eq.s16 	%p112, %rs169, 0;
	selp.b16 	%rs377, %rs75, %rs377, %p112;
	selp.b64 	%rd417, %rd90, %rd417, %p112;
$L__BB2_101:
	cvt.u32.u16 	%r142, %rs377;
	and.b32  	%r123, %r142, 255;
	mov.b32 	%r139, 2;
	mov.b32 	%r140, 31;
	mov.b32 	%r141, -1;
	// begin inline asm
	shfl.sync.down.b32 %r122, %r123, %r139, %r140, %r141;
	// end inline asm
	// begin inline asm
	shfl.sync.down.b32 %r127, %r128, %r139, %r140, %r141;
	// end inline asm
	mov.b64 	{%r133, %r138}, %rd417;
	// begin inline asm
	shfl.sync.down.b32 %r132, %r133, %r139, %r140, %r141;
	// end inline asm
	// begin inline asm
	shfl.sync.down.b32 %r137, %r138, %r139, %r140, %r141;
	// end inline asm
	mov.b64 	%rd94, {%r132, %r137};
	cvt.u16.u32 	%rs78, %r122;
	setp.gt.s32 	%p113, %r100, 29;
	@%p113 bra 	$L__BB2_105;
	and.b16  	%rs173, %rs377, 255;
	setp.eq.s16 	%p114, %rs173, 0;
	and.b16  	%rs174, %rs78, 255;
	setp.eq.s16 	%p115, %rs174, 0;
	or.pred  	%p116, %p114, %p115;
	@%p116 bra 	$L__BB2_104;
	min.s64 	%rd417, %rd94, %rd417;
	mov.b16 	%rs377, 1;
	bra.uni 	$L__BB2_105;
$L__BB2_104:
	setp.eq.s16 	%p117, %rs173, 0;
	selp.b16 	%rs377, %rs78, %rs377, %p117;
	selp.b64 	%rd417, %rd94, %rd417, %p117;
$L__BB2_105:
	cvt.u32.u16 	%r163, %rs377;
	and.b32  	%r144, %r163, 255;
	mov.b32 	%r160, 4;
	mov.b32 	%r161, 31;
	mov.b32 	%r162, -1;
	// begin inline asm
	shfl.sync.down.b32 %r143, %r144, %r160, %r161, %r162;
	// end inline asm
	// begin inline asm
	shfl.sync.down.b32 %r148, %r149, %r160, %r161, %r162;
	// end inline asm
	mov.b64 	{%r154, %r159}, %rd417;
	// begin inline asm
	shfl.sync.down.b32 %r153, %r154, %r160, %r161, %r162;
	// end inline asm
	// begin inline asm
	shfl.sync.down.b32 %r158, %r159, %r160, %r161, %r162;
	// end inline asm
	mov.b64 	%rd98, {%r153, %r158};
	cvt.u16.u32 	%rs81, %r143;
	setp.gt.s32 	%p118, %r100, 27;
	@%p118 bra 	$L__BB2_109;
	and.b16  	%rs177, %rs377, 255;
	setp.eq.s16 	%p119, %rs177, 0;
	and.b16  	%rs178, %rs81, 255;
	setp.eq.s16 	%p120, %rs178, 0;
	or.pred  	%p121, %p119, %p120;
	@%p121 bra 	$L__BB2_108;
	min.s64 	%rd417, %rd98, %rd417;
	mov.b16 	%rs377, 1;
	bra.uni 	$L__BB2_109;
$L__BB2_108:
	setp.eq.s16 	%p122, %rs177, 0;
	selp.b16 	%rs377, %rs81, %rs377, %p122;
	selp.b64 	%rd417, %rd98, %rd417, %p122;
$L__BB2_109:
	cvt.u32.u16 	%r184, %rs377;
	and.b32  	%r165, %r184, 255;
	mov.b32 	%r181, 8;
	mov.b32 	%r182, 31;
	mov.b32 	%r183, -1;
	// begin inline asm
	shfl.sync.down.b32 %r164, %r165, %r181, %r182, %r183;
	// end inline asm
	// begin inline asm
	shfl.sync.down.b32 %r169, %r170, %r181, %r182, %r183;
	// end inline asm
	mov.b64 	{%r175, %r180}, %rd417;
	// begin inline asm
	shfl.sync.down.b32 %r174, %r175, %r181, %r182, %r183;
	// end inline asm
	// begin inline asm
	shfl.sync.down.b32 %r179, %r180, %r181, %r182, %r183;
	// end inline asm
	mov.b64 	%rd102, {%r174, %r179};
	cvt.u16.u32 	%rs84, %r164;
	setp.gt.s32 	%p123, %r100, 23;
	@%p123 bra 	$L__BB2_113;
	and.b16  	%rs181, %rs377, 255;
	setp.eq.s16 	%p124, %rs181, 0;
	and.b16  	%rs182, %rs84, 255;
	setp.eq.s16 	%p125, %rs182, 0;
	or.pred  	%p126, %p124, %p125;
	@%p126 bra 	$L__BB2_112;
	min.s64 	%rd417, %rd102, %rd417;
	mov.b16 	%rs377, 1;
	bra.uni 	$L__BB2_113;
$L__BB2_112:
	setp.eq.s16 	%p127, %rs181, 0;
	selp.b16 	%rs377, %rs84, %rs377, %p127;
	selp.b64 	%rd417, %rd102, %rd417, %p127;
$L__BB2_113:
	cvt.u32.u16 	%r205, %rs377;
	and.b32  	%r186, %r205, 255;
	mov.b32 	%r202, 16;
	mov.b32 	%r203, 31;
	mov.b32 	%r204, -1;
	// begin inline asm
	shfl.sync.down.b32 %r185, %r186, %r202, %r203, %r204;
	// end inline asm
	// begin inline asm
	shfl.sync.down.b32 %r190, %r191, %r202, %r203, %r204;
	// end inline asm
	mov.b64 	{%r196, %r201}, %rd417;
	// begin inline asm
	shfl.sync.down.b32 %r195, %r196, %r202, %r203, %r204;
	// end inline asm
	// begin inline asm
	shfl.sync.down.b32 %r200, %r201, %r202, %r203, %r204;
	// end inline asm
	mov.b64 	%rd106, {%r195, %r200};
	cvt.u16.u32 	%rs87, %r185;
	setp.gt.s32 	%p128, %r100, 15;
	@%p128 bra 	$L__BB2_117;
	and.b16  	%rs185, %rs377, 255;
	setp.eq.s16 	%p129, %rs185, 0;
	and.b16  	%rs186, %rs87, 255;
	setp.eq.s16 	%p130, %rs186, 0;
	or.pred  	%p131, %p129, %p130;
	@%p131 bra 	$L__BB2_116;
	min.s64 	%rd417, %rd106, %rd417;
	mov.b16 	%rs377, 1;
	bra.uni 	$L__BB2_117;
$L__BB2_116:
	setp.eq.s16 	%p132, %rs185, 0;
	selp.b16 	%rs377, %rs87, %rs377, %p132;
	selp.b64 	%rd417, %rd106, %rd417, %p132;
$L__BB2_117:
	setp.ne.s32 	%p133, %r100, 0;
	@%p133 bra 	$L__BB2_119;
	shr.u32 	%r206, %r23, 1;
	and.b32  	%r207, %r206, 496;
	mov.u32 	%r208, _ZZN3cub18CUB_300001_SM_10006detail6reduce28DeviceReduceSingleTileKernelINS2_10policy_hubIN4cuda3std3__45tupleIJblEEEjN6thrust24THRUST_300001_SM_1000_NS8cuda_cub9__find_if7functorIS9_EEE10Policy1000ENSB_12zip_iteratorINS8_IJNSD_26transform_input_iterator_tIbPiNSB_6detail10functional5actorINSM_9compositeIJNSM_16operator_adaptorINS7_8equal_toIvEEEENSN_INSM_8argumentILj0EEEEENSN_INSM_5valueIiEEEEEEEEEEENSB_17counting_iteratorIlNSB_11use_defaultES13_S13_EEEEEEEPS9_jSF_S9_S9_NS7_10__identityEEEvT0_T1_T2_T3_T4_T6_E12temp_storage;
	add.s32 	%r209, %r208, %r207;
	st.shared.u8 	[%r209+8], %rs377;
	st.shared.u64 	[%r209+16], %rd417;
$L__BB2_119:
	bar.sync 	0;
	setp.ne.s32 	%p134, %r23, 0;
	@%p134 bra 	$L__BB2_121;
	ld.shared.u8 	%rs189, [_ZZN3cub18CUB_300001_SM_10006detail6reduce28DeviceReduceSingleTileKernelINS2_10policy_hubIN4cuda3std3__45tupleIJblEEEjN6thrust24THRUST_300001_SM_1000_NS8cuda_cub9__find_if7functorIS9_EEE10Policy1000ENSB_12zip_iteratorINS8_IJNSD_26transform_input_iterator_tIbPiNSB_6detail10functional5actorINSM_9compositeIJNSM_16operator_adaptorINS7_8equal_toIvEEEENSN_INSM_8argumentILj0EEEEENSN_INSM_5valueIiEEEEEEEEEEENSB_17counting_iteratorIlNSB_11use_defaultES13_S13_EEEEEEEPS9_jSF_S9_S9_NS7_10__identityEEEvT0_T1_T2_T3_T4_T6_E12temp_storage+24];
	ld.shared.u64 	%rd251, [_ZZN3cub18CUB_300001_SM_10006detail6reduce28DeviceReduceSingleTileKernelINS2_10policy_hubIN4cuda3std3__45tupleIJblEEEjN6thrust24THRUST_300001_SM_1000_NS8cuda_cub9__find_if7functorIS9_EEE10Policy1000ENSB_12zip_iteratorINS8_IJNSD_26transform_input_iterator_tIbPiNSB_6detail10functional5actorINSM_9compositeIJNSM_16operator_adaptorINS7_8equal_toIvEEEENSN_INSM_8argumentILj0EEEEENSN_INSM_5valueIiEEEEEEEEEEENSB_17counting_iteratorIlNSB_11use_defaultES13_S13_EEEEEEEPS9_jSF_S9_S9_NS7_10__identityEEEvT0_T1_T2_T3_T4_T6_E12temp_storage+32];
	and.b16  	%rs190, %rs377, 255;
	setp.eq.s16 	%p135, %rs190, 0;
	setp.eq.s16 	%p136, %rs189, 0;
	min.s64 	%rd252, %rd251, %rd417;
	selp.b16 	%rs191, %rs377, 1, %p136;
	selp.b16 	%rs192, %rs189, %rs191, %p135;
	and.b16  	%rs193, %rs192, 255;
	selp.b64 	%rd253, %rd417, %rd252, %p136;
	selp.b64 	%rd254, %rd251, %rd253, %p135;
	ld.shared.u8 	%rs194, [_ZZN3cub18CUB_300001_SM_10006detail6reduce28DeviceReduceSingleTileKernelINS2_10policy_hubIN4cuda3std3__45tupleIJblEEEjN6thrust24THRUST_300001_SM_1000_NS8cuda_cub9__find_if7functorIS9_EEE10Policy1000ENSB_12zip_iteratorINS8_IJNSD_26transform_input_iterator_tIbPiNSB_6detail10functional5actorINSM_9compositeIJNSM_16operator_adaptorINS7_8equal_toIvEEEENSN_INSM_8argumentILj0EEEEENSN_INSM_5valueIiEEEEEEEEEEENSB_17counting_iteratorIlNSB_11use_defaultES13_S13_EEEEEEEPS9_jSF_S9_S9_NS7_10__identityEEEvT0_T1_T2_T3_T4_T6_E12temp_storage+40];
	ld.shared.u64 	%rd255, [_ZZN3cub18CUB_300001_SM_10006detail6reduce28DeviceReduceSingleTileKernelINS2_10policy_hubIN4cuda3std3__45tupleIJblEEEjN6thrust24THRUST_300001_SM_1000_NS8cuda_cub9__find_if7functorIS9_EEE10Policy1000ENSB_12zip_iteratorINS8_IJNSD_26transform_input_iterator_tIbPiNSB_6detail10functional5actorINSM_9compositeIJNSM_16operator_adaptorINS7_8equal_toIvEEEENSN_INSM_8argumentILj0EEEEENSN_INSM_5valueIiEEEEEEEEEEENSB_17counting_iteratorIlNSB_11use_defaultES13_S13_EEEEEEEPS9_jSF_S9_S9_NS7_10__identityEEEvT0_T1_T2_T3_T4_T6_E12temp_storage+48];
	setp.eq.s16 	%p137, %rs193, 0;
	setp.eq.s16 	%p138, %rs194, 0;
	min.s64 	%rd256, %rd255, %rd254;
	selp.b16 	%rs195, %rs192, 1, %p138;
	selp.b16 	%rs196, %rs194, %rs195, %p137;
	and.b16  	%rs197, %rs196, 255;
	selp.b64 	%rd257, %rd254, %rd256, %p138;
	selp.b64 	%rd258, %rd255, %rd257, %p137;
	ld.shared.u8 	%rs198, [_ZZN3cub18CUB_300001_SM_10006detail6reduce28DeviceReduceSingleTileKernelINS2_10policy_hubIN4cuda3std3__45tupleIJblEEEjN6thrust24THRUST_300001_SM_1000_NS8cuda_cub9__find_if7functorIS9_EEE10Policy1000ENSB_12zip_iteratorINS8_IJNSD_26transform_input_iterator_tIbPiNSB_6detail10functional5actorINSM_9compositeIJNSM_16operator_adaptorINS7_8equal_toIvEEEENSN_INSM_8argumentILj0EEEEENSN_INSM_5valueIiEEEEEEEEEEENSB_17counting_iteratorIlNSB_11use_defaultES13_S13_EEEEEEEPS9_jSF_S9_S9_NS7_10__identityEEEvT0_T1_T2_T3_T4_T6_E12temp_storage+56];
	ld.shared.u64 	%rd259, [_ZZN3cub18CUB_300001_SM_10006detail6reduce28DeviceReduceSingleTileKernelINS2_10policy_hubIN4cuda3std3__45tupleIJblEEEjN6thrust24THRUST_300001_SM_1000_NS8cuda_cub9__find_if7functorIS9_EEE10Policy1000ENSB_12zip_iteratorINS8_IJNSD_26transform_input_iterator_tIbPiNSB_6detail10functional5actorINSM_9compositeIJNSM_16operator_adaptorINS7_8equal_toIvEEEENSN_INSM_8argumentILj0EEEEENSN_INSM_5valueIiEEEEEEEEEEENSB_17counting_iteratorIlNSB_11use_defaultES13_S13_EEEEEEEPS9_jSF_S9_S9_NS7_10__identityEEEvT0_T1_T2_T3_T4_T6_E12temp_storage+64];
	setp.eq.s16 	%p139, %rs197, 0;
	setp.eq.s16 	%p140, %rs198, 0;
	min.s64 	%rd260, %rd259, %rd258;
	selp.b16 	%rs199, %rs196, 1, %p140;
	selp.b16 	%rs200, %rs198, %rs199, %p139;
	and.b16  	%rs201, %rs200, 255;
	selp.b64 	%rd261, %rd258, %rd260, %p140;
	selp.b64 	%rd262, %rd259, %rd261, %p139;
	ld.shared.u8 	%rs202, [_ZZN3cub18CUB_300001_SM_10006detail6reduce28DeviceReduceSingleTileKernelINS2_10policy_hubIN4cuda3std3__45tupleIJblEEEjN6thrust24THRUST_300001_SM_1000_NS8cuda_cub9__find_if7functorIS9_EEE10Policy1000ENSB_12zip_iteratorINS8_IJNSD_26transform_input_iterator_tIbPiNSB_6detail10functional5actorINSM_9compositeIJNSM_16operator_adaptorINS7_8equal_toIvEEEENSN_INSM_8argumentILj0EEEEENSN_INSM_5valueIiEEEEEEEEEEENSB_17counting_iteratorIlNSB_11use_defaultES13_S13_EEEEEEEPS9_jSF_S9_S9_NS7_10__identityEEEvT0_T1_T2_T3_T4_T6_E12temp_storage+72];
	ld.shared.u64 	%rd263, [_ZZN3cub18CUB_300001_SM_10006detail6reduce28DeviceReduceSingleTileKernelINS2_10policy_hubIN4cuda3std3__45tupleIJblEEEjN6thrust24THRUST_300001_SM_1000_NS8cuda_cub9__find_if7functorIS9_EEE10Policy1000ENSB_12zip_iteratorINS8_IJNSD_26transform_input_iterator_tIbPiNSB_6detail10functional5actorINSM_9compositeIJNSM_16operator_adaptorINS7_8equal_toIvEEEENSN_INSM_8argumentILj0EEEEENSN_INSM_5valueIiEEEEEEEEEEENSB_17counting_iteratorIlNSB_11use_defaultES13_S13_EEEEEEEPS9_jSF_S9_S9_NS7_10__identityEEEvT0_T1_T2_T3_T4_T6_E12temp_storage+80];
	setp.eq.s16 	%p141, %rs201, 0;
	setp.eq.s16 	%p142, %rs202, 0;
	min.s64 	%rd264, %rd263, %rd262;
	selp.b16 	%rs203, %rs200, 1, %p142;
	selp.b16 	%rs204, %rs202, %rs203, %p141;
	and.b16  	%rs205, %rs204, 255;
	selp.b64 	%rd265, %rd262, %rd264, %p142;
	selp.b64 	%rd266, %rd263, %rd265, %p141;
	ld.shared.u8 	%rs206, [_ZZN3cub18CUB_300001_SM_10006detail6reduce28DeviceReduceSingleTileKernelINS2_10policy_hubIN4cuda3std3__45tupleIJblEEEjN6thrust24THRUST_300001_SM_1000_NS8cuda_cub9__find_if7functorIS9_EEE10Policy1000ENSB_12zip_iteratorINS8_IJNSD_26transform_input_iterator_tIbPiNSB_6detail10functional5actorINSM_9compositeIJNSM_16operator_adaptorINS7_8equal_toIvEEEENSN_INSM_8argumentILj0EEEEENSN_INSM_5valueIiEEEEEEEEEEENSB_17counting_iteratorIlNSB_11use_defaultES13_S13_EEEEEEEPS9_jSF_S9_S9_NS7_10__identityEEEvT0_T1_T2_T3_T4_T6_E12temp_storage+88];
	ld.shared.u64 	%rd267, [_ZZN3cub18CUB_300001_SM_10006detail6reduce28DeviceReduceSingleTileKernelINS2_10policy_hubIN4cuda3std3__45tupleIJblEEEjN6thrust24THRUST_300001_SM_1000_NS8cuda_cub9__find_if7functorIS9_EEE10Policy1000ENSB_12zip_iteratorINS8_IJNSD_26transform_input_iterator_tIbPiNSB_6detail10functional5actorINSM_9compositeIJNSM_16operator_adaptorINS7_8equal_toIvEEEENSN_INSM_8argumentILj0EEEEENSN_INSM_5valueIiEEEEEEEEEEENSB_17counting_iteratorIlNSB_11use_defaultES13_S13_EEEEEEEPS9_jSF_S9_S9_NS7_10__identityEEEvT0_T1_T2_T3_T4_T6_E12temp_storage+96];
	setp.eq.s16 	%p143, %rs205, 0;
	setp.eq.s16 	%p144, %rs206, 0;
	min.s64 	%rd268, %rd267, %rd266;
	selp.b16 	%rs207, %rs204, 1, %p144;
	selp.b16 	%rs208, %rs206, %rs207, %p143;
	and.b16  	%rs209, %rs208, 255;
	selp.b64 	%rd269, %rd266, %rd268, %p144;
	selp.b64 	%rd270, %rd267, %rd269, %p143;
	ld.shared.u8 	%rs210, [_ZZN3cub18CUB_300001_SM_10006detail6reduce28DeviceReduceSingleTileKernelINS2_10policy_hubIN4cuda3std3__45tupleIJblEEEjN6thrust24THRUST_300001_SM_1000_NS8cuda_cub9__find_if7functorIS9_EEE10Policy1000ENSB_12zip_iteratorINS8_IJNSD_26transform_input_iterator_tIbPiNSB_6detail10functional5actorINSM_9compositeIJNSM_16operator_adaptorINS7_8equal_toIvEEEENSN_INSM_8argumentILj0EEEEENSN_INSM_5valueIiEEEEEEEEEEENSB_17counting_iteratorIlNSB_11use_defaultES13_S13_EEEEEEEPS9_jSF_S9_S9_NS7_10__identityEEEvT0_T1_T2_T3_T4_T6_E12temp_storage+104];
	ld.shared.u64 	%rd271, [_ZZN3cub18CUB_300001_SM_10006detail6reduce28DeviceReduceSingleTileKernelINS2_10policy_hubIN4cuda3std3__45tupleIJblEEEjN6thrust24THRUST_300001_SM_1000_NS8cuda_cub9__find_if7functorIS9_EEE10Policy1000ENSB_12zip_iteratorINS8_IJNSD_26transform_input_iterator_tIbPiNSB_6detail10functional5actorINSM_9compositeIJNSM_16operator_adaptorINS7_8equal_toIvEEEENSN_INSM_8argumentILj0EEEEENSN_INSM_5valueIiEEEEEEEEEEENSB_17counting_iteratorIlNSB_11use_defaultES13_S13_EEEEEEEPS9_jSF_S9_S9_NS7_10__identityEEEvT0_T1_T2_T3_T4_T6_E12temp_storage+112];
	setp.eq.s16 	%p145, %rs209, 0;
	setp.eq.s16 	%p146, %rs210, 0;
	min.s64 	%rd272, %rd271, %rd270;
	selp.b16 	%rs211, %rs208, 1, %p146;
	selp.b16 	%rs212, %rs210, %rs211, %p145;
	and.b16  	%rs213, %rs212, 255;
	selp.b64 	%rd273, %rd270, %rd272, %p146;
	selp.b64 	%rd274, %rd271, %rd273, %p145;
	ld.shared.u8 	%rs214, [_ZZN3cub18CUB_300001_SM_10006detail6reduce28DeviceReduceSingleTileKernelINS2_10policy_hubIN4cuda3std3__45tupleIJblEEEjN6thrust24THRUST_300001_SM_1000_NS8cuda_cub9__find_if7functorIS9_EEE10Policy1000ENSB_12zip_iteratorINS8_IJNSD_26transform_input_iterator_tIbPiNSB_6detail10functional5actorINSM_9compositeIJNSM_16operator_adaptorINS7_8equal_toIvEEEENSN_INSM_8argumentILj0EEEEENSN_INSM_5valueIiEEEEEEEEEEENSB_17counting_iteratorIlNSB_11use_defaultES13_S13_EEEEEEEPS9_jSF_S9_S9_NS7_10__identityEEEvT0_T1_T2_T3_T4_T6_E12temp_storage+120];
	ld.shared.u64 	%rd275, [_ZZN3cub18CUB_300001_SM_10006detail6reduce28DeviceReduceSingleTileKernelINS2_10policy_hubIN4cuda3std3__45tupleIJblEEEjN6thrust24THRUST_300001_SM_1000_NS8cuda_cub9__find_if7functorIS9_EEE10Policy1000ENSB_12zip_iteratorINS8_IJNSD_26transform_input_iterator_tIbPiNSB_6detail10functional5actorINSM_9compositeIJNSM_16operator_adaptorINS7_8equal_toIvEEEENSN_INSM_8argumentILj0EEEEENSN_INSM_5valueIiEEEEEEEEEEENSB_17counting_iteratorIlNSB_11use_defaultES13_S13_EEEEEEEPS9_jSF_S9_S9_NS7_10__identityEEEvT0_T1_T2_T3_T4_T6_E12temp_storage+128];
	setp.eq.s16 	%p147, %rs213, 0;
	setp.eq.s16 	%p148, %rs214, 0;
	min.s64 	%rd276, %rd275, %rd274;
	selp.b16 	%rs215, %rs212, 1, %p148;
	selp.b16 	%rs377, %rs214, %rs215, %p147;
	selp.b64 	%rd277, %rd274, %rd276, %p148;
	selp.b64 	%rd417, %rd275, %rd277, %p147;
$L__BB2_121:
	mov.u32 	%r463, %tid.x;
	setp.ne.s32 	%p325, %r463, 0;
	@%p325 bra 	$L__BB2_123;
	setp.eq.s16 	%p326, %rs94, 0;
	and.b16  	%rs365, %rs377, 255;
	setp.eq.s16 	%p327, %rs365, 0;
	min.s64 	%rd405, %rd417, %rd114;
	selp.b16 	%rs366, %rs94, 1, %p327;
	selp.b16 	%rs367, %rs377, %rs366, %p326;
	selp.b64 	%rd406, %rd114, %rd405, %p327;
	selp.b64 	%rd407, %rd417, %rd406, %p326;
	st.global.u8 	[%rd1], %rs367;
	st.global.u64 	[%rd1+8], %rd407;
$L__BB2_123:
	ret;

}
	// .globl	_ZN3cub18CUB_300001_SM_10006detail6reduce18DeviceReduceKernelINS2_10policy_hubIN4cuda3std3__45tupleIJblEEEjN6thrust24THRUST_300001_SM_1000_NS8cuda_cub9__find_if7functorIS9_EEE10Policy1000ENSB_12zip_iteratorINS8_IJNSD_26transform_input_iterator_tIbPiNSB_6detail10functional5actorINSM_9compositeIJNSM_16operator_adaptorINS7_8equal_toIvEEEENSN_INSM_8argumentILj0EEEEENSN_INSM_5valueIiEEEEEEEEEEENSB_17counting_iteratorIlNSB_11use_defaultES13_S13_EEEEEEEjSF_S9_NS7_10__identityEEEvT0_PT3_T1_NS0_13GridEvenShareIS1B_EET2_T4_
.visible .entry _ZN3cub18CUB_300001_SM_10006detail6reduce18DeviceReduceKernelINS2_10policy_hubIN4cuda3std3__45tupleIJblEEEjN6thrust24THRUST_300001_SM_1000_NS8cuda_cub9__find_if7functorIS9_EEE10Policy1000ENSB_12zip_iteratorINS8_IJNSD_26transform_input_iterator_tIbPiNSB_6detail10functional5actorINSM_9compositeIJNSM_16operator_adaptorINS7_8equal_toIvEEEENSN_INSM_8argumentILj0EEEEENSN_INSM_5valueIiEEEEEEEEEEENSB_17counting_iteratorIlNSB_11use_defaultES13_S13_EEEEEEEjSF_S9_NS7_10__identityEEEvT0_PT3_T1_NS0_13GridEvenShareIS1B_EET2_T4_(
	.param .align 8 .b8 _ZN3cub18CUB_300001_SM_10006detail6reduce18DeviceReduceKernelINS2_10policy_hubIN4cuda3std3__45tupleIJblEEEjN6thrust24THRUST_300001_SM_1000_NS8cuda_cub9__find_if7functorIS9_EEE10Policy1000ENSB_12zip_iteratorINS8_IJNSD_26transform_input_iterator_tIbPiNSB_6detail10functional5actorINSM_9compositeIJNSM_16operator_adaptorINS7_8equal_toIvEEEENSN_INSM_8argumentILj0EEEEENSN_INSM_5valueIiEEEEEEEEEEENSB_17counting_iteratorIlNSB_11use_defaultES13_S13_EEEEEEEjSF_S9_NS7_10__identityEEEvT0_PT3_T1_NS0_13GridEvenShareIS1B_EET2_T4__param_0[24],
	.param .u64 .ptr .align 1 _ZN3cub18CUB_300001_SM_10006detail6reduce18DeviceReduceKernelINS2_10policy_hubIN4cuda3std3__45tupleIJblEEEjN6thrust24THRUST_300001_SM_1000_NS8cuda_cub9__find_if7functorIS9_EEE10Policy1000ENSB_12zip_iteratorINS8_IJNSD_26transform_input_iterator_tIbPiNSB_6detail10functional5actorINSM_9compositeIJNSM_16operator_adaptorINS7_8equal_toIvEEEENSN_INSM_8argumentILj0EEEEENSN_INSM_5valueIiEEEEEEEEEEENSB_17counting_iteratorIlNSB_11use_defaultES13_S13_EEEEEEEjSF_S9_NS7_10__identityEEEvT0_PT3_T1_NS0_13GridEvenShareIS1B_EET2_T4__param_1,
	.param .u32 _ZN3cub18CUB_300001_SM_10006detail6reduce18DeviceReduceKernelINS2_10policy_hubIN4cuda3std3__45tupleIJblEEEjN6thrust24THRUST_300001_SM_1000_NS8cuda_cub9__find_if7functorIS9_EEE10Policy1000ENSB_12zip_iteratorINS8_IJNSD_26transform_input_iterator_tIbPiNSB_6detail10functional5actorINSM_9compositeIJNSM_16operator_adaptorINS7_8equal_toIvEEEENSN_INSM_8argumentILj0EEEEENSN_INSM_5valueIiEEEEEEEEEEENSB_17counting_iteratorIlNSB_11use_defaultES13_S13_EEEEEEEjSF_S9_NS7_10__identityEEEvT0_PT3_T1_NS0_13GridEvenShareIS1B_EET2_T4__param_2,
	.param .align 4 .b8 _ZN3cub18CUB_300001_SM_10006detail6reduce18DeviceReduceKernelINS2_10policy_hubIN4cuda3std3__45tupleIJblEEEjN6thrust24THRUST_300001_SM_1000_NS8cuda_cub9__find_if7functorIS9_EEE10Policy1000ENSB_12zip_iteratorINS8_IJNSD_26transform_input_iterator_tIbPiNSB_6detail10functional5actorINSM_9compositeIJNSM_16operator_adaptorINS7_8equal_toIvEEEENSN_INSM_8argumentILj0EEEEENSN_INSM_5valueIiEEEEEEEEEEENSB_17counting_iteratorIlNSB_11use_defaultES13_S13_EEEEEEEjSF_S9_NS7_10__identityEEEvT0_PT3_T1_NS0_13GridEvenShareIS1B_EET2_T4__param_3[40],
	.param .align 1 .b8 _ZN3cub18CUB_300001_SM_10006detail6reduce18DeviceReduceKernelINS2_10policy_hubIN4cuda3std3__45tupleIJblEEEjN6thrust24THRUST_300001_SM_1000_NS8cuda_cub9__find_if7functorIS9_EEE10Policy1000ENSB_12zip_iteratorINS8_IJNSD_26transform_input_iterator_tIbPiNSB_6detail10functional5actorINSM_9compositeIJNSM_16operator_adaptorINS7_8equal_toIvEEEENSN_INSM_8argumentILj0EEEEENSN_INSM_5valueIiEEEEEEEEEEENSB_17counting_iteratorIlNSB_11use_defaultES13_S13_EEEEEEEjSF_S9_NS7_10__identityEEEvT0_PT3_T1_NS0_13GridEvenShareIS1B_EET2_T4__param_4[1],
	.param .align 1 .b8 _ZN3cub18CUB_300001_SM_10006detail6reduce18DeviceReduceKernelINS2_10policy_hubIN4cuda3std3__45tupleIJblEEEjN6thrust24THRUST_300001_SM_1000_NS8cuda_cub9__find_if7functorIS9_EEE10Policy1000ENSB_12zip_iteratorINS8_IJNSD_26transform_input_iterator_tIbPiNSB_6detail10functional5actorINSM_9compositeIJNSM_16operator_adaptorINS7_8equal_toIvEEEENSN_INSM_8argumentILj0EEEEENSN_INSM_5valueIiEEEEEEEEEEENSB_17counting_iteratorIlNSB_11use_defaultES13_S13_EEEEEEEjSF_S9_NS7_10__identityEEEvT0_PT3_T1_NS0_13GridEvenShareIS1B_EET2_T4__param_5[1]
)
.maxntid 256
{
	.reg .pred 	%p<325>;
	.reg .b16 	%rs<402>;
	.reg .b32 	%r<523>;
	.reg .b64 	%rd<477>;
	// demoted variable
	.shared .align 8 .b8 _ZZN3cub18CUB_300001_SM_10006detail6reduce18DeviceReduceKernelINS2_10policy_hubIN4cuda3std3__45tupleIJblEEEjN6thrust24THRUST_300001_SM_1000_NS8cuda_cub9__find_if7functorIS9_EEE10Policy1000ENSB_12zip_iteratorINS8_IJNSD_26transform_input_iterator_tIbPiNSB_6detail10functional5actorINSM_9compositeIJNSM_16operator_adaptorINS7_8equal_toIvEEEENSN_INSM_8argumentILj0EEEEENSN_INSM_5valueIiEEEEEEEEEEENSB_17counting_iteratorIlNSB_11use_defaultES13_S13_EEEEEEEjSF_S9_NS7_10__identityEEEvT0_PT3_T1_NS0_13GridEvenShareIS1B_EET2_T4_E12temp_storage[152];
	ld.param.u64 	%rd109, [_ZN3cub18CUB_300001_SM_10006detail6reduce18DeviceReduceKernelINS2_10policy_hubIN4cuda3std3__45tupleIJblEEEjN6thrust24THRUST_300001_SM_1000_NS8cuda_cub9__find_if7functorIS9_EEE10Policy1000ENSB_12zip_iteratorINS8_IJNSD_26transform_input_iterator_tIbPiNSB_6detail10functional5actorINSM_9compositeIJNSM_16operator_adaptorINS7_8equal_toIvEEEENSN_INSM_8argumentILj0EEEEENSN_INSM_5valueIiEEEEEEEEEEENSB_17counting_iteratorIlNSB_11use_defaultES13_S13_EEEEEEEjSF_S9_NS7_10__identityEEEvT0_PT3_T1_NS0_13GridEvenShareIS1B_EET2_T4__param_0+16];
	ld.param.u32 	%r65, [_ZN3cub18CUB_300001_SM_10006detail6reduce18DeviceReduceKernelINS2_10policy_hubIN4cuda3std3__45tupleIJblEEEjN6thrust24THRUST_300001_SM_1000_NS8cuda_cub9__find_if7functorIS9_EEE10Policy1000ENSB_12zip_iteratorINS8_IJNSD_26transform_input_iterator_tIbPiNSB_6detail10functional5actorINSM_9compositeIJNSM_16operator_adaptorINS7_8equal_toIvEEEENSN_INSM_8argumentILj0EEEEENSN_INSM_5valueIiEEEEEEEEEEENSB_17counting_iteratorIlNSB_11use_defaultES13_S13_EEEEEEEjSF_S9_NS7_10__identityEEEvT0_PT3_T1_NS0_13GridEvenShareIS1B_EET2_T4__param_0+12];
	ld.param.u32 	%r1, [_ZN3cub18CUB_300001_SM_10006detail6reduce18DeviceReduceKernelINS2_10policy_hubIN4cuda3std3__45tupleIJblEEEjN6thrust24THRUST_300001_SM_1000_NS8cuda_cub9__find_if7functorIS9_EEE10Policy1000ENSB_12zip_iteratorINS8_IJNSD_26transform_input_iterator_tIbPiNSB_6detail10functional5actorINSM_9compositeIJNSM_16operator_adaptorINS7_8equal_toIvEEEENSN_INSM_8argumentILj0EEEEENSN_INSM_5valueIiEEEEEEEEEEENSB_17counting_iteratorIlNSB_11use_defaultES13_S13_EEEEEEEjSF_S9_NS7_10__identityEEEvT0_PT3_T1_NS0_13GridEvenShareIS1B_EET2_T4__param_3+20];
	ld.param.u32 	%r2, [_ZN3cub18CUB_300001_SM_10006detail6reduce18DeviceReduceKernelINS2_10policy_hubIN4cuda3std3__45tupleIJblEEEjN6thrust24THRUST_300001_SM_1000_NS8cuda_cub9__find_if7functorIS9_EEE10Policy1000ENSB_12zip_iteratorINS8_IJNSD_26transform_input_iterator_tIbPiNSB_6detail10functional5actorINSM_9compositeIJNSM_16operator_adaptorINS7_8equal_toIvEEEENSN_INSM_8argumentILj0EEEEENSN_INSM_5valueIiEEEEEEEEEEENSB_17counting_iteratorIlNSB_11use_defaultES13_S13_EEEEEEEjSF_S9_NS7_10__identityEEEvT0_PT3_T1_NS0_13GridEvenShareIS1B_EET2_T4__param_3+24];
	ld.param.u64 	%rd108, [_ZN3cub18CUB_300001_SM_10006detail6reduce18DeviceReduceKernelINS2_10policy_hubIN4cuda3std3__45tupleIJblEEEjN6thrust24THRUST_300001_SM_1000_NS8cuda_cub9__find_if7functorIS9_EEE10Policy1000ENSB_12zip_iteratorINS8_IJNSD_26transform_input_iterator_tIbPiNSB_6detail10functional5actorINSM_9compositeIJNSM_16operator_adaptorINS7_8equal_toIvEEEENSN_INSM_8argumentILj0EEEEENSN_INSM_5valueIiEEEEEEEEEEENSB_17counting_iteratorIlNSB_11use_defaultES13_S13_EEEEEEEjSF_S9_NS7_10__identityEEEvT0_PT3_T1_NS0_13GridEvenShareIS1B_EET2_T4__param_0];
	cvta.to.global.u64 	%rd1, %rd108;
	mov.u32 	%r6, %ctaid.x;
	shl.b32 	%r7, %r2, 10;
	shl.b32 	%r8, %r6, 10;
	sub.s32 	%r9, %r1, %r8;
	setp.gt.u32 	%p1, %r9, 1023;
	@%p1 bra 	$L__BB3_78;
	mov.u32 	%r10, %tid.x;
	setp.ge.u32 	%p148, %r10, %r9;
	mov.b16 	%rs371, 0;
	mov.b64 	%rd446, 0;
	mov.u32 	%r510, %r10;
	@%p148 bra 	$L__BB3_3;
	add.s32 	%r240, %r8, %r10;
	cvt.u64.u32 	%rd278, %r240;
	mul.wide.u32 	%rd279, %r240, 4;
	add.s64 	%rd280, %rd1, %rd279;
	add.s64 	%rd446, %rd109, %rd278;
	ld.global.u32 	%r241, [%rd280];
	setp.eq.s32 	%p149, %r241, %r65;
	selp.u16 	%rs371, 1, 0, %p149;
	add.s32 	%r510, %r10, 256;
$L__BB3_3:
	setp.ge.u32 	%p150, %r510, %r9;
	@%p150 bra 	$L__BB3_16;
	not.b32 	%r242, %r510;
	add.s32 	%r13, %r1, %r242;
	sub.s32 	%r243, %r13, %r8;
	shr.u32 	%r244, %r243, 8;
	add.s32 	%r14, %r244, 1;
	and.b32  	%r15, %r14, 7;
	setp.lt.u32 	%p151, %r243, 1792;
	@%p151 bra 	$L__BB3_8;
	add.s32 	%r509, %r510, 1024;
	add.s32 	%r508, %r510, %r8;
	and.b32  	%r245, %r14, 33554424;
	neg.s32 	%r507, %r245;
$L__BB3_6:
	.pragma "nounroll";
	cvt.u64.u32 	%rd282, %r508;
	mul.wide.u32 	%rd283, %r508, 4;
	add.s64 	%rd284, %rd1, %rd283;
	add.s64 	%rd285, %rd109, %rd282;
	ld.global.u32 	%r246, [%rd284];
	setp.eq.s32 	%p152, %r246, %r65;
	selp.u16 	%rs216, 1, 0, %p152;
	and.b16  	%rs217, %rs371, 255;
	setp.ne.s16 	%p154, %rs217, 0;
	and.pred  	%p155, %p154, %p152;
	min.s64 	%rd286, %rd285, %rd446;
	setp.eq.s16 	%p156, %rs217, 0;
	selp.b64 	%rd287, %rd285, %rd446, %p156;
	selp.b16 	%rs218, %rs216, %rs371, %p156;
	selp.b64 	%rd288, %rd286, %rd287, %p155;
	selp.b16 	%rs219, 1, %rs218, %p155;
	and.b16  	%rs220, %rs219, 255;
	add.s32 	%r247, %r508, 256;
	cvt.u64.u32 	%rd289, %r247;
	mul.wide.u32 	%rd290, %r247, 4;
	add.s64 	%rd291, %rd1, %rd290;
	add.s64 	%rd292, %rd109, %rd289;
	ld.global.u32 	%r248, [%rd291];
	setp.eq.s32 	%p157, %r248, %r65;
	selp.u16 	%rs221, 1, 0, %p157;
	setp.ne.s16 	%p159, %rs220, 0;
	and.pred  	%p160, %p159, %p157;
	min.s64 	%rd293, %rd292, %rd288;
	setp.eq.s16 	%p161, %rs220, 0;
	selp.b64 	%rd294, %rd292, %rd288, %p161;
	selp.b16 	%rs222, %rs221, %rs219, %p161;
	selp.b64 	%rd295, %rd293, %rd294, %p160;
	selp.b16 	%rs223, 1, %rs222, %p160;
	and.b16  	%rs224, %rs223, 255;
	add.s32 	%r249, %r508, 512;
	cvt.u64.u32 	%rd296, %r249;
	mul.wide.u32 	%rd297, %r249, 4;
	add.s64 	%rd298, %rd1, %rd297;
	add.s64 	%rd299, %rd109, %rd296;
	ld.global.u32 	%r250, [%rd298];
	setp.eq.s32 	%p162, %r250, %r65;
	selp.u16 	%rs225, 1, 0, %p162;
	setp.ne.s16 	%p164, %rs224, 0;
	and.pred  	%p165, %p164, %p162;
	min.s64 	%rd300, %rd299, %rd295;
	setp.eq.s16 	%p166, %rs224, 0;
	selp.b64 	%rd301, %rd299, %rd295, %p166;
	selp.b16 	%rs226, %rs225, %rs223, %p166;
	selp.b64 	%rd302, %rd300, %rd301, %p165;
	selp.b16 	%rs227, 1, %rs226, %p165;
	and.b16  	%rs228, %rs227, 255;
	add.s32 	%r251, %r508, 768;
	cvt.u64.u32 	%rd303, %r251;
	mul.wide.u32 	%rd304, %r251, 4;
	add.s64 	%rd305, %rd1, %rd304;
	add.s64 	%rd306, %rd109, %rd303;
	ld.global.u32 	%r252, [%rd305];
	setp.eq.s32 	%p167, %r252, %r65;
	selp.u16 	%rs229, 1, 0, %p167;
	setp.ne.s16 	%p169, %rs228, 0;
	and.pred  	%p170, %p169, %p167;
	min.s64 	%rd307, %rd306, %rd302;
	setp.eq.s16 	%p171, %rs228, 0;
	selp.b64 	%rd308, %rd306, %rd302, %p171;
	selp.b16 	%rs230, %rs229, %rs227, %p171;
	selp.b64 	%rd309, %rd307, %rd308, %p170;
	selp.b16 	%rs231, 1, %rs230, %p170;
	and.b16  	%rs232, %rs231, 255;
	add.s32 	%r253, %r508, 1024;
	cvt.u64.u32 	%rd310, %r253;
	mul.wide.u32 	%rd311, %r253, 4;
	add.s64 	%rd312, %rd1, %rd311;
	add.s64 	%rd313, %rd109, %rd310;
	ld.global.u32 	%r254, [%rd312];
	setp.eq.s32 	%p172, %r254, %r65;
	selp.u16 	%rs233, 1, 0, %p172;
	setp.ne.s16 	%p174, %rs232, 0;
	and.pred  	%p175, %p174, %p172;
	min.s64 	%rd314, %rd313, %rd309;
	setp.eq.s16 	%p176, %rs232, 0;
	selp.b64 	%rd315, %rd313, %rd309, %p176;
	selp.b16 	%rs234, %rs233, %rs231, %p176;
	selp.b64 	%rd316, %rd314, %rd315, %p175;
	selp.b16 	%rs235, 1, %rs234, %p175;
	and.b16  	%rs236, %rs235, 255;
	add.s32 	%r255, %r508, 1280;
	cvt.u64.u32 	%rd317, %r255;
	mul.wide.u32 	%rd318, %r255, 4;
	add.s64 	%rd319, %rd1, %rd318;
	add.s64 	%rd320, %rd109, %rd317;
	ld.global.u32 	%r256, [%rd319];
	setp.eq.s32 	%p177, %r256, %r65;
	selp.u16 	%rs237, 1, 0, %p177;
	setp.ne.s16 	%p179, %rs236, 0;
	and.pred  	%p180, %p179, %p177;
	min.s64 	%rd321, %rd320, %rd316;
	setp.eq.s16 	%p181, %rs236, 0;
	selp.b64 	%rd322, %rd320, %rd316, %p181;
	selp.b16 	%rs238, %rs237, %rs235, %p181;
	selp.b64 	%rd323, %rd321, %rd322, %p180;
	selp.b16 	%rs239, 1, %rs238, %p180;
	and.b16  	%rs240, %rs239, 255;
	add.s32 	%r257, %r508, 1536;
	cvt.u64.u32 	%rd324, %r257;
	mul.wide.u32 	%rd325, %r257, 4;
	add.s64 	%rd326, %rd1, %rd325;
	add.s64 	%rd327, %rd109, %rd324;
	ld.global.u32 	%r258, [%rd326];
	setp.eq.s32 	%p182, %r258, %r65;
	selp.u16 	%rs241, 1, 0, %p182;
	setp.ne.s16 	%p184, %rs240, 0;
	and.pred  	%p185, %p184, %p182;
	min.s64 	%rd328, %rd327, %rd323;
	setp.eq.s16 	%p186, %rs240, 0;
	selp.b64 	%rd329, %rd327, %rd323, %p186;
	selp.b16 	%rs242, %rs241, %rs239, %p186;
	selp.b64 	%rd330, %rd328, %rd329, %p185;
	selp.b16 	%rs243, 1, %rs242, %p185;
	and.b16  	%rs244, %rs243, 255;
	add.s32 	%r259, %r508, 1792;
	cvt.u64.u32 	%rd331, %r259;
	mul.wide.u32 	%rd332, %r259, 4;
	add.s64 	%rd333, %rd1, %rd332;
	add.s64 	%rd334, %rd109, %rd331;
	ld.global.u32 	%r260, [%rd333];
	setp.eq.s32 	%p187, %r260, %r65;
	selp.u16 	%rs245, 1, 0, %p187;
	setp.ne.s16 	%p189, %rs244, 0;
	and.pred  	%p190, %p189, %p187;
	min.s64 	%rd335, %rd334, %rd330;
	setp.eq.s16 	%p191, %rs244, 0;
	selp.b64 	%rd336, %rd334, %rd330, %p191;
	selp.b16 	%rs246, %rs245, %rs243, %p191;
	selp.b64 	%rd446, %rd335, %rd336, %p190;
	selp.b16 	%rs371, 1, %rs246, %p190;
	add.s32 	%r509, %r509, 2048;
	add.s32 	%r508, %r508, 2048;
	add.s32 	%r507, %r507, 8;
	setp.ne.s32 	%p192, %r507, 0;
	@%p192 bra 	$L__BB3_6;
	add.s32 	%r510, %r509, -1024;
$L__BB3_8:
	setp.eq.s32 	%p193, %r15, 0;
	@%p193 bra 	$L__BB3_16;
	setp.lt.u32 	%p194, %r15, 4;
	@%p194 bra 	$L__BB3_11;
	add.s32 	%r261, %r8, %r510;
	cvt.u64.u32 	%rd338, %r261;
	mul.wide.u32 	%rd339, %r261, 4;
	add.s64 	%rd340, %rd1, %rd339;
	add.s64 	%rd341, %rd109, %rd338;
	ld.global.u32 	%r262, [%rd340];
	setp.eq.s32 	%p195, %r262, %r65;
	selp.u16 	%rs248, 1, 0, %p195;
	and.b16  	%rs249, %rs371, 255;
	setp.ne.s16 	%p197, %rs249, 0;
	and.pred  	%p198, %p197, %p195;
	min.s64 	%rd342, %rd341, %rd446;
	setp.eq.s16 	%p199, %rs249, 0;
	selp.b64 	%rd343, %rd341, %rd446, %p199;
	selp.b16 	%rs250, %rs248, %rs371, %p199;
	selp.b64 	%rd344, %rd342, %rd343, %p198;
	selp.b16 	%rs251, 1, %rs250, %p198;
	and.b16  	%rs252, %rs251, 255;
	add.s32 	%r263, %r261, 256;
	cvt.u64.u32 	%rd345, %r263;
	mul.wide.u32 	%rd346, %r263, 4;
	add.s64 	%rd347, %rd1, %rd346;
	add.s64 	%rd348, %rd109, %rd345;
	ld.global.u32 	%r264, [%rd347];
	setp.eq.s32 	%p200, %r264, %r65;
	selp.u16 	%rs253, 1, 0, %p200;
	setp.ne.s16 	%p202, %rs252, 0;
	and.pred  	%p203, %p202, %p200;
	min.s64 	%rd349, %rd348, %rd344;
	setp.eq.s16 	%p204, %rs252, 0;
	selp.b64 	%rd350, %rd348, %rd344, %p204;
	selp.b16 	%rs254, %rs253, %rs251, %p204;
	selp.b64 	%rd351, %rd349, %rd350, %p203;
	selp.b16 	%rs255, 1, %rs254, %p203;
	and.b16  	%rs256, %rs255, 255;
	add.s32 	%r265, %r261, 512;
	cvt.u64.u32 	%rd352, %r265;
	mul.wide.u32 	%rd353, %r265, 4;
	add.s64 	%rd354, %rd1, %rd353;
	add.s64 	%rd355, %rd109, %rd352;
	ld.global.u32 	%r266, [%rd354];
	setp.eq.s32 	%p205, %r266, %r65;
	selp.u16 	%rs257, 1, 0, %p205;
	setp.ne.s16 	%p207, %rs256, 0;
	and.pred  	%p208, %p207, %p205;
	min.s64 	%rd356, %rd355, %rd351;
	setp.eq.s16 	%p209, %rs256, 0;
	selp.b64 	%rd357, %rd355, %rd351, %p209;
	selp.b16 	%rs258, %rs257, %rs255, %p209;
	selp.b64 	%rd358, %rd356, %rd357, %p208;
	selp.b16 	%rs259, 1, %rs258, %p208;
	and.b16  	%rs260, %rs259, 255;
	add.s32 	%r267, %r261, 768;
	cvt.u64.u32 	%rd359, %r267;
	mul.wide.u32 	%rd360, %r267, 4;
	add.s64 	%rd361, %rd1, %rd360;
	add.s64 	%rd362, %rd109, %rd359;
	ld.global.u32 	%r268, [%rd361];
	setp.eq.s32 	%p210, %r268, %r65;
	selp.u16 	%rs261, 1, 0, %p210;
	setp.ne.s16 	%p212, %rs260, 0;
	and.pred  	%p213, %p212, %p210;
	min.s64 	%rd363, %rd362, %rd358;
	setp.eq.s16 	%p214, %rs260, 0;
	selp.b64 	%rd364, %rd362, %rd358, %p214;
	selp.b16 	%rs262, %rs261, %rs259, %p214;
	selp.b64 	%rd446, %rd363, %rd364, %p213;
	selp.b16 	%rs371, 1, %rs262, %p213;
	add.s32 	%r510, %r510, 1024;
$L__BB3_11:
	and.b32  	%r269, %r14, 3;
	setp.eq.s32 	%p215, %r269, 0;
	@%p215 bra 	$L__BB3_16;
	setp.eq.s32 	%p216, %r269, 1;
	@%p216 bra 	$L__BB3_14;
	add.s32 	%r270, %r8, %r510;
	cvt.u64.u32 	%rd366, %r270;
	mul.wide.u32 	%rd367, %r270, 4;
	add.s64 	%rd368, %rd1, %rd367;
	add.s64 	%rd369, %rd109, %rd366;
	ld.global.u32 	%r271, [%rd368];
	setp.eq.s32 	%p217, %r271, %r65;
	selp.u16 	%rs264, 1, 0, %p217;
	and.b16  	%rs265, %rs371, 255;
	setp.ne.s16 	%p219, %rs265, 0;
	and.pred  	%p220, %p219, %p217;
	min.s64 	%rd370, %rd369, %rd446;
	setp.eq.s16 	%p221, %rs265, 0;
	selp.b64 	%rd371, %rd369, %rd446, %p221;
	selp.b16 	%rs266, %rs264, %rs371, %p221;
	selp.b64 	%rd372, %rd370, %rd371, %p220;
	selp.b16 	%rs267, 1, %rs266, %p220;
	and.b16  	%rs268, %rs267, 255;
	add.s32 	%r272, %r270, 256;
	cvt.u64.u32 	%rd373, %r272;
	mul.wide.u32 	%rd374, %r272, 4;
	add.s64 	%rd375, %rd1, %rd374;
	add.s64 	%rd376, %rd109, %rd373;
	ld.global.u32 	%r273, [%rd375];
	setp.eq.s32 	%p222, %r273, %r65;
	selp.u16 	%rs269, 1, 0, %p222;
	setp.ne.s16 	%p224, %rs268, 0;
	and.pred  	%p225, %p224, %p222;
	min.s64 	%rd377, %rd376, %rd372;
	setp.eq.s16 	%p226, %rs268, 0;
	selp.b64 	%rd378, %rd376, %rd372, %p226;
	selp.b16 	%rs270, %rs269, %rs267, %p226;
	selp.b64 	%rd446, %rd377, %rd378, %p225;
	selp.b16 	%rs371, 1, %rs270, %p225;
	add.s32 	%r510, %r510, 512;
$L__BB3_14:
	and.b32  	%r274, %r13, 256;
	setp.ne.s32 	%p227, %r274, 0;
	@%p227 bra 	$L__BB3_16;
	add.s32 	%r275, %r8, %r510;
	cvt.u64.u32 	%rd379, %r275;
	mul.wide.u32 	%rd380, %r275, 4;
	add.s64 	%rd381, %rd1, %rd380;
	add.s64 	%rd382, %rd109, %rd379;
	ld.global.u32 	%r276, [%rd381];
	setp.eq.s32 	%p228, %r276, %r65;
	selp.u16 	%rs271, 1, 0, %p228;
	and.b16  	%rs272, %rs371, 255;
	setp.ne.s16 	%p230, %rs272, 0;
	and.pred  	%p231, %p230, %p228;
	min.s64 	%rd383, %rd382, %rd446;
	setp.eq.s16 	%p232, %rs272, 0;
	selp.b64 	%rd384, %rd382, %rd446, %p232;
	selp.b16 	%rs273, %rs271, %rs371, %p232;
	selp.b64 	%rd446, %rd383, %rd384, %p231;
	selp.b16 	%rs371, 1, %rs273, %p231;
$L__BB3_16:
	setp.lt.u32 	%p233, %r9, 256;
	@%p233 bra 	$L__BB3_41;
	// begin inline asm
	mov.u32 %r395, %laneid;
	// end inline asm
	cvt.u32.u16 	%r416, %rs371;
	and.b32  	%r397, %r416, 255;
	mov.b32 	%r413, 1;
	mov.b32 	%r414, 31;
	mov.b32 	%r415, -1;
	// begin inline asm
	shfl.sync.down.b32 %r396, %r397, %r413, %r414, %r415;
	// end inline asm
	// begin inline asm
	shfl.sync.down.b32 %r401, %r402, %r413, %r414, %r415;
	// end inline asm
	mov.b64 	{%r407, %r412}, %rd446;
	// begin inline asm
	shfl.sync.down.b32 %r406, %r407, %r413, %r414, %r415;
	// end inline asm
	// begin inline asm
	shfl.sync.down.b32 %r411, %r412, %r413, %r414, %r415;
	// end inline asm
	mov.b64 	%rd17, {%r406, %r411};
	cvt.u16.u32 	%rs15, %r396;
	setp.gt.s32 	%p283, %r395, 30;
	@%p283 bra 	$L__BB3_21;
	and.b16  	%rs315, %rs371, 255;
	setp.eq.s16 	%p284, %rs315, 0;
	and.b16  	%rs316, %rs15, 255;
	setp.eq.s16 	%p285, %rs316, 0;
	or.pred  	%p286, %p284, %p285;
	@%p286 bra 	$L__BB3_20;
	min.s64 	%rd446, %rd17, %rd446;
	mov.b16 	%rs371, 1;
	bra.uni 	$L__BB3_21;
$L__BB3_20:
	setp.eq.s16 	%p287, %rs315, 0;
	selp.b64 	%rd446, %rd17, %rd446, %p287;
	selp.b16 	%rs371, %rs15, %rs371, %p287;
$L__BB3_21:
	cvt.u32.u16 	%r437, %rs371;
	and.b32  	%r418, %r437, 255;
	mov.b32 	%r434, 2;
	mov.b32 	%r435, 31;
	mov.b32 	%r436, -1;
	// begin inline asm
	shfl.sync.down.b32 %r417, %r418, %r434, %r435, %r436;
	// end inline asm
	// begin inline asm
	shfl.sync.down.b32 %r422, %r423, %r434, %r435, %r436;
	// end inline asm
	mov.b64 	{%r428, %r433}, %rd446;
	// begin inline asm
	shfl.sync.down.b32 %r427, %r428, %r434, %r435, %r436;
	// end inline asm
	// begin inline asm
	shfl.sync.down.b32 %r432, %r433, %r434, %r435, %r436;
	// end inline asm
	mov.b64 	%rd21, {%r427, %r432};
	cvt.u16.u32 	%rs18, %r417;
	setp.gt.s32 	%p288, %r395, 29;
	@%p288 bra 	$L__BB3_25;
	and.b16  	%rs319, %rs371, 255;
	setp.eq.s16 	%p289, %rs319, 0;
	and.b16  	%rs320, %rs18, 255;
	setp.eq.s16 	%p290, %rs320, 0;
	or.pred  	%p291, %p289, %p290;
	@%p291 bra 	$L__BB3_24;
	min.s64 	%rd446, %rd21, %rd446;
	mov.b16 	%rs371, 1;
	bra.uni 	$L__BB3_25;
$L__BB3_24:
	setp.eq.s16 	%p292, %rs319, 0;
	selp.b64 	%rd446, %rd21, %rd446, %p292;
	selp.b16 	%rs371, %rs18, %rs371, %p292;
$L__BB3_25:
	cvt.u32.u16 	%r458, %rs371;
	and.b32  	%r439, %r458, 255;
	mov.b32 	%r455, 4;
	mov.b32 	%r456, 31;
	mov.b32 	%r457, -1;
	// begin inline asm
	shfl.sync.down.b32 %r438, %r439, %r455, %r456, %r457;
	// end inline asm
	// begin inline asm
	shfl.sync.down.b32 %r443, %r444, %r455, %r456, %r457;
	// end inline asm
	mov.b64 	{%r449, %r454}, %rd446;
	// begin inline asm
	shfl.sync.down.b32 %r448, %r449, %r455, %r456, %r457;
	// end inline asm
	// begin inline asm
	shfl.sync.down.b32 %r453, %r454, %r455, %r456, %r457;
	// end inline asm
	mov.b64 	%rd25, {%r448, %r453};
	cvt.u16.u32 	%rs21, %r438;
	setp.gt.s32 	%p293, %r395, 27;
	@%p293 bra 	$L__BB3_29;
	and.b16  	%rs323, %rs371, 255;
	setp.eq.s16 	%p294, %rs323, 0;
	and.b16  	%rs324, %rs21, 255;
	setp.eq.s16 	%p295, %rs324, 0;
	or.pred  	%p296, %p294, %p295;
	@%p296 bra 	$L__BB3_28;
	min.s64 	%rd446, %rd25, %rd446;
	mov.b16 	%rs371, 1;
	bra.uni 	$L__BB3_29;
$L__BB3_28:
	setp.eq.s16 	%p297, %rs323, 0;
	selp.b64 	%rd446, %rd25, %rd446, %p297;
	selp.b16 	%rs371, %rs21, %rs371, %p297;
$L__BB3_29:
	cvt.u32.u16 	%r479, %rs371;
	and.b32  	%r460, %r479, 255;
	mov.b32 	%r476, 8;
	mov.b32 	%r477, 31;
	mov.b32 	%r478, -1;
	// begin inline asm
	shfl.sync.down.b32 %r459, %r460, %r476, %r477, %r478;
	// end inline asm
	// begin inline asm
	shfl.sync.down.b32 %r464, %r465, %r476, %r477, %r478;
	// end inline asm
	mov.b64 	{%r470, %r475}, %rd446;
	// begin inline asm
	shfl.sync.down.b32 %r469, %r470, %r476, %r477, %r478;
	// end inline asm
	// begin inline asm
	shfl.sync.down.b32 %r474, %r475, %r476, %r477, %r478;
	// end inline asm
	mov.b64 	%rd29, {%r469, %r474};
	cvt.u16.u32 	%rs24, %r459;
	setp.gt.s32 	%p298, %r395, 23;
	@%p298 bra 	$L__BB3_33;
	and.b16  	%rs327, %rs371, 255;
	setp.eq.s16 	%p299, %rs327, 0;
	and.b16  	%rs328, %rs24, 255;
	setp.eq.s16 	%p300, %rs328, 0;
	or.pred  	%p301, %p299, %p300;
	@%p301 bra 	$L__BB3_32;
	min.s64 	%rd446, %rd29, %rd446;
	mov.b16 	%rs371, 1;
	bra.uni 	$L__BB3_33;
$L__BB3_32:
	setp.eq.s16 	%p302, %rs327, 0;
	selp.b64 	%rd446, %rd29, %rd446, %p302;
	selp.b16 	%rs371, %rs24, %rs371, %p302;
$L__BB3_33:
	cvt.u32.u16 	%r500, %rs371;
	and.b32  	%r481, %r500, 255;
	mov.b32 	%r497, 16;
	mov.b32 	%r498, 31;
	mov.b32 	%r499, -1;
	// begin inline asm
	shfl.sync.down.b32 %r480, %r481, %r497, %r498, %r499;
	// end inline asm
	// begin inline asm
	shfl.sync.down.b32 %r485, %r486, %r497, %r498, %r499;
	// end inline asm
	mov.b64 	{%r491, %r496}, %rd446;
	// begin inline asm
	shfl.sync.down.b32 %r490, %r491, %r497, %r498, %r499;
	// end inline asm
	// begin inline asm
	shfl.sync.down.b32 %r495, %r496, %r497, %r498, %r499;
	// end inline asm
	mov.b64 	%rd33, {%r490, %r495};
	cvt.u16.u32 	%rs27, %r480;
	setp.gt.s32 	%p303, %r395, 15;
	@%p303 bra 	$L__BB3_37;
	and.b16  	%rs331, %rs371, 255;
	setp.eq.s16 	%p304, %rs331, 0;
	and.b16  	%rs332, %rs27, 255;
	setp.eq.s16 	%p305, %rs332, 0;
	or.pred  	%p306, %p304, %p305;
	@%p306 bra 	$L__BB3_36;
	min.s64 	%rd446, %rd33, %rd446;
	mov.b16 	%rs371, 1;
	bra.uni 	$L__BB3_37;
$L__BB3_36:
	setp.eq.s16 	%p307, %rs331, 0;
	selp.b64 	%rd446, %rd33, %rd446, %p307;
	selp.b16 	%rs371, %rs27, %rs371, %p307;
$L__BB3_37:
	setp.ne.s32 	%p308, %r395, 0;
	@%p308 bra 	$L__BB3_39;
	shr.u32 	%r501, %r10, 1;
	and.b32  	%r502, %r501, 496;
	mov.u32 	%r503, _ZZN3cub18CUB_300001_SM_10006detail6reduce18DeviceReduceKernelINS2_10policy_hubIN4cuda3std3__45tupleIJblEEEjN6thrust24THRUST_300001_SM_1000_NS8cuda_cub9__find_if7functorIS9_EEE10Policy1000ENSB_12zip_iteratorINS8_IJNSD_26transform_input_iterator_tIbPiNSB_6detail10functional5actorINSM_9compositeIJNSM_16operator_adaptorINS7_8equal_toIvEEEENSN_INSM_8argumentILj0EEEEENSN_INSM_5valueIiEEEEEEEEEEENSB_17counting_iteratorIlNSB_11use_defaultES13_S13_EEEEEEEjSF_S9_NS7_10__identityEEEvT0_PT3_T1_NS0_13GridEvenShareIS1B_EET2_T4_E12temp_storage;
	add.s32 	%r504, %r503, %r502;
	st.shared.u8 	[%r504+8], %rs371;
	st.shared.u64 	[%r504+16], %rd446;
$L__BB3_39:
	bar.sync 	0;
	setp.ne.s32 	%p309, %r10, 0;
	@%p309 bra 	$L__BB3_119;
	ld.shared.u8 	%rs335, [_ZZN3cub18CUB_300001_SM_10006detail6reduce18DeviceReduceKernelINS2_10policy_hubIN4cuda3std3__45tupleIJblEEEjN6thrust24THRUST_300001_SM_1000_NS8cuda_cub9__find_if7functorIS9_EEE10Policy1000ENSB_12zip_iteratorINS8_IJNSD_26transform_input_iterator_tIbPiNSB_6detail10functional5actorINSM_9compositeIJNSM_16operator_adaptorINS7_8equal_toIvEEEENSN_INSM_8argumentILj0EEEEENSN_INSM_5valueIiEEEEEEEEEEENSB_17counting_iteratorIlNSB_11use_defaultES13_S13_EEEEEEEjSF_S9_NS7_10__identityEEEvT0_PT3_T1_NS0_13GridEvenShareIS1B_EET2_T4_E12temp_storage+24];
	ld.shared.u64 	%rd406, [_ZZN3cub18CUB_300001_SM_10006detail6reduce18DeviceReduceKernelINS2_10policy_hubIN4cuda3std3__45tupleIJblEEEjN6thrust24THRUST_300001_SM_1000_NS8cuda_cub9__find_if7functorIS9_EEE10Policy1000ENSB_12zip_iteratorINS8_IJNSD_26transform_input_iterator_tIbPiNSB_6detail10functional5actorINSM_9compositeIJNSM_16operator_adaptorINS7_8equal_toIvEEEENSN_INSM_8argumentILj0EEEEENSN_INSM_5valueIiEEEEEEEEEEENSB_17counting_iteratorIlNSB_11use_defaultES13_S13_EEEEEEEjSF_S9_NS7_10__identityEEEvT0_PT3_T1_NS0_13GridEvenShareIS1B_EET2_T4_E12temp_storage+32];
	and.b16  	%rs336, %rs371, 255;
	setp.eq.s16 	%p310, %rs336, 0;
	setp.eq.s16 	%p311, %rs335, 0;
	min.s64 	%rd407, %rd406, %rd446;
	selp.b16 	%rs337, %rs371, 1, %p311;
	selp.b16 	%rs338, %rs335, %rs337, %p310;
	and.b16  	%rs339, %rs338, 255;
	selp.b64 	%rd408, %rd446, %rd407, %p311;
	selp.b64 	%rd409, %rd406, %rd408, %p310;
	ld.shared.u8 	%rs340, [_ZZN3cub18CUB_300001_SM_10006detail6reduce18DeviceReduceKernelINS2_10policy_hubIN4cuda3std3__45tupleIJblEEEjN6thrust24THRUST_300001_SM_1000_NS8cuda_cub9__find_if7functorIS9_EEE10Policy1000ENSB_12zip_iteratorINS8_IJNSD_26transform_input_iterator_tIbPiNSB_6detail10functional5actorINSM_9compositeIJNSM_16operator_adaptorINS7_8equal_toIvEEEENSN_INSM_8argumentILj0EEEEENSN_INSM_5valueIiEEEEEEEEEEENSB_17counting_iteratorIlNSB_11use_defaultES13_S13_EEEEEEEjSF_S9_NS7_10__identityEEEvT0_PT3_T1_NS0_13GridEvenShareIS1B_EET2_T4_E12temp_storage+40];
	ld.shared.u64 	%rd410, [_ZZN3cub18CUB_300001_SM_10006detail6reduce18DeviceReduceKernelINS2_10policy_hubIN4cuda3std3__45tupleIJblEEEjN6thrust24THRUST_300001_SM_1000_NS8cuda_cub9__find_if7functorIS9_EEE10Policy1000ENSB_12zip_iteratorINS8_IJNSD_26transform_input_iterator_tIbPiNSB_6detail10functional5actorINSM_9compositeIJNSM_16operator_adaptorINS7_8equal_toIvEEEENSN_INSM_8argumentILj0EEEEENSN_INSM_5valueIiEEEEEEEEEEENSB_17counting_iteratorIlNSB_11use_defaultES13_S13_EEEEEEEjSF_S9_NS7_10__identityEEEvT0_PT3_T1_NS0_13GridEvenShareIS1B_EET2_T4_E12temp_storage+48];
	setp.eq.s16 	%p312, %rs339, 0;
	setp.eq.s16 	%p313, %rs340, 0;
	min.s64 	%rd411, %rd410, %rd409;
	selp.b16 	%rs341, %rs338, 1, %p313;
	selp.b16 	%rs342, %rs340, %rs341, %p312;
	and.b16  	%rs343, %rs342, 255;
	selp.b64 	%rd412, %rd409, %rd411, %p313;
	selp.b64 	%rd413, %rd410, %rd412, %p312;
	ld.shared.u8 	%rs344, [_ZZN3cub18CUB_300001_SM_10006detail6reduce18DeviceReduceKernelINS2_10policy_hubIN4cuda3std3__45tupleIJblEEEjN6thrust24THRUST_300001_SM_1000_NS8cuda_cub9__find_if7functorIS9_EEE10Policy1000ENSB_12zip_iteratorINS8_IJNSD_26transform_input_iterator_tIbPiNSB_6detail10functional5actorINSM_9compositeIJNSM_16operator_adaptorINS7_8equal_toIvEEEENSN_INSM_8argumentILj0EEEEENSN_INSM_5valueIiEEEEEEEEEEENSB_17counting_iteratorIlNSB_11use_defaultES13_S13_EEEEEEEjSF_S9_NS7_10__identityEEEvT0_PT3_T1_NS0_13GridEvenShareIS1B_EET2_T4_E12temp_storage+56];
	ld.shared.u64 	%rd414, [_ZZN3cub18CUB_300001_SM_10006detail6reduce18DeviceReduceKernelINS2_10policy_hubIN4cuda3std3__45tupleIJblEEEjN6thrust24THRUST_300001_SM_1000_NS8cuda_cub9__find_if7functorIS9_EEE10Policy1000ENSB_12zip_iteratorINS8_IJNSD_26transform_input_iterator_tIbPiNSB_6detail10functional5actorINSM_9compositeIJNSM_16operator_adaptorINS7_8equal_toIvEEEENSN_INSM_8argumentILj0EEEEENSN_INSM_5valueIiEEEEEEEEEEENSB_17counting_iteratorIlNSB_11use_defaultES13_S13_EEEEEEEjSF_S9_NS7_10__identityEEEvT0_PT3_T1_NS0_13GridEvenShareIS1B_EET2_T4_E12temp_storage+64];
	setp.eq.s16 	%p314, %rs343, 0;
	setp.eq.s16 	%p315, %rs344, 0;
	min.s64 	%rd415, %rd414, %rd413;
	selp.b16 	%rs345, %rs342, 1, %p315;
	selp.b16 	%rs346, %rs344, %rs345, %p314;
	and.b16  	%rs347, %rs346, 255;
	selp.b64 	%rd416, %rd413, %rd415, %p315;
	selp.b64 	%rd417, %rd414, %rd416, %p314;
	ld.shared.u8 	%rs348, [_ZZN3cub18CUB_300001_SM_10006detail6reduce18DeviceReduceKernelINS2_10policy_hubIN4cuda3std3__45tupleIJblEEEjN6thrust24THRUST_300001_SM_1000_NS8cuda_cub9__find_if7functorIS9_EEE10Policy1000ENSB_12zip_iteratorINS8_IJNSD_26transform_input_iterator_tIbPiNSB_6detail10functional5actorINSM_9compositeIJNSM_16operator_adaptorINS7_8equal_toIvEEEENSN_INSM_8argumentILj0EEEEENSN_INSM_5valueIiEEEEEEEEEEENSB_17counting_iteratorIlNSB_11use_defaultES13_S13_EEEEEEEjSF_S9_NS7_10__identityEEEvT0_PT3_T1_NS0_13GridEvenShareIS1B_EET2_T4_E12temp_storage+72];
	ld.shared.u64 	%rd418, [_ZZN3cub18CUB_300001_SM_10006detail6reduce18DeviceReduceKernelINS2_10policy_hubIN4cuda3std3__45tupleIJblEEEjN6thrust24THRUST_300001_SM_1000_NS8cuda_cub9__find_if7functorIS9_EEE10Policy1000ENSB_12zip_iteratorINS8_IJNSD_26transform_input_iterator_tIbPiNSB_6detail10functional5actorINSM_9compositeIJNSM_16operator_adaptorINS7_8equal_toIvEEEENSN_INSM_8argumentILj0EEEEENSN_INSM_5valueIiEEEEEEEEEEENSB_17counting_iteratorIlNSB_11use_defaultES13_S13_EEEEEEEjSF_S9_NS7_10__identityEEEvT0_PT3_T1_NS0_13GridEvenShareIS1B_EET2_T4_E12temp_storage+80];
	setp.eq.s16 	%p316, %rs347, 0;
	setp.eq.s16 	%p317, %rs348, 0;
	min.s64 	%rd419, %rd418, %rd417;
	selp.b16 	%rs349, %rs346, 1, %p317;
	selp.b16 	%rs350, %rs348, %rs349, %p316;
	and.b16  	%rs351, %rs350, 255;
	selp.b64 	%rd420, %rd417, %rd419, %p317;
	selp.b64 	%rd421, %rd418, %rd420, %p316;
	ld.shared.u8 	%rs352, [_ZZN3cub18CUB_300001_SM_10006detail6reduce18DeviceReduceKernelINS2_10policy_hubIN4cuda3std3__45tupleIJblEEEjN6thrust24THRUST_300001_SM_1000_NS8cuda_cub9__find_if7functorIS9_EEE10Policy1000ENSB_12zip_iteratorINS8_IJNSD_26transform_input_iterator_tIbPiNSB_6detail10functional5actorINSM_9compositeIJNSM_16operator_adaptorINS7_8equal_toIvEEEENSN_INSM_8argumentILj0EEEEENSN_INSM_5valueIiEEEEEEEEEEENSB_17counting_iteratorIlNSB_11use_defaultES13_S13_EEEEEEEjSF_S9_NS7_10__identityEEEvT0_PT3_T1_NS0_13GridEvenShareIS1B_EET2_T4_E12temp_storage+88];
	ld.shared.u64 	%rd422, [_ZZN3cub18CUB_300001_SM_10006detail6reduce18DeviceReduceKernelINS2_10policy_hubIN4cuda3std3__45tupleIJblEEEjN6thrust24THRUST_300001_SM_1000_NS8cuda_cub9__find_if7functorIS9_EEE10Policy1000ENSB_12zip_iteratorINS8_IJNSD_26transform_input_iterator_tIbPiNSB_6detail10functional5actorINSM_9compositeIJNSM_16operator_adaptorINS7_8equal_toIvEEEENSN_INSM_8argumentILj0EEEEENSN_INSM_5valueIiEEEEEEEEEEENSB_17counting_iteratorIlNSB_11use_defaultES13_S13_EEEEEEEjSF_S9_NS7_10__identityEEEvT0_PT3_T1_NS0_13GridEvenShareIS1B_EET2_T4_E12temp_storage+96];
	setp.eq.s16 	%p318, %rs351, 0;
	setp.eq.s16 	%p319, %rs352, 0;
	min.s64 	%rd423, %rd422, %rd421;
	selp.b16 	%rs353, %rs350, 1, %p319;
	selp.b16 	%rs354, %rs352, %rs353, %p318;
	and.b16  	%rs355, %rs354, 255;
	selp.b64 	%rd424, %rd421, %rd423, %p319;
	selp.b64 	%rd425, %rd422, %rd424, %p318;
	ld.shared.u8 	%rs356, [_ZZN3cub18CUB_300001_SM_10006detail6reduce18DeviceReduceKernelINS2_10policy_hubIN4cuda3std3__45tupleIJblEEEjN6thrust24THRUST_300001_SM_1000_NS8cuda_cub9__find_if7functorIS9_EEE10Policy1000ENSB_12zip_iteratorINS8_IJNSD_26transform_input_iterator_tIbPiNSB_6detail10functional5actorINSM_9compositeIJNSM_16operator_adaptorINS7_8equal_toIvEEEENSN_INSM_8argumentILj0EEEEENSN_INSM_5valueIiEEEEEEEEEEENSB_17counting_iteratorIlNSB_11use_defaultES13_S13_EEEEEEEjSF_S9_NS7_10__identityEEEvT0_PT3_T1_NS0_13GridEvenShareIS1B_EET2_T4_E12temp_storage+104];
	ld.shared.u64 	%rd426, [_ZZN3cub18CUB_300001_SM_10006detail6reduce18DeviceReduceKernelINS2_10policy_hubIN4cuda3std3__45tupleIJblEEEjN6thrust24THRUST_300001_SM_1000_NS8cuda_cub9__find_if7functorIS9_EEE10Policy1000ENSB_12zip_iteratorINS8_IJNSD_26transform_input_iterator_tIbPiNSB_6detail10functional5actorINSM_9compositeIJNSM_16operator_adaptorINS7_8equal_toIvEEEENSN_INSM_8argumentILj0EEEEENSN_INSM_5valueIiEEEEEEEEEEENSB_17counting_iteratorIlNSB_11use_defaultES13_S13_EEEEEEEjSF_S9_NS7_10__identityEEEvT0_PT3_T1_NS0_13GridEvenShareIS1B_EET2_T4_E12temp_storage+112];
	setp.eq.s16 	%p320, %rs355, 0;
	setp.eq.s16 	%p321, %rs356, 0;
	min.s64 	%rd427, %rd426, %rd425;
	selp.b16 	%rs357, %rs354, 1, %p321;
	selp.b16 	%rs358, %rs356, %rs357, %p320;
	and.b16  	%rs359, %rs358, 255;
	selp.b64 	%rd428, %rd425, %rd427, %p321;
	selp.b64 	%rd429, %rd426, %rd428, %p320;
	ld.shared.u8 	%rs360, [_ZZN3cub18CUB_300001_SM_10006detail6reduce18DeviceReduceKernelINS2_10policy_hubIN4cuda3std3__45tupleIJblEEEjN6thrust24THRUST_300001_SM_1000_NS8cuda_cub9__find_if7functorIS9_EEE10Policy1000ENSB_12zip_iteratorINS8_IJNSD_26transform_input_iterator_tIbPiNSB_6detail10functional5actorINSM_9compositeIJNSM_16operator_adaptorINS7_8equal_toIvEEEENSN_INSM_8argumentILj0EEEEENSN_INSM_5valueIiEEEEEEEEEEENSB_17counting_iteratorIlNSB_11use_defaultES13_S13_EEEEEEEjSF_S9_NS7_10__identityEEEvT0_PT3_T1_NS0_13GridEvenShareIS1B_EET2_T4_E12temp_storage+120];
	ld.shared.u64 	%rd430, [_ZZN3cub18CUB_300001_SM_10006detail6reduce18DeviceReduceKernelINS2_10policy_hubIN4cuda3std3__45tupleIJblEEEjN6thrust24THRUST_300001_SM_1000_NS8cuda_cub9__find_if7functorIS9_EEE10Policy1000ENSB_12zip_iteratorINS8_IJNSD_26transform_input_iterator_tIbPiNSB_6detail10functional5actorINSM_9compositeIJNSM_16operator_adaptorINS7_8equal_toIvEEEENSN_INSM_8argumentILj0EEEEENSN_INSM_5valueIiEEEEEEEEEEENSB_17counting_iteratorIlNSB_11use_defaultES13_S13_EEEEEEEjSF_S9_NS7_10__identityEEEvT0_PT3_T1_NS0_13GridEvenShareIS1B_EET2_T4_E12temp_storage+128];
	setp.eq.s16 	%p322, %rs359, 0;
	setp.eq.s16 	%p323, %rs360, 0;
	min.s64 	%rd431, %rd430, %rd429;
	selp.b16 	%rs361, %rs358, 1, %p323;
	selp.b16 	%rs371, %rs360, %rs361, %p322;
	selp.b64 	%rd432, %rd429, %rd431, %p323;
	selp.b64 	%rd446, %rd430, %rd432, %p322;
	bra.uni 	$L__BB3_119;
$L__BB3_41:
	// begin inline asm
	mov.u32 %r277, %laneid;
	// end inline asm
	and.b32  	%r298, %r10, 992;
	add.s32 	%r299, %r298, 32;
	setp.gt.u32 	%p234, %r299, %r9;
	not.b32 	%r300, %r298;
	add.s32 	%r301, %r9, %r300;
	selp.b32 	%r296, %r301, 31, %p234;
	cvt.u32.u16 	%r302, %rs371;
	and.b32  	%r279, %r302, 255;
	mov.b32 	%r295, 1;
	mov.b32 	%r297, -1;
	// begin inline asm
	shfl.sync.down.b32 %r278, %r279, %r295, %r296, %r297;
	// end inline asm
	// begin inline asm
	shfl.sync.down.b32 %r283, %r284, %r295, %r296, %r297;
	// end inline asm
	mov.b64 	{%r289, %r294}, %rd446;
	// begin inline asm
	shfl.sync.down.b32 %r288, %r289, %r295, %r296, %r297;
	// end inline asm
	// begin inline asm
	shfl.sync.down.b32 %r293, %r294, %r295, %r296, %r297;
	// end inline asm
	mov.b64 	%rd38, {%r288, %r293};
	cvt.u16.u32 	%rs31, %r278;
	setp.ge.s32 	%p235, %r277, %r296;
	@%p235 bra 	$L__BB3_45;
	and.b16  	%rs274, %rs371, 255;
	setp.eq.s16 	%p236, %rs274, 0;
	and.b16  	%rs275, %rs31, 255;
	setp.eq.s16 	%p237, %rs275, 0;
	or.pred  	%p238, %p236, %p237;
	@%p238 bra 	$L__BB3_44;
	min.s64 	%rd446, %rd38, %rd446;
	mov.b16 	%rs371, 1;
	bra.uni 	$L__BB3_45;
$L__BB3_44:
	setp.eq.s16 	%p239, %rs274, 0;
	selp.b16 	%rs371, %rs31, %rs371, %p239;
	selp.b64 	%rd446, %rd38, %rd446, %p239;
$L__BB3_45:
	cvt.u32.u16 	%r323, %rs371;
	and.b32  	%r304, %r323, 255;
	mov.b32 	%r320, 2;
	mov.b32 	%r322, -1;
	// begin inline asm
	shfl.sync.down.b32 %r303, %r304, %r320, %r296, %r322;
	// end inline asm
	// begin inline asm
	shfl.sync.down.b32 %r308, %r309, %r320, %r296, %r322;
	// end inline asm
	mov.b64 	{%r314, %r319}, %rd446;
	// begin inline asm
	shfl.sync.down.b32 %r313, %r314, %r320, %r296, %r322;
	// end inline asm
	// begin inline asm
	shfl.sync.down.b32 %r318, %r319, %r320, %r296, %r322;
	// end inline asm
	mov.b64 	%rd42, {%r313, %r318};
	cvt.u16.u32 	%rs34, %r303;
	add.s32 	%r324, %r277, 2;
	setp.gt.s32 	%p240, %r324, %r296;
	@%p240 bra 	$L__BB3_49;
	and.b16  	%rs278, %rs371, 255;
	setp.eq.s16 	%p241, %rs278, 0;
	and.b16  	%rs279, %rs34, 255;
	setp.eq.s16 	%p242, %rs279, 0;
	or.pred  	%p243, %p241, %p242;
	@%p243 bra 	$L__BB3_48;
	min.s64 	%rd446, %rd42, %rd446;
	mov.b16 	%rs371, 1;
	bra.uni 	$L__BB3_49;
$L__BB3_48:
	setp.eq.s16 	%p244, %rs278, 0;
	selp.b16 	%rs371, %rs34, %rs371, %p244;
	selp.b64 	%rd446, %rd42, %rd446, %p244;
$L__BB3_49:
	cvt.u32.u16 	%r345, %rs371;
	and.b32  	%r326, %r345, 255;
	mov.b32 	%r342, 4;
	mov.b32 	%r344, -1;
	// begin inline asm
	shfl.sync.down.b32 %r325, %r326, %r342, %r296, %r344;
	// end inline asm
	// begin inline asm
	shfl.sync.down.b32 %r330, %r331, %r342, %r296, %r344;
	// end inline asm
	mov.b64 	{%r336, %r341}, %rd446;
	// begin inline asm
	shfl.sync.down.b32 %r335, %r336, %r342, %r296, %r344;
	// end inline asm
	// begin inline asm
	shfl.sync.down.b32 %r340, %r341, %r342, %r296, %r344;
	// end inline asm
	mov.b64 	%rd46, {%r335, %r340};
	cvt.u16.u32 	%rs37, %r325;
	add.s32 	%r346, %r277, 4;
	setp.gt.s32 	%p245, %r346, %r296;
	@%p245 bra 	$L__BB3_53;
	and.b16  	%rs282, %rs371, 255;
	setp.eq.s16 	%p246, %rs282, 0;
	and.b16  	%rs283, %rs37, 255;
	setp.eq.s16 	%p247, %rs283, 0;
	or.pred  	%p248, %p246, %p247;
	@%p248 bra 	$L__BB3_52;
	min.s64 	%rd446, %rd46, %rd446;
	mov.b16 	%rs371, 1;
	bra.uni 	$L__BB3_53;
$L__BB3_52:
	setp.eq.s16 	%p249, %rs282, 0;
	selp.b16 	%rs371, %rs37, %rs371, %p249;
	selp.b64 	%rd446, %rd46, %rd446, %p249;
$L__BB3_53:
	cvt.u32.u16 	%r367, %rs371;
	and.b32  	%r348, %r367, 255;
	mov.b32 	%r364, 8;
	mov.b32 	%r366, -1;
	// begin inline asm
	shfl.sync.down.b32 %r347, %r348, %r364, %r296, %r366;
	// end inline asm
	// begin inline asm
	shfl.sync.down.b32 %r352, %r353, %r364, %r296, %r366;
	// end inline asm
	mov.b64 	{%r358, %r363}, %rd446;
	// begin inline asm
	shfl.sync.down.b32 %r357, %r358, %r364, %r296, %r366;
	// end inline asm
	// begin inline asm
	shfl.sync.down.b32 %r362, %r363, %r364, %r296, %r366;
	// end inline asm
	mov.b64 	%rd50, {%r357, %r362};
	cvt.u16.u32 	%rs40, %r347;
	add.s32 	%r368, %r277, 8;
	setp.gt.s32 	%p250, %r368, %r296;
	@%p250 bra 	$L__BB3_57;
	and.b16  	%rs286, %rs371, 255;
	setp.eq.s16 	%p251, %rs286, 0;
	and.b16  	%rs287, %rs40, 255;
	setp.eq.s16 	%p252, %rs287, 0;
	or.pred  	%p253, %p251, %p252;
	@%p253 bra 	$L__BB3_56;
	min.s64 	%rd446, %rd50, %rd446;
	mov.b16 	%rs371, 1;
	bra.uni 	$L__BB3_57;
$L__BB3_56:
	setp.eq.s16 	%p254, %rs286, 0;
	selp.b16 	%rs371, %rs40, %rs371, %p254;
	selp.b64 	%rd446, %rd50, %rd446, %p254;
$L__BB3_57:
	cvt.u32.u16 	%r389, %rs371;
	and.b32  	%r370, %r389, 255;
	mov.b32 	%r386, 16;
	mov.b32 	%r388, -1;
	// begin inline asm
	shfl.sync.down.b32 %r369, %r370, %r386, %r296, %r388;
	// end inline asm
	// begin inline asm
	shfl.sync.down.b32 %r374, %r375, %r386, %r296, %r388;
	// end inline asm
	mov.b64 	{%r380, %r385}, %rd446;
	// begin inline asm
	shfl.sync.down.b32 %r379, %r380, %r386, %r296, %r388;
	// end inline asm
	// begin inline asm
	shfl.sync.down.b32 %r384, %r385, %r386, %r296, %r388;
	// end inline asm
	mov.b64 	%rd54, {%r379, %r384};
	cvt.u16.u32 	%rs43, %r369;
	add.s32 	%r390, %r277, 16;
	setp.gt.s32 	%p255, %r390, %r296;
	@%p255 bra 	$L__BB3_61;
	and.b16  	%rs290, %rs371, 255;
	setp.eq.s16 	%p256, %rs290, 0;
	and.b16  	%rs291, %rs43, 255;
	setp.eq.s16 	%p257, %rs291, 0;
	or.pred  	%p258, %p256, %p257;
	@%p258 bra 	$L__BB3_60;
	min.s64 	%rd446, %rd54, %rd446;
	mov.b16 	%rs371, 1;
	bra.uni 	$L__BB3_61;
$L__BB3_60:
	setp.eq.s16 	%p259, %rs290, 0;
	selp.b16 	%rs371, %rs43, %rs371, %p259;
	selp.b64 	%rd446, %rd54, %rd446, %p259;
$L__BB3_61:
	setp.ne.s32 	%p260, %r277, 0;
	@%p260 bra 	$L__BB3_63;
	shr.u32 	%r391, %r10, 1;
	and.b32  	%r392, %r391, 496;
	mov.u32 	%r393, _ZZN3cub18CUB_300001_SM_10006detail6reduce18DeviceReduceKernelINS2_10policy_hubIN4cuda3std3__45tupleIJblEEEjN6thrust24THRUST_300001_SM_1000_NS8cuda_cub9__find_if7functorIS9_EEE10Policy1000ENSB_12zip_iteratorINS8_IJNSD_26transform_input_iterator_tIbPiNSB_6detail10functional5actorINSM_9compositeIJNSM_16operator_adaptorINS7_8equal_toIvEEEENSN_INSM_8argumentILj0EEEEENSN_INSM_5valueIiEEEEEEEEEEENSB_17counting_iteratorIlNSB_11use_defaultES13_S13_EEEEEEEjSF_S9_NS7_10__identityEEEvT0_PT3_T1_NS0_13GridEvenShareIS1B_EET2_T4_E12temp_storage;
	add.s32 	%r394, %r393, %r392;
	st.shared.u8 	[%r394+8], %rs371;
	st.shared.u64 	[%r394+16], %rd446;
$L__BB3_63:
	bar.sync 	0;
	setp.ne.s32 	%p261, %r10, 0;
	@%p261 bra 	$L__BB3_119;
	setp.lt.u32 	%p262, %r9, 33;
	@%p262 bra 	$L__BB3_66;
	ld.shared.u8 	%rs294, [_ZZN3cub18CUB_300001_SM_10006detail6reduce18DeviceReduceKernelINS2_10policy_hubIN4cuda3std3__45tupleIJblEEEjN6thrust24THRUST_300001_SM_1000_NS8cuda_cub9__find_if7functorIS9_EEE10Policy1000ENSB_12zip_iteratorINS8_IJNSD_26transform_input_iterator_tIbPiNSB_6detail10functional5actorINSM_9compositeIJNSM_16operator_adaptorINS7_8equal_toIvEEEENSN_INSM_8argumentILj0EEEEENSN_INSM_5valueIiEEEEEEEEEEENSB_17counting_iteratorIlNSB_11use_defaultES13_S13_EEEEEEEjSF_S9_NS7_10__identityEEEvT0_PT3_T1_NS0_13GridEvenShareIS1B_EET2_T4_E12temp_storage+24];
	ld.shared.u64 	%rd385, [_ZZN3cub18CUB_300001_SM_10006detail6reduce18DeviceReduceKernelINS2_10policy_hubIN4cuda3std3__45tupleIJblEEEjN6thrust24THRUST_300001_SM_1000_NS8cuda_cub9__find_if7functorIS9_EEE10Policy1000ENSB_12zip_iteratorINS8_IJNSD_26transform_input_iterator_tIbPiNSB_6detail10functional5actorINSM_9compositeIJNSM_16operator_adaptorINS7_8equal_toIvEEEENSN_INSM_8argumentILj0EEEEENSN_INSM_5valueIiEEEEEEEEEEENSB_17counting_iteratorIlNSB_11use_defaultES13_S13_EEEEEEEjSF_S9_NS7_10__identityEEEvT0_PT3_T1_NS0_13GridEvenShareIS1B_EET2_T4_E12temp_storage+32];
	and.b16  	%rs295, %rs371, 255;
	setp.eq.s16 	%p263, %rs295, 0;
	setp.eq.s16 	%p264, %rs294, 0;
	min.s64 	%rd386, %rd385, %rd446;
	selp.b16 	%rs296, %rs371, 1, %p264;
	selp.b16 	%rs371, %rs294, %rs296, %p263;
	selp.b64 	%rd387, %rd446, %rd386, %p264;
	selp.b64 	%rd446, %rd385, %rd387, %p263;
$L__BB3_66:
	setp.lt.u32 	%p265, %r9, 65;
	@%p265 bra 	$L__BB3_68;
	ld.shared.u8 	%rs297, [_ZZN3cub18CUB_300001_SM_10006detail6reduce18DeviceReduceKernelINS2_10policy_hubIN4cuda3std3__45tupleIJblEEEjN6thrust24THRUST_300001_SM_1000_NS8cuda_cub9__find_if7functorIS9_EEE10Policy1000ENSB_12zip_iteratorINS8_IJNSD_26transform_input_iterator_tIbPiNSB_6detail10functional5actorINSM_9compositeIJNSM_16operator_adaptorINS7_8equal_toIvEEEENSN_INSM_8argumentILj0EEEEENSN_INSM_5valueIiEEEEEEEEEEENSB_17counting_iteratorIlNSB_11use_defaultES13_S13_EEEEEEEjSF_S9_NS7_10__identityEEEvT0_PT3_T1_NS0_13GridEvenShareIS1B_EET2_T4_E12temp_storage+40];
	ld.shared.u64 	%rd388, [_ZZN3cub18CUB_300001_SM_10006detail6reduce18DeviceReduceKernelINS2_10policy_hubIN4cuda3std3__45tupleIJblEEEjN6thrust24THRUST_300001_SM_1000_NS8cuda_cub9__find_if7functorIS9_EEE10Policy1000ENSB_12zip_iteratorINS8_IJNSD_26transform_input_iterator_tIbPiNSB_6detail10functional5actorINSM_9compositeIJNSM_16operator_adaptorINS7_8equal_toIvEEEENSN_INSM_8argumentILj0EEEEENSN_INSM_5valueIiEEEEEEEEEEENSB_17counting_iteratorIlNSB_11use_defaultES13_S13_EEEEEEEjSF_S9_NS7_10__identityEEEvT0_PT3_T1_NS0_13GridEvenShareIS1B_EET2_T4_E12temp_storage+48];
	and.b16  	%rs298, %rs371, 255;
	setp.eq.s16 	%p266, %rs298, 0;
	setp.eq.s16 	%p267, %rs297, 0;
	min.s64 	%rd389, %rd388, %rd446;
	selp.b16 	%rs299, %rs371, 1, %p267;
	selp.b16 	%rs371, %rs297, %rs299, %p266;
	selp.b64 	%rd390, %rd446, %rd389, %p267;
	selp.b64 	%rd446, %rd388, %rd390, %p266;
$L__BB3_68:
	setp.lt.u32 	%p268, %r9, 97;
	@%p268 bra 	$L__BB3_70;
	ld.shared.u8 	%rs300, [_ZZN3cub18CUB_300001_SM_10006detail6reduce18DeviceReduceKernelINS2_10policy_hubIN4cuda3std3__45tupleIJblEEEjN6thrust24THRUST_300001_SM_1000_NS8cuda_cub9__find_if7functorIS9_EEE10Policy1000ENSB_12zip_iteratorINS8_IJNSD_26transform_input_iterator_tIbPiNSB_6detail10functional5actorINSM_9compositeIJNSM_16operator_adaptorINS7_8equal_toIvEEEENSN_INSM_8argumentILj0EEEEENSN_INSM_5valueIiEEEEEEEEEEENSB_17counting_iteratorIlNSB_11use_defaultES13_S13_EEEEEEEjSF_S9_NS7_10__identityEEEvT0_PT3_T1_NS0_13GridEvenShareIS1B_EET2_T4_E12temp_storage+56];
	ld.shared.u64 	%rd391, [_ZZN3cub18CUB_300001_SM_10006detail6reduce18DeviceReduceKernelINS2_10policy_hubIN4cuda3std3__45tupleIJblEEEjN6thrust24THRUST_300001_SM_1000_NS8cuda_cub9__find_if7functorIS9_EEE10Policy1000ENSB_12zip_iteratorINS8_IJNSD_26transform_input_iterator_tIbPiNSB_6detail10functional5actorINSM_9compositeIJNSM_16operator_adaptorINS7_8equal_toIvEEEENSN_INSM_8argumentILj0EEEEENSN_INSM_5valueIiEEEEEEEEEEENSB_17counting_iteratorIlNSB_11use_defaultES13_S13_EEEEEEEjSF_S9_NS7_10__identityEEEvT0_PT3_T1_NS0_13GridEvenShareIS1B_EET2_T4_E12temp_storage+64];
	and.b16  	%rs301, %rs371, 255;
	setp.eq.s16 	%p269, %rs301, 0;
	setp.eq.s16 	%p270, %rs300, 0;
	min.s64 	%rd392, %rd391, %rd446;
	selp.b16 	%rs302, %rs371, 1, %p270;
	selp.b16 	%rs371, %rs300, %rs302, %p269;
	selp.b64 	%rd393, %rd446, %rd392, %p270;
	selp.b64 	%rd446, %rd391, %rd393, %p269;
$L__BB3_70:
	setp.lt.u32 	%p271, %r9, 129;
	@%p271 bra 	$L__BB3_72;
	ld.shared.u8 	%rs303, [_ZZN3cub18CUB_300001_SM_10006detail6reduce18DeviceReduceKernelINS2_10policy_hubIN4cuda3std3__45tupleIJblEEEjN6thrust24THRUST_300001_SM_1000_NS8cuda_cub9__find_if7functorIS9_EEE10Policy1000ENSB_12zip_iteratorINS8_IJNSD_26transform_input_iterator_tIbPiNSB_6detail10functional5actorINSM_9compositeIJNSM_16operator_adaptorINS7_8equal_toIvEEEENSN_INSM_8argumentILj0EEEEENSN_INSM_5valueIiEEEEEEEEEEENSB_17counting_iteratorIlNSB_11use_defaultES13_S13_EEEEEEEjSF_S9_NS7_10__identityEEEvT0_PT3_T1_NS0_13GridEvenShareIS1B_EET2_T4_E12temp_storage+72];
	ld.shared.u64 	%rd394, [_ZZN3cub18CUB_300001_SM_10006detail6reduce18DeviceReduceKernelINS2_10policy_hubIN4cuda3std3__45tupleIJblEEEjN6thrust24THRUST_300001_SM_1000_NS8cuda_cub9__find_if7functorIS9_EEE10Policy1000ENSB_12zip_iteratorINS8_IJNSD_26transform_input_iterator_tIbPiNSB_6detail10functional5actorINSM_9compositeIJNSM_16operator_adaptorINS7_8equal_toIvEEEENSN_INSM_8argumentILj0EEEEENSN_INSM_5valueIiEEEEEEEEEEENSB_17counting_iteratorIlNSB_11use_defaultES13_S13_EEEEEEEjSF_S9_NS7_10__identityEEEvT0_PT3_T1_NS0_13GridEvenShareIS1B_EET2_T4_E12temp_storage+80];
	and.b16  	%rs304, %rs371, 255;
	setp.eq.s16 	%p272, %rs304, 0;
	setp.eq.s16 	%p273, %rs303, 0;
	min.s64 	%rd395, %rd394, %rd446;
	selp.b16 	%rs305, %rs371, 1, %p273;
	selp.b16 	%rs371, %rs303, %rs305, %p272;
	selp.b64 	%rd396, %rd446, %rd395, %p273;
	selp.b64 	%rd446, %rd394, %rd396, %p272;
$L__BB3_72:
	setp.lt.u32 	%p274, %r9, 161;
	@%p274 bra 	$L__BB3_74;
	ld.shared.u8 	%rs306, [_ZZN3cub18CUB_300001_SM_10006detail6reduce18DeviceReduceKernelINS2_10policy_hubIN4cuda3std3__45tupleIJblEEEjN6thrust24THRUST_300001_SM_1000_NS8cuda_cub9__find_if7functorIS9_EEE10Policy1000ENSB_12zip_iteratorINS8_IJNSD_26transform_input_iterator_tIbPiNSB_6detail10functional5actorINSM_9compositeIJNSM_16operator_adaptorINS7_8equal_toIvEEEENSN_INSM_8argumentILj0EEEEENSN_INSM_5valueIiEEEEEEEEEEENSB_17counting_iteratorIlNSB_11use_defaultES13_S13_EEEEEEEjSF_S9_NS7_10__identityEEEvT0_PT3_T1_NS0_13GridEvenShareIS1B_EET2_T4_E12temp_storage+88];
	ld.shared.u64 	%rd397, [_ZZN3cub18CUB_300001_SM_10006detail6reduce18DeviceReduceKernelINS2_10policy_hubIN4cuda3std3__45tupleIJblEEEjN6thrust24THRUST_300001_SM_1000_NS8cuda_cub9__find_if7functorIS9_EEE10Policy1000ENSB_12zip_iteratorINS8_IJNSD_26transform_input_iterator_tIbPiNSB_6detail10functional5actorINSM_9compositeIJNSM_16operator_adaptorINS7_8equal_toIvEEEENSN_INSM_8argumentILj0EEEEENSN_INSM_5valueIiEEEEEEEEEEENSB_17counting_iteratorIlNSB_11use_defaultES13_S13_EEEEEEEjSF_S9_NS7_10__identityEEEvT0_PT3_T1_NS0_13GridEvenShareIS1B_EET2_T4_E12temp_storage+96];
	and.b16  	%rs307, %rs371, 255;
	setp.eq.s16 	%p275, %rs307, 0;
	setp.eq.s16 	%p276, %rs306, 0;
	min.s64 	%rd398, %rd397, %rd446;
	selp.b16 	%rs308, %rs371, 1, %p276;
	selp.b16 	%rs371, %rs306, %rs308, %p275;
	selp.b64 	%rd399, %rd446, %rd398, %p276;
	selp.b64 	%rd446, %rd397, %rd399, %p275;
$L__BB3_74:
	setp.lt.u32 	%p277, %r9, 193;
	@%p277 bra 	$L__BB3_76;
	ld.shared.u8 	%rs309, [_ZZN3cub18CUB_300001_SM_10006detail6reduce18DeviceReduceKernelINS2_10policy_hubIN4cuda3std3__45tupleIJblEEEjN6thrust24THRUST_300001_SM_1000_NS8cuda_cub9__find_if7functorIS9_EEE10Policy1000ENSB_12zip_iteratorINS8_IJNSD_26transform_input_iterator_tIbPiNSB_6detail10functional5actorINSM_9compositeIJNSM_16operator_adaptorINS7_8equal_toIvEEEENSN_INSM_8argumentILj0EEEEENSN_INSM_5valueIiEEEEEEEEEEENSB_17counting_iteratorIlNSB_11use_defaultES13_S13_EEEEEEEjSF_S9_NS7_10__identityEEEvT0_PT3_T1_NS0_13GridEvenShareIS1B_EET2_T4_E12temp_storage+104];
	ld.shared.u64 	%rd400, [_ZZN3cub18CUB_300001_SM_10006detail6reduce18DeviceReduceKernelINS2_10policy_hubIN4cuda3std3__45tupleIJblEEEjN6thrust24THRUST_300001_SM_1000_NS8cuda_cub9__find_if7functorIS9_EEE10Policy1000ENSB_12zip_iteratorINS8_IJNSD_26transform_input_iterator_tIbPiNSB_6detail10functional5actorINSM_9compositeIJNSM_16operator_adaptorINS7_8equal_toIvEEEENSN_INSM_8argumentILj0EEEEENSN_INSM_5valueIiEEEEEEEEEEENSB_17counting_iteratorIlNSB_11use_defaultES13_S13_EEEEEEEjSF_S9_NS7_10__identityEEEvT0_PT3_T1_NS0_13GridEvenShareIS1B_EET2_T4_E12temp_storage+112];
	and.b16  	%rs310, %rs371, 255;
	setp.eq.s16 	%p278, %rs310, 0;
	setp.eq.s16 	%p279, %rs309, 0;
	min.s64 	%rd401, %rd400, %rd446;
	selp.b16 	%rs311, %rs371, 1, %p279;
	selp.b16 	%rs371, %rs309, %rs311, %p278;
	selp.b64 	%rd402, %rd446, %rd401, %p279;
	selp.b64 	%rd446, %rd400, %rd402, %p278;
$L__BB3_76:
	setp.lt.u32 	%p280, %r9, 225;
	@%p280 bra 	$L__BB3_119;
	ld.shared.u8 	%rs312, [_ZZN3cub18CUB_300001_SM_10006detail6reduce18DeviceReduceKernelINS2_10policy_hubIN4cuda3std3__45tupleIJblEEEjN6thrust24THRUST_300001_SM_1000_NS8cuda_cub9__find_if7functorIS9_EEE10Policy1000ENSB_12zip_iteratorINS8_IJNSD_26transform_input_iterator_tIbPiNSB_6detail10functional5actorINSM_9compositeIJNSM_16operator_adaptorINS7_8equal_toIvEEEENSN_INSM_8argumentILj0EEEEENSN_INSM_5valueIiEEEEEEEEEEENSB_17counting_iteratorIlNSB_11use_defaultES13_S13_EEEEEEEjSF_S9_NS7_10__identityEEEvT0_PT3_T1_NS0_13GridEvenShareIS1B_EET2_T4_E12temp_storage+120];
	ld.shared.u64 	%rd403, [_ZZN3cub18CUB_300001_SM_10006detail6reduce18DeviceReduceKernelINS2_10policy_hubIN4cuda3std3__45tupleIJblEEEjN6thrust24THRUST_300001_SM_1000_NS8cuda_cub9__find_if7functorIS9_EEE10Policy1000ENSB_12zip_iteratorINS8_IJNSD_26transform_input_iterator_tIbPiNSB_6detail10functional5actorINSM_9compositeIJNSM_16operator_adaptorINS7_8equal_toIvEEEENSN_INSM_8argumentILj0EEEEENSN_INSM_5valueIiEEEEEEEEEEENSB_17counting_iteratorIlNSB_11use_defaultES13_S13_EEEEEEEjSF_S9_NS7_10__identityEEEvT0_PT3_T1_NS0_13GridEvenShareIS1B_EET2_T4_E12temp_storage+128];
	and.b16  	%rs313, %rs371, 255;
	setp.eq.s16 	%p281, %rs313, 0;
	setp.eq.s16 	%p282, %rs312, 0;
	min.s64 	%rd404, %rd403, %rd446;
	selp.b16 	%rs314, %rs371, 1, %p282;
	selp.b16 	%rs371, %rs312, %rs314, %p281;
	selp.b64 	%rd405, %rd446, %rd404, %p282;
	selp.b64 	%rd446, %rd403, %rd405, %p281;
	bra.uni 	$L__BB3_119;
$L__BB3_78:
	mov.u32 	%r34, %tid.x;
	cvt.u64.u32 	%rd111, %r8;
	add.s64 	%rd112, %rd109, %rd111;
	cvt.u64.u32 	%rd113, %r34;
	add.s64 	%rd114, %rd113, %rd111;
	shl.b64 	%rd115, %rd114, 2;
	add.s64 	%rd116, %rd1, %rd115;
	ld.global.u32 	%r66, [%rd116];
	setp.eq.s32 	%p2, %r66, %r65;
	add.s32 	%r67, %r34, 256;
	cvt.u64.u32 	%rd117, %r67;
	ld.global.u32 	%r68, [%rd116+1024];
	setp.eq.s32 	%p3, %r68, %r65;
	add.s32 	%r70, %r34, 512;
	cvt.u64.u32 	%rd118, %r70;
	add.s64 	%rd119, %rd112, %rd118;
	ld.global.u32 	%r71, [%rd116+2048];
	setp.eq.s32 	%p4, %r71, %r65;
	add.s64 	%rd120, %rd119, 256;
	ld.global.u32 	%r72, [%rd116+3072];
	setp.eq.s32 	%p6, %r72, %r65;
	or.pred  	%p8, %p2, %p3;
	selp.b64 	%rd121, %rd113, %rd117, %p2;
	add.s64 	%rd122, %rd112, %rd121;
	min.s64 	%rd123, %rd119, %rd122;
	selp.b64 	%rd124, %rd123, %rd122, %p4;
	or.pred  	%p9, %p8, %p4;
	selp.b64 	%rd125, %rd124, %rd119, %p8;
	min.s64 	%rd126, %rd120, %rd125;
	selp.b64 	%rd127, %rd126, %rd125, %p6;
	or.pred  	%p10, %p9, %p6;
	selp.u16 	%rs371, 1, 0, %p10;
	selp.b64 	%rd446, %rd127, %rd120, %p9;
	setp.lt.u32 	%p11, %r9, %r7;
	@%p11 bra 	$L__BB3_95;
	add.s32 	%r74, %r34, %r7;
	add.s32 	%r75, %r74, %r8;
	add.s32 	%r514, %r75, 1024;
	not.b32 	%r76, %r34;
	add.s32 	%r77, %r76, %r1;
	sub.s32 	%r78, %r77, %r7;
	sub.s32 	%r513, %r78, %r8;
	mov.b32 	%r515, 0;
	mov.u32 	%r516, %r8;
$L__BB3_80:
	shl.b32 	%r41, %r2, 10;
	add.s32 	%r516, %r516, %r41;
	add.s32 	%r79, %r1, -1024;
	setp.gt.u32 	%p12, %r516, %r79;
	@%p12 bra 	$L__BB3_82;
	add.s32 	%r80, %r34, %r516;
	cvt.u64.u32 	%rd128, %r80;
	mul.wide.u32 	%rd129, %r80, 4;
	add.s64 	%rd130, %rd1, %rd129;
	add.s64 	%rd131, %rd109, %rd128;
	ld.global.u32 	%r81, [%rd130];
	setp.eq.s32 	%p13, %r81, %r65;
	add.s64 	%rd132, %rd131, 256;
	ld.global.u32 	%r82, [%rd130+1024];
	setp.eq.s32 	%p14, %r82, %r65;
	selp.u16 	%rs93, 1, 0, %p14;
	add.s64 	%rd133, %rd131, 512;
	ld.global.u32 	%r83, [%rd130+2048];
	setp.eq.s32 	%p15, %r83, %r65;
	selp.u16 	%rs94, 1, 0, %p15;
	add.s64 	%rd134, %rd131, 768;
	ld.global.u32 	%r84, [%rd130+3072];
	setp.eq.s32 	%p16, %r84, %r65;
	selp.u16 	%rs95, 1, 0, %p16;
	and.b16  	%rs96, %rs371, 255;
	setp.eq.s16 	%p17, %rs96, 0;
	selp.u16 	%rs97, 1, 0, %p13;
	min.s64 	%rd135, %rd131, %rd446;
	selp.b16 	%rs98, 1, %rs371, %p13;
	selp.b64 	%rd136, %rd135, %rd446, %p13;
	selp.b16 	%rs99, %rs97, %rs98, %p17;
	and.b16  	%rs100, %rs99, 255;
	selp.b64 	%rd137, %rd131, %rd136, %p17;
	setp.eq.s16 	%p18, %rs100, 0;
	min.s64 	%rd138, %rd132, %rd137;
	selp.b16 	%rs101, 1, %rs99, %p14;
	selp.b64 	%rd139, %rd138, %rd137, %p14;
	selp.b16 	%rs102, %rs93, %rs101, %p18;
	and.b16  	%rs103, %rs102, 255;
	selp.b64 	%rd140, %rd132, %rd139, %p18;
	setp.eq.s16 	%p19, %rs103, 0;
	min.s64 	%rd141, %rd133, %rd140;
	selp.b16 	%rs104, 1, %rs102, %p15;
	selp.b64 	%rd142, %rd141, %rd140, %p15;
	selp.b16 	%rs105, %rs94, %rs104, %p19;
	and.b16  	%rs106, %rs105, 255;
	selp.b64 	%rd143, %rd133, %rd142, %p19;
	setp.eq.s16 	%p20, %rs106, 0;
	min.s64 	%rd144, %rd134, %rd143;
	selp.b16 	%rs107, 1, %rs105, %p16;
	selp.b64 	%rd145, %rd144, %rd143, %p16;
	selp.b16 	%rs371, %rs95, %rs107, %p20;
	selp.b64 	%rd446, %rd134, %rd145, %p20;
	sub.s32 	%r85, %r1, %r516;
	shl.b32 	%r86, %r2, 10;
	setp.lt.u32 	%p21, %r85, %r86;
	add.s32 	%r515, %r515, 1;
	add.s32 	%r514, %r514, %r86;
	sub.s32 	%r513, %r513, %r86;
	@%p21 bra 	$L__BB3_95;
	bra.uni 	$L__BB3_80;
$L__BB3_82:
	setp.le.u32 	%p22, %r1, %r516;
	sub.s32 	%r87, %r1, %r516;
	setp.ge.s32 	%p23, %r34, %r87;
	or.pred  	%p24, %p22, %p23;
	@%p24 bra 	$L__BB3_95;
	not.b32 	%r89, %r34;
	add.s32 	%r47, %r1, %r89;
	add.s32 	%r90, %r41, %r8;
	sub.s32 	%r91, %r47, %r90;
	mul.lo.s32 	%r92, %r2, %r515;
	shl.b32 	%r93, %r92, 10;
	sub.s32 	%r94, %r91, %r93;
	shr.u32 	%r95, %r94, 8;
	add.s32 	%r48, %r95, 1;
	and.b32  	%r49, %r48, 7;
	setp.lt.u32 	%p25, %r94, 1792;
	mov.u32 	%r521, %r34;
	@%p25 bra 	$L__BB3_87;
	or.b32  	%r519, %r34, 1024;
	shr.u32 	%r96, %r513, 8;
	add.s32 	%r97, %r96, 1;
	and.b32  	%r98, %r97, 33554424;
	neg.s32 	%r517, %r98;
$L__BB3_85:
	.pragma "nounroll";
	add.s32 	%r99, %r514, -1024;
	cvt.u64.u32 	%rd147, %r99;
	mul.wide.u32 	%rd148, %r99, 4;
	add.s64 	%rd149, %rd1, %rd148;
	add.s64 	%rd150, %rd109, %rd147;
	ld.global.u32 	%r100, [%rd149];
	setp.eq.s32 	%p26, %r100, %r65;
	selp.u16 	%rs109, 1, 0, %p26;
	and.b16  	%rs110, %rs371, 255;
	setp.ne.s16 	%p28, %rs110, 0;
	and.pred  	%p29, %p28, %p26;
	min.s64 	%rd151, %rd150, %rd446;
	setp.eq.s16 	%p30, %rs110, 0;
	selp.b16 	%rs111, %rs109, %rs371, %p30;
	selp.b64 	%rd152, %rd150, %rd446, %p30;
	selp.b16 	%rs112, 1, %rs111, %p29;
	and.b16  	%rs113, %rs112, 255;
	selp.b64 	%rd153, %rd151, %rd152, %p29;
	add.s32 	%r101, %r514, -768;
	cvt.u64.u32 	%rd154, %r101;
	mul.wide.u32 	%rd155, %r101, 4;
	add.s64 	%rd156, %rd1, %rd155;
	add.s64 	%rd157, %rd109, %rd154;
	ld.global.u32 	%r102, [%rd156];
	setp.eq.s32 	%p31, %r102, %r65;
	selp.u16 	%rs114, 1, 0, %p31;
	setp.ne.s16 	%p33, %rs113, 0;
	and.pred  	%p34, %p33, %p31;
	min.s64 	%rd158, %rd157, %rd153;
	setp.eq.s16 	%p35, %rs113, 0;
	selp.b16 	%rs115, %rs114, %rs112, %p35;
	selp.b64 	%rd159, %rd157, %rd153, %p35;
	selp.b16 	%rs116, 1, %rs115, %p34;
	and.b16  	%rs117, %rs116, 255;
	selp.b64 	%rd160, %rd158, %rd159, %p34;
	add.s32 	%r103, %r514, -512;
	cvt.u64.u32 	%rd161, %r103;
	mul.wide.u32 	%rd162, %r103, 4;
	add.s64 	%rd163, %rd1, %rd162;
	add.s64 	%rd164, %rd109, %rd161;
	ld.global.u32 	%r104, [%rd163];
	setp.eq.s32 	%p36, %r104, %r65;
	selp.u16 	%rs118, 1, 0, %p36;
	setp.ne.s16 	%p38, %rs117, 0;
	and.pred  	%p39, %p38, %p36;
	min.s64 	%rd165, %rd164, %rd160;
	setp.eq.s16 	%p40, %rs117, 0;
	selp.b16 	%rs119, %rs118, %rs116, %p40;
	selp.b64 	%rd166, %rd164, %rd160, %p40;
	selp.b16 	%rs120, 1, %rs119, %p39;
	and.b16  	%rs121, %rs120, 255;
	selp.b64 	%rd167, %rd165, %rd166, %p39;
	add.s32 	%r105, %r514, 768;
	add.s32 	%r106, %r514, -256;
	cvt.u64.u32 	%rd168, %r106;
	mul.wide.u32 	%rd169, %r106, 4;
	add.s64 	%rd170, %rd1, %rd169;
	add.s64 	%rd171, %rd109, %rd168;
	ld.global.u32 	%r107, [%rd170];
	setp.eq.s32 	%p41, %r107, %r65;
	selp.u16 	%rs122, 1, 0, %p41;
	setp.ne.s16 	%p43, %rs121, 0;
	and.pred  	%p44, %p43, %p41;
	min.s64 	%rd172, %rd171, %rd167;
	setp.eq.s16 	%p45, %rs121, 0;
	selp.b16 	%rs123, %rs122, %rs120, %p45;
	selp.b64 	%rd173, %rd171, %rd167, %p45;
	selp.b16 	%rs124, 1, %rs123, %p44;
	and.b16  	%rs125, %rs124, 255;
	selp.b64 	%rd174, %rd172, %rd173, %p44;
	cvt.u64.u32 	%rd175, %r514;
	mul.wide.u32 	%rd176, %r514, 4;
	add.s64 	%rd177, %rd1, %rd176;
	add.s64 	%rd178, %rd109, %rd175;
	ld.global.u32 	%r108, [%rd177];
	setp.eq.s32 	%p46, %r108, %r65;
	selp.u16 	%rs126, 1, 0, %p46;
	setp.ne.s16 	%p48, %rs125, 0;
	and.pred  	%p49, %p48, %p46;
	min.s64 	%rd179, %rd178, %rd174;
	setp.eq.s16 	%p50, %rs125, 0;
	selp.b16 	%rs127, %rs126, %rs124, %p50;
	selp.b64 	%rd180, %rd178, %rd174, %p50;
	selp.b16 	%rs128, 1, %rs127, %p49;
	and.b16  	%rs129, %rs128, 255;
	selp.b64 	%rd181, %rd179, %rd180, %p49;
	add.s32 	%r109, %r514, 256;
	cvt.u64.u32 	%rd182, %r109;
	mul.wide.u32 	%rd183, %r109, 4;
	add.s64 	%rd184, %rd1, %rd183;
	add.s64 	%rd185, %rd109, %rd182;
	ld.global.u32 	%r110, [%rd184];
	setp.eq.s32 	%p51, %r110, %r65;
	selp.u16 	%rs130, 1, 0, %p51;
	setp.ne.s16 	%p53, %rs129, 0;
	and.pred  	%p54, %p53, %p51;
	min.s64 	%rd186, %rd185, %rd181;
	setp.eq.s16 	%p55, %rs129, 0;
	selp.b16 	%rs131, %rs130, %rs128, %p55;
	selp.b64 	%rd187, %rd185, %rd181, %p55;
	selp.b16 	%rs132, 1, %rs131, %p54;
	and.b16  	%rs133, %rs132, 255;
	selp.b64 	%rd188, %rd186, %rd187, %p54;
	add.s32 	%r111, %r514, 512;
	cvt.u64.u32 	%rd189, %r111;
	mul.wide.u32 	%rd190, %r111, 4;
	add.s64 	%rd191, %rd1, %rd190;
	add.s64 	%rd192, %rd109, %rd189;
	ld.global.u32 	%r112, [%rd191];
	setp.eq.s32 	%p56, %r112, %r65;
	selp.u16 	%rs134, 1, 0, %p56;
	setp.ne.s16 	%p58, %rs133, 0;
	and.pred  	%p59, %p58, %p56;
	min.s64 	%rd193, %rd192, %rd188;
	setp.eq.s16 	%p60, %rs133, 0;
	selp.b16 	%rs135, %rs134, %rs132, %p60;
	selp.b64 	%rd194, %rd192, %rd188, %p60;
	selp.b16 	%rs136, 1, %rs135, %p59;
	and.b16  	%rs137, %rs136, 255;
	selp.b64 	%rd195, %rd193, %rd194, %p59;
	cvt.u64.u32 	%rd196, %r105;
	mul.wide.u32 	%rd197, %r105, 4;
	add.s64 	%rd198, %rd1, %rd197;
	add.s64 	%rd199, %rd109, %rd196;
	ld.global.u32 	%r113, [%rd198];
	setp.eq.s32 	%p61, %r113, %r65;
	selp.u16 	%rs138, 1, 0, %p61;
	setp.ne.s16 	%p63, %rs137, 0;
	and.pred  	%p64, %p63, %p61;
	min.s64 	%rd200, %rd199, %rd195;
	setp.eq.s16 	%p65, %rs137, 0;
	selp.b16 	%rs139, %rs138, %rs136, %p65;
	selp.b64 	%rd201, %rd199, %rd195, %p65;
	selp.b16 	%rs371, 1, %rs139, %p64;
	selp.b64 	%rd446, %rd200, %rd201, %p64;
	add.s32 	%r519, %r519, 2048;
	add.s32 	%r514, %r514, 2048;
	add.s32 	%r517, %r517, 8;
	setp.ne.s32 	%p66, %r517, 0;
	@%p66 bra 	$L__BB3_85;
	add.s32 	%r521, %r519, -1024;
$L__BB3_87:
	setp.eq.s32 	%p67, %r49, 0;
	@%p67 bra 	$L__BB3_95;
	setp.lt.u32 	%p68, %r49, 4;
	@%p68 bra 	$L__BB3_90;
	add.s32 	%r114, %r521, %r516;
	cvt.u64.u32 	%rd203, %r114;
	mul.wide.u32 	%rd204, %r114, 4;
	add.s64 	%rd205, %rd1, %rd204;
	add.s64 	%rd206, %rd109, %rd203;
	ld.global.u32 	%r115, [%rd205];
	setp.eq.s32 	%p69, %r115, %r65;
	selp.u16 	%rs141, 1, 0, %p69;
	and.b16  	%rs142, %rs371, 255;
	setp.ne.s16 	%p71, %rs142, 0;
	and.pred  	%p72, %p71, %p69;
	min.s64 	%rd207, %rd206, %rd446;
	setp.eq.s16 	%p73, %rs142, 0;
	selp.b16 	%rs143, %rs141, %rs371, %p73;
	selp.b64 	%rd208, %rd206, %rd446, %p73;
	selp.b16 	%rs144, 1, %rs143, %p72;
	and.b16  	%rs145, %rs144, 255;
	selp.b64 	%rd209, %rd207, %rd208, %p72;
	add.s32 	%r116, %r114, 256;
	cvt.u64.u32 	%rd210, %r116;
	mul.wide.u32 	%rd211, %r116, 4;
	add.s64 	%rd212, %rd1, %rd211;
	add.s64 	%rd213, %rd109, %rd210;
	ld.global.u32 	%r117, [%rd212];
	setp.eq.s32 	%p74, %r117, %r65;
	selp.u16 	%rs146, 1, 0, %p74;
	setp.ne.s16 	%p76, %rs145, 0;
	and.pred  	%p77, %p76, %p74;
	min.s64 	%rd214, %rd213, %rd209;
	setp.eq.s16 	%p78, %rs145, 0;
	selp.b16 	%rs147, %rs146, %rs144, %p78;
	selp.b64 	%rd215, %rd213, %rd209, %p78;
	selp.b16 	%rs148, 1, %rs147, %p77;
	and.b16  	%rs149, %rs148, 255;
	selp.b64 	%rd216, %rd214, %rd215, %p77;
	add.s32 	%r118, %r114, 512;
	cvt.u64.u32 	%rd217, %r118;
	mul.wide.u32 	%rd218, %r118, 4;
	add.s64 	%rd219, %rd1, %rd218;
	add.s64 	%rd220, %rd109, %rd217;
	ld.global.u32 	%r119, [%rd219];
	setp.eq.s32 	%p79, %r119, %r65;
	selp.u16 	%rs150, 1, 0, %p79;
	setp.ne.s16 	%p81, %rs149, 0;
	and.pred  	%p82, %p81, %p79;
	min.s64 	%rd221, %rd220, %rd216;
	setp.eq.s16 	%p83, %rs149, 0;
	selp.b16 	%rs151, %rs150, %rs148, %p83;
	selp.b64 	%rd222, %rd220, %rd216, %p83;
	selp.b16 	%rs152, 1, %rs151, %p82;
	and.b16  	%rs153, %rs152, 255;
	selp.b64 	%rd223, %rd221, %rd222, %p82;
	add.s32 	%r120, %r114, 768;
	cvt.u64.u32 	%rd224, %r120;
	mul.wide.u32 	%rd225, %r120, 4;
	add.s64 	%rd226, %rd1, %rd225;
	add.s64 	%rd227, %rd109, %rd224;
	ld.global.u32 	%r121, [%rd226];
	setp.eq.s32 	%p84, %r121, %r65;
	selp.u16 	%rs154, 1, 0, %p84;
	setp.ne.s16 	%p86, %rs153, 0;
	and.pred  	%p87, %p86, %p84;
	min.s64 	%rd228, %rd227, %rd223;
	setp.eq.s16 	%p88, %rs153, 0;
	selp.b16 	%rs155, %rs154, %rs152, %p88;
	selp.b64 	%rd229, %rd227, %rd223, %p88;
	selp.b16 	%rs371, 1, %rs155, %p87;
	selp.b64 	%rd446, %rd228, %rd229, %p87;
	add.s32 	%r521, %r521, 1024;
$L__BB3_90:
	and.b32  	%r122, %r48, 3;
	setp.eq.s32 	%p89, %r122, 0;
	@%p89 bra 	$L__BB3_95;
	setp.eq.s32 	%p90, %r122, 1;
	@%p90 bra 	$L__BB3_93;
	add.s32 	%r123, %r521, %r516;
	cvt.u64.u32 	%rd231, %r123;
	mul.wide.u32 	%rd232, %r123, 4;
	add.s64 	%rd233, %rd1, %rd232;
	add.s64 	%rd234, %rd109, %rd231;
	ld.global.u32 	%r124, [%rd233];
	setp.eq.s32 	%p91, %r124, %r65;
	selp.u16 	%rs157, 1, 0, %p91;
	and.b16  	%rs158, %rs371, 255;
	setp.ne.s16 	%p93, %rs158, 0;
	and.pred  	%p94, %p93, %p91;
	min.s64 	%rd235, %rd234, %rd446;
	setp.eq.s16 	%p95, %rs158, 0;
	selp.b16 	%rs159, %rs157, %rs371, %p95;
	selp.b64 	%rd236, %rd234, %rd446, %p95;
	selp.b16 	%rs160, 1, %rs159, %p94;
	and.b16  	%rs161, %rs160, 255;
	selp.b64 	%rd237, %rd235, %rd236, %p94;
	add.s32 	%r125, %r123, 256;
	cvt.u64.u32 	%rd238, %r125;
	mul.wide.u32 	%rd239, %r125, 4;
	add.s64 	%rd240, %rd1, %rd239;
	add.s64 	%rd241, %rd109, %rd238;
	ld.global.u32 	%r126, [%rd240];
	setp.eq.s32 	%p96, %r126, %r65;
	selp.u16 	%rs162, 1, 0, %p96;
	setp.ne.s16 	%p98, %rs161, 0;
	and.pred  	%p99, %p98, %p96;
	min.s64 	%rd242, %rd241, %rd237;
	setp.eq.s16 	%p100, %rs161, 0;
	selp.b16 	%rs163, %rs162, %rs160, %p100;
	selp.b64 	%rd243, %rd241, %rd237, %p100;
	selp.b16 	%rs371, 1, %rs163, %p99;
	selp.b64 	%rd446, %rd242, %rd243, %p99;
	add.s32 	%r521, %r521, 512;
$L__BB3_93:
	and.b32  	%r127, %r47, 256;
	setp.ne.s32 	%p101, %r127, 0;
	@%p101 bra 	$L__BB3_95;
	add.s32 	%r128, %r521, %r516;
	cvt.u64.u32 	%rd244, %r128;
	mul.wide.u32 	%rd245, %r128, 4;
	add.s64 	%rd246, %rd1, %rd245;
	add.s64 	%rd247, %rd109, %rd244;
	ld.global.u32 	%r129, [%rd246];
	setp.eq.s32 	%p102, %r129, %r65;
	selp.u16 	%rs164, 1, 0, %p102;
	and.b16  	%rs165, %rs371, 255;
	setp.ne.s16 	%p104, %rs165, 0;
	and.pred  	%p105, %p104, %p102;
	min.s64 	%rd248, %rd247, %rd446;
	setp.eq.s16 	%p106, %rs165, 0;
	selp.b16 	%rs166, %rs164, %rs371, %p106;
	selp.b64 	%rd249, %rd247, %rd446, %p106;
	selp.b16 	%rs371, 1, %rs166, %p105;
	selp.b64 	%rd446, %rd248, %rd249, %p105;
$L__BB3_95:
	// begin inline asm
	mov.u32 %r130, %laneid;
	// end inline asm
	cvt.u32.u16 	%r151, %rs371;
	and.b32  	%r132, %r151, 255;
	mov.b32 	%r148, 1;
	mov.b32 	%r149, 31;
	mov.b32 	%r150, -1;
	// begin inline asm
	shfl.sync.down.b32 %r131, %r132, %r148, %r149, %r150;
	// end inline asm
	// begin inline asm
	shfl.sync.down.b32 %r136, %r137, %r148, %r149, %r150;
	// end inline asm
	mov.b64 	{%r142, %r147}, %rd446;
	// begin inline asm
	shfl.sync.down.b32 %r141, %r142, %r148, %r149, %r150;
	// end inline asm
	// begin inline asm
	shfl.sync.down.b32 %r146, %r147, %r148, %r149, %r150;
	// end inline asm
	mov.b64 	%rd86, {%r141, %r146};
	cvt.u16.u32 	%rs74, %r131;
	setp.gt.s32 	%p107, %r130, 30;
	@%p107 bra 	$L__BB3_99;
	and.b16  	%rs167, %rs371, 255;
	setp.eq.s16 	%p108, %rs167, 0;
	and.b16  	%rs168, %rs74, 255;
	setp.eq.s16 	%p109, %rs168, 0;
	or.pred  	%p110, %p108, %p109;
	@%p110 bra 	$L__BB3_98;
	min.s64 	%rd446, %rd86, %rd446;
	mov.b16 	%rs371, 1;
	bra.uni 	$L__BB3_99;
$L__BB3_98:
	setp.eq.s16 	%p111, %rs167, 0;
	selp.b16 	%rs371, %rs74, %rs371, %p111;
	selp.b64 	%rd446, %rd86, %rd446, %p111;
$L__BB3_99:
	cvt.u32.u16 	%r172, %rs371;
	and.b32  	%r153, %r172, 255;
	mov.b32 	%r169, 2;
	mov.b32 	%r170, 31;
	mov.b32 	%r171, -1;
	// begin inline asm
	shfl.sync.down.b32 %r152, %r153, %r169, %r170, %r171;
	// end inline asm
	// begin inline asm
	shfl.sync.down.b32 %r157, %r158, %r169, %r170, %r171;
	// end inline asm
	mov.b64 	{%r163, %r168}, %rd446;
	// begin inline asm
	shfl.sync.down.b32 %r162, %r163, %r169, %r170, %r171;
	// end inline asm
	// begin inline asm
	shfl.sync.down.b32 %r167, %r168, %r169, %r170, %r171;
	// end inline asm
	mov.b64 	%rd90, {%r162, %r167};
	cvt.u16.u32 	%rs77, %r152;
	setp.gt.s32 	%p112, %r130, 29;
	@%p112 bra 	$L__BB3_103;
	and.b16  	%rs171, %rs371, 255;
	setp.eq.s16 	%p113, %rs171, 0;
	and.b16  	%rs172, %rs77, 255;
	setp.eq.s16 	%p114, %rs172, 0;
	or.pred  	%p115, %p113, %p114;
	@%p115 bra 	$L__BB3_102;
	min.s64 	%rd446, %rd90, %rd446;
	mov.b16 	%rs371, 1;
	bra.uni 	$L__BB3_103;
$L__BB3_102:
	setp.eq.s16 	%p116, %rs171, 0;
	selp.b16 	%rs371, %rs77, %rs371, %p116;
	selp.b64 	%rd446, %rd90, %rd446, %p116;
$L__BB3_103:
	cvt.u32.u16 	%r193, %rs371;
	and.b32  	%r174, %r193, 255;
	mov.b32 	%r190, 4;
	mov.b32 	%r191, 31;
	mov.b32 	%r192, -1;
	// begin inline asm
	shfl.sync.down.b32 %r173, %r174, %r190, %r191, %r192;
	// end inline asm
	// begin inline asm
	shfl.sync.down.b32 %r178, %r179, %r190, %r191, %r192;
	// end inline asm
	mov.b64 	{%r184, %r189}, %rd446;
	// begin inline asm
	shfl.sync.down.b32 %r183, %r184, %r190, %r191, %r192;
	// end inline asm
	// begin inline asm
	shfl.sync.down.b32 %r188, %r189, %r190, %r191, %r192;
	// end inline asm
	mov.b64 	%rd94, {%r183, %r188};
	cvt.u16.u32 	%rs80, %r173;
	setp.gt.s32 	%p117, %r130, 27;
	@%p117 bra 	$L__BB3_107;
	and.b16  	%rs175, %rs371, 255;
	setp.eq.s16 	%p118, %rs175, 0;
	and.b16  	%rs176, %rs80, 255;
	setp.eq.s16 	%p119, %rs176, 0;
	or.pred  	%p120, %p118, %p119;
	@%p120 bra 	$L__BB3_106;
	min.s64 	%rd446, %rd94, %rd446;
	mov.b16 	%rs371, 1;
	bra.uni 	$L__BB3_107;
$L__BB3_106:
	setp.eq.s16 	%p121, %rs175, 0;
	selp.b16 	%rs371, %rs80, %rs371, %p121;
	selp.b64 	%rd446, %rd94, %rd446, %p121;
$L__BB3_107:
	cvt.u32.u16 	%r214, %rs371;
	and.b32  	%r195, %r214, 255;
	mov.b32 	%r211, 8;
	mov.b32 	%r212, 31;
	mov.b32 	%r213, -1;
	// begin inline asm
	shfl.sync.down.b32 %r194, %r195, %r211, %r212, %r213;
	// end inline asm
	// begin inline asm
	shfl.sync.down.b32 %r199, %r200, %r211, %r212, %r213;
	// end inline asm
	mov.b64 	{%r205, %r210}, %rd446;
	// begin inline asm
	shfl.sync.down.b32 %r204, %r205, %r211, %r212, %r213;
	// end inline asm
	// begin inline asm
	shfl.sync.down.b32 %r209, %r210, %r211, %r212, %r213;
	// end inline asm
	mov.b64 	%rd98, {%r204, %r209};
	cvt.u16.u32 	%rs83, %r194;
	setp.gt.s32 	%p122, %r130, 23;
	@%p122 bra 	$L__BB3_111;
	and.b16  	%rs179, %rs371, 255;
	setp.eq.s16 	%p123, %rs179, 0;
	and.b16  	%rs180, %rs83, 255;
	setp.eq.s16 	%p124, %rs180, 0;
	or.pred  	%p125, %p123, %p124;
	@%p125 bra 	$L__BB3_110;
	min.s64 	%rd446, %rd98, %rd446;
	mov.b16 	%rs371, 1;
	bra.uni 	$L__BB3_111;
$L__BB3_110:
	setp.eq.s16 	%p126, %rs179, 0;
	selp.b16 	%rs371, %rs83, %rs371, %p126;
	selp.b64 	%rd446, %rd98, %rd446, %p126;
$L__BB3_111:
	cvt.u32.u16 	%r235, %rs371;
	and.b32  	%r216, %r235, 255;
	mov.b32 	%r232, 16;
	mov.b32 	%r233, 31;
	mov.b32 	%r234, -1;
	// begin inline asm
	shfl.sync.down.b32 %r215, %r216, %r232, %r233, %r234;
	// end inline asm
	// begin inline asm
	shfl.sync.down.b32 %r220, %r221, %r232, %r233, %r234;
	// end inline asm
	mov.b64 	{%r226, %r231}, %rd446;
	// begin inline asm
	shfl.sync.down.b32 %r225, %r226, %r232, %r233, %r234;
	// end inline asm
	// begin inline asm
	shfl.sync.down.b32 %r230, %r231, %r232, %r233, %r234;
	// end inline asm
	mov.b64 	%rd102, {%r225, %r230};
	cvt.u16.u32 	%rs86, %r215;
	setp.gt.s32 	%p127, %r130, 15;
	@%p127 bra 	$L__BB3_115;
	and.b16  	%rs183, %rs371, 255;
	setp.eq.s16 	%p128, %rs183, 0;
	and.b16  	%rs184, %rs86, 255;
	setp.eq.s16 	%p129, %rs184, 0;
	or.pred  	%p130, %p128, %p129;
	@%p130 bra 	$L__BB3_114;
	min.s64 	%rd446, %rd102, %rd446;
	mov.b16 	%rs371, 1;
	bra.uni 	$L__BB3_115;
$L__BB3_114:
	setp.eq.s16 	%p131, %rs183, 0;
	selp.b16 	%rs371, %rs86, %rs371, %p131;
	selp.b64 	%rd446, %rd102, %rd446, %p131;
$L__BB3_115:
	setp.ne.s32 	%p132, %r130, 0;
	@%p132 bra 	$L__BB3_117;
	shr.u32 	%r236, %r34, 1;
	and.b32  	%r237, %r236, 496;
	mov.u32 	%r238, _ZZN3cub18CUB_300001_SM_10006detail6reduce18DeviceReduceKernelINS2_10policy_hubIN4cuda3std3__45tupleIJblEEEjN6thrust24THRUST_300001_SM_1000_NS8cuda_cub9__find_if7functorIS9_EEE10Policy1000ENSB_12zip_iteratorINS8_IJNSD_26transform_input_iterator_tIbPiNSB_6detail10functional5actorINSM_9compositeIJNSM_16operator_adaptorINS7_8equal_toIvEEEENSN_INSM_8argumentILj0EEEEENSN_INSM_5valueIiEEEEEEEEEEENSB_17counting_iteratorIlNSB_11use_defaultES13_S13_EEEEEEEjSF_S9_NS7_10__identityEEEvT0_PT3_T1_NS0_13GridEvenShareIS1B_EET2_T4_E12temp_storage;
	add.s32 	%r239, %r238, %r237;
	st.shared.u8 	[%r239+8], %rs371;
	st.shared.u64 	[%r239+16], %rd446;
$L__BB3_117:
	bar.sync 	0;
	setp.ne.s32 	%p133, %r34, 0;
	@%p133 bra 	$L__BB3_119;
	ld.shared.u8 	%rs187, [_ZZN3cub18CUB_300001_SM_10006detail6reduce18DeviceReduceKernelINS2_10policy_hubIN4cuda3std3__45tupleIJblEEEjN6thrust24THRUST_300001_SM_1000_NS8cuda_cub9__find_if7functorIS9_EEE10Policy1000ENSB_12zip_iteratorINS8_IJNSD_26transform_input_iterator_tIbPiNSB_6detail10functional5actorINSM_9compositeIJNSM_16operator_adaptorINS7_8equal_toIvEEEENSN_INSM_8argumentILj0EEEEENSN_INSM_5valueIiEEEEEEEEEEENSB_17counting_iteratorIlNSB_11use_defaultES13_S13_EEEEEEEjSF_S9_NS7_10__identityEEEvT0_PT3_T1_NS0_13GridEvenShareIS1B_EET2_T4_E12temp_storage+24];
	ld.shared.u64 	%rd250, [_ZZN3cub18CUB_300001_SM_10006detail6reduce18DeviceReduceKernelINS2_10policy_hubIN4cuda3std3__45tupleIJblEEEjN6thrust24THRUST_300001_SM_1000_NS8cuda_cub9__find_if7functorIS9_EEE10Policy1000ENSB_12zip_iteratorINS8_IJNSD_26transform_input_iterator_tIbPiNSB_6detail10functional5actorINSM_9compositeIJNSM_16operator_adaptorINS7_8equal_toIvEEEENSN_INSM_8argumentILj0EEEEENSN_INSM_5valueIiEEEEEEEEEEENSB_17counting_iteratorIlNSB_11use_defaultES13_S13_EEEEEEEjSF_S9_NS7_10__identityEEEvT0_PT3_T1_NS0_13GridEvenShareIS1B_EET2_T4_E12temp_storage+32];
	and.b16  	%rs188, %rs371, 255;
	setp.eq.s16 	%p134, %rs188, 0;
	setp.eq.s16 	%p135, %rs187, 0;
	min.s64 	%rd251, %rd250, %rd446;
	selp.b16 	%rs189, %rs371, 1, %p135;
	selp.b16 	%rs190, %rs187, %rs189, %p134;
	and.b16  	%rs191, %rs190, 255;
	selp.b64 	%rd252, %rd446, %rd251, %p135;
	selp.b64 	%rd253, %rd250, %rd252, %p134;
	ld.shared.u8 	%rs192, [_ZZN3cub18CUB_300001_SM_10006detail6reduce18DeviceReduceKernelINS2_10policy_hubIN4cuda3std3__45tupleIJblEEEjN6thrust24THRUST_300001_SM_1000_NS8cuda_cub9__find_if7functorIS9_EEE10Policy1000ENSB_12zip_iteratorINS8_IJNSD_26transform_input_iterator_tIbPiNSB_6detail10functional5actorINSM_9compositeIJNSM_16operator_adaptorINS7_8equal_toIvEEEENSN_INSM_8argumentILj0EEEEENSN_INSM_5valueIiEEEEEEEEEEENSB_17counting_iteratorIlNSB_11use_defaultES13_S13_EEEEEEEjSF_S9_NS7_10__identityEEEvT0_PT3_T1_NS0_13GridEvenShareIS1B_EET2_T4_E12temp_storage+40];
	ld.shared.u64 	%rd254, [_ZZN3cub18CUB_300001_SM_10006detail6reduce18DeviceReduceKernelINS2_10policy_hubIN4cuda3std3__45tupleIJblEEEjN6thrust24THRUST_300001_SM_1000_NS8cuda_cub9__find_if7functorIS9_EEE10Policy1000ENSB_12zip_iteratorINS8_IJNSD_26transform_input_iterator_tIbPiNSB_6detail10functional5actorINSM_9compositeIJNSM_16operator_adaptorINS7_8equal_toIvEEEENSN_INSM_8argumentILj0EEEEENSN_INSM_5valueIiEEEEEEEEEEENSB_17counting_iteratorIlNSB_11use_defaultES13_S13_EEEEEEEjSF_S9_NS7_10__identityEEEvT0_PT3_T1_NS0_13GridEvenShareIS1B_EET2_T4_E12temp_storage+48];
	setp.eq.s16 	%p136, %rs191, 0;
	setp.eq.s16 	%p137, %rs192, 0;
	min.s64 	%rd255, %rd254, %rd253;
	selp.b16 	%rs193, %rs190, 1, %p137;
	selp.b16 	%rs194, %rs192, %rs193, %p136;
	and.b16  	%rs195, %rs194, 255;
	selp.b64 	%rd256, %rd253, %rd255, %p137;
	selp.b64 	%rd257, %rd254, %rd256, %p136;
	ld.shared.u8 	%rs196, [_ZZN3cub18CUB_300001_SM_10006detail6reduce18DeviceReduceKernelINS2_10policy_hubIN4cuda3std3__45tupleIJblEEEjN6thrust24THRUST_300001_SM_1000_NS8cuda_cub9__find_if7functorIS9_EEE10Policy1000ENSB_12zip_iteratorINS8_IJNSD_26transform_input_iterator_tIbPiNSB_6detail10functional5actorINSM_9compositeIJNSM_16operator_adaptorINS7_8equal_toIvEEEENSN_INSM_8argumentILj0EEEEENSN_INSM_5valueIiEEEEEEEEEEENSB_17counting_iteratorIlNSB_11use_defaultES13_S13_EEEEEEEjSF_S9_NS7_10__identityEEEvT0_PT3_T1_NS0_13GridEvenShareIS1B_EET2_T4_E12temp_storage+56];
	ld.shared.u64 	%rd258, [_ZZN3cub18CUB_300001_SM_10006detail6reduce18DeviceReduceKernelINS2_10policy_hubIN4cuda3std3__45tupleIJblEEEjN6thrust24THRUST_300001_SM_1000_NS8cuda_cub9__find_if7functorIS9_EEE10Policy1000ENSB_12zip_iteratorINS8_IJNSD_26transform_input_iterator_tIbPiNSB_6detail10functional5actorINSM_9compositeIJNSM_16operator_adaptorINS7_8equal_toIvEEEENSN_INSM_8argumentILj0EEEEENSN_INSM_5valueIiEEEEEEEEEEENSB_17counting_iteratorIlNSB_11use_defaultES13_S13_EEEEEEEjSF_S9_NS7_10__identityEEEvT0_PT3_T1_NS0_13GridEvenShareIS1B_EET2_T4_E12temp_storage+64];
	setp.eq.s16 	%p138, %rs195, 0;
	setp.eq.s16 	%p139, %rs196, 0;
	min.s64 	%rd259, %rd258, %rd257;
	selp.b16 	%rs197, %rs194, 1, %p139;
	selp.b16 	%rs198, %rs196, %rs197, %p138;
	and.b16  	%rs199, %rs198, 255;
	selp.b64 	%rd260, %rd257, %rd259, %p139;
	selp.b64 	%rd261, %rd258, %rd260, %p138;
	ld.shared.u8 	%rs200, [_ZZN3cub18CUB_300001_SM_10006detail6reduce18DeviceReduceKernelINS2_10policy_hubIN4cuda3std3__45tupleIJblEEEjN6thrust24THRUST_300001_SM_1000_NS8cuda_cub9__find_if7functorIS9_EEE10Policy1000ENSB_12zip_iteratorINS8_IJNSD_26transform_input_iterator_tIbPiNSB_6detail10functional5actorINSM_9compositeIJNSM_16operator_adaptorINS7_8equal_toIvEEEENSN_INSM_8argumentILj0EEEEENSN_INSM_5valueIiEEEEEEEEEEENSB_17counting_iteratorIlNSB_11use_defaultES13_S13_EEEEEEEjSF_S9_NS7_10__identityEEEvT0_PT3_T1_NS0_13GridEvenShareIS1B_EET2_T4_E12temp_storage+72];
	ld.shared.u64 	%rd262, [_ZZN3cub18CUB_300001_SM_10006detail6reduce18DeviceReduceKernelINS2_10policy_hubIN4cuda3std3__45tupleIJblEEEjN6thrust24THRUST_300001_SM_1000_NS8cuda_cub9__find_if7functorIS9_EEE10Policy1000ENSB_12zip_iteratorINS8_IJNSD_26transform_input_iterator_tIbPiNSB_6detail10functional5actorINSM_9compositeIJNSM_16operator_adaptorINS7_8equal_toIvEEEENSN_INSM_8argumentILj0EEEEENSN_INSM_5valueIiEEEEEEEEEEENSB_17counting_iteratorIlNSB_11use_defaultES13_S13_EEEEEEEjSF_S9_NS7_10__identityEEEvT0_PT3_T1_NS0_13GridEvenShareIS1B_EET2_T4_E12temp_storage+80];
	setp.eq.s16 	%p140, %rs199, 0;
	setp.eq.s16 	%p141, %rs200, 0;
	min.s64 	%rd263, %rd262, %rd261;
	selp.b16 	%rs201, %rs198, 1, %p141;
	selp.b16 	%rs202, %rs200, %rs201, %p140;
	and.b16  	%rs203, %rs202, 255;
	selp.b64 	%rd264, %rd261, %rd263, %p141;
	selp.b64 	%rd265, %rd262, %rd264, %p140;
	ld.shared.u8 	%rs204, [_ZZN3cub18CUB_300001_SM_10006detail6reduce18DeviceReduceKernelINS2_10policy_hubIN4cuda3std3__45tupleIJblEEEjN6thrust24THRUST_300001_SM_1000_NS8cuda_cub9__find_if7functorIS9_EEE10Policy1000ENSB_12zip_iteratorINS8_IJNSD_26transform_input_iterator_tIbPiNSB_6detail10functional5actorINSM_9compositeIJNSM_16operator_adaptorINS7_8equal_toIvEEEENSN_INSM_8argumentILj0EEEEENSN_INSM_5valueIiEEEEEEEEEEENSB_17counting_iteratorIlNSB_11use_defaultES13_S13_EEEEEEEjSF_S9_NS7_10__identityEEEvT0_PT3_T1_NS0_13GridEvenShareIS1B_EET2_T4_E12temp_storage+88];
	ld.shared.u64 	%rd266, [_ZZN3cub18CUB_300001_SM_10006detail6reduce18DeviceReduceKernelINS2_10policy_hubIN4cuda3std3__45tupleIJblEEEjN6thrust24THRUST_300001_SM_1000_NS8cuda_cub9__find_if7functorIS9_EEE10Policy1000ENSB_12zip_iteratorINS8_IJNSD_26transform_input_iterator_tIbPiNSB_6detail10functional5actorINSM_9compositeIJNSM_16operator_adaptorINS7_8equal_toIvEEEENSN_INSM_8argumentILj0EEEEENSN_INSM_5valueIiEEEEEEEEEEENSB_17counting_iteratorIlNSB_11use_defaultES13_S13_EEEEEEEjSF_S9_NS7_10__identityEEEvT0_PT3_T1_NS0_13GridEvenShareIS1B_EET2_T4_E12temp_storage+96];
	setp.eq.s16 	%p142, %rs203, 0;
	setp.eq.s16 	%p143, %rs204, 0;
	min.s64 	%rd267, %rd266, %rd265;
	selp.b16 	%rs205, %rs202, 1, %p143;
	selp.b16 	%rs206, %rs204, %rs205, %p142;
	and.b16  	%rs207, %rs206, 255;
	selp.b64 	%rd268, %rd265, %rd267, %p143;
	selp.b64 	%rd269, %rd266, %rd268, %p142;
	ld.shared.u8 	%rs208, [_ZZN3cub18CUB_300001_SM_10006detail6reduce18DeviceReduceKernelINS2_10policy_hubIN4cuda3std3__45tupleIJblEEEjN6thrust24THRUST_300001_SM_1000_NS8cuda_cub9__find_if7functorIS9_EEE10Policy1000ENSB_12zip_iteratorINS8_IJNSD_26transform_input_iterator_tIbPiNSB_6detail10functional5actorINSM_9compositeIJNSM_16operator_adaptorINS7_8equal_toIvEEEENSN_INSM_8argumentILj0EEEEENSN_INSM_5valueIiEEEEEEEEEEENSB_17counting_iteratorIlNSB_11use_defaultES13_S13_EEEEEEEjSF_S9_NS7_10__identityEEEvT0_PT3_T1_NS0_13GridEvenShareIS1B_EET2_T4_E12temp_storage+104];
	ld.shared.u64 	%rd270, [_ZZN3cub18CUB_300001_SM_10006detail6reduce18DeviceReduceKernelINS2_10policy_hubIN4cuda3std3__45tupleIJblEEEjN6thrust24THRUST_300001_SM_1000_NS8cuda_cub9__find_if7functorIS9_EEE10Policy1000ENSB_12zip_iteratorINS8_IJNSD_26transform_input_iterator_tIbPiNSB_6detail10functional5actorINSM_9compositeIJNSM_16operator_adaptorINS7_8equal_toIvEEEENSN_INSM_8argumentILj0EEEEENSN_INSM_5valueIiEEEEEEEEEEENSB_17counting_iteratorIlNSB_11use_defaultES13_S13_EEEEEEEjSF_S9_NS7_10__identityEEEvT0_PT3_T1_NS0_13GridEvenShareIS1B_EET2_T4_E12temp_storage+112];
	setp.eq.s16 	%p144, %rs207, 0;
	setp.eq.s16 	%p145, %rs208, 0;
	min.s64 	%rd271, %rd270, %rd269;
	selp.b16 	%rs209, %rs206, 1, %p145;
	selp.b16 	%rs210, %rs208, %rs209, %p144;
	and.b16  	%rs211, %rs210, 255;
	selp.b64 	%rd272, %rd269, %rd271, %p145;
	selp.b64 	%rd273, %rd270, %rd272, %p144;
	ld.shared.u8 	%rs212, [_ZZN3cub18CUB_300001_SM_10006detail6reduce18DeviceReduceKernelINS2_10policy_hubIN4cuda3std3__45tupleIJblEEEjN6thrust24THRUST_300001_SM_1000_NS8cuda_cub9__find_if7functorIS9_EEE10Policy1000ENSB_12zip_iteratorINS8_IJNSD_26transform_input_iterator_tIbPiNSB_6detail10functional5actorINSM_9compositeIJNSM_16operator_adaptorINS7_8equal_toIvEEEENSN_INSM_8argumentILj0EEEEENSN_INSM_5valueIiEEEEEEEEEEENSB_17counting_iteratorIlNSB_11use_defaultES13_S13_EEEEEEEjSF_S9_NS7_10__identityEEEvT0_PT3_T1_NS0_13GridEvenShareIS1B_EET2_T4_E12temp_storage+120];
	ld.shared.u64 	%rd274, [_ZZN3cub18CUB_300001_SM_10006detail6reduce18DeviceReduceKernelINS2_10policy_hubIN4cuda3std3__45tupleIJblEEEjN6thrust24THRUST_300001_SM_1000_NS8cuda_cub9__find_if7functorIS9_EEE10Policy1000ENSB_12zip_iteratorINS8_IJNSD_26transform_input_iterator_tIbPiNSB_6detail10functional5actorINSM_9compositeIJNSM_16operator_adaptorINS7_8equal_toIvEEEENSN_INSM_8argumentILj0EEEEENSN_INSM_5valueIiEEEEEEEEEEENSB_17counting_iteratorIlNSB_11use_defaultES13_S13_EEEEEEEjSF_S9_NS7_10__identityEEEvT0_PT3_T1_NS0_13GridEvenShareIS1B_EET2_T4_E12temp_storage+128];
	setp.eq.s16 	%p146, %rs211, 0;
	setp.eq.s16 	%p147, %rs212, 0;
	min.s64 	%rd275, %rd274, %rd273;
	selp.b16 	%rs213, %rs210, 1, %p147;
	selp.b16 	%rs371, %rs212, %rs213, %p146;
	selp.b64 	%rd276, %rd273, %rd275, %p147;
	selp.b64 	%rd446, %rd274, %rd276, %p146;
$L__BB3_119:
	mov.u32 	%r505, %tid.x;
	setp.ne.s32 	%p324, %r505, 0;
	@%p324 bra 	$L__BB3_121;
	ld.param.u64 	%rd436, [_ZN3cub18CUB_300001_SM_10006detail6reduce18DeviceReduceKernelINS2_10policy_hubIN4cuda3std3__45tupleIJblEEEjN6thrust24THRUST_300001_SM_1000_NS8cuda_cub9__find_if7functorIS9_EEE10Policy1000ENSB_12zip_iteratorINS8_IJNSD_26transform_input_iterator_tIbPiNSB_6detail10functional5actorINSM_9compositeIJNSM_16operator_adaptorINS7_8equal_toIvEEEENSN_INSM_8argumentILj0EEEEENSN_INSM_5valueIiEEEEEEEEEEENSB_17counting_iteratorIlNSB_11use_defaultES13_S13_EEEEEEEjSF_S9_NS7_10__identityEEEvT0_PT3_T1_NS0_13GridEvenShareIS1B_EET2_T4__param_1];
	cvta.to.global.u64 	%rd433, %rd436;
	mul.wide.u32 	%rd434, %r6, 16;
	add.s64 	%rd435, %rd433, %rd434;
	st.global.u8 	[%rd435], %rs371;
	st.global.u64 	[%rd435+8], %rd446;
$L__BB3_121:
	ret;

}
	// .globl	_ZN3cub18CUB_300001_SM_10006detail6reduce28DeviceReduceSingleTileKernelINS2_10policy_hubIN4cuda3std3__45tupleIJblEEEjN6thrust24THRUST_300001_SM_1000_NS8cuda_cub9__find_if7functorIS9_EEE10Policy1000EPS9_SI_iSF_S9_S9_NS7_10__identityEEEvT0_T1_T2_T3_T4_T6_
.visible .entry _ZN3cub18CUB_300001_SM_10006detail6reduce28DeviceReduceSingleTileKernelINS2_10policy_hubIN4cuda3std3__45tupleIJblEEEjN6thrust24THRUST_300001_SM_1000_NS8cuda_cub9__find_if7functorIS9_EEE10Policy1000EPS9_SI_iSF_S9_S9_NS7_10__identityEEEvT0_T1_T2_T3_T4_T6_(
	.param .u64 .ptr .align 1 _ZN3cub18CUB_300001_SM_10006detail6reduce28DeviceReduceSingleTileKernelINS2_10policy_hubIN4cuda3std3__45tupleIJblEEEjN6thrust24THRUST_300001_SM_1000_NS8cuda_cub9__find_if7functorIS9_EEE10Policy1000EPS9_SI_iSF_S9_S9_NS7_10__identityEEEvT0_T1_T2_T3_T4_T6__param_0,
	.param .u64 .ptr .align 1 _ZN3cub18CUB_300001_SM_10006detail6reduce28DeviceReduceSingleTileKernelINS2_10policy_hubIN4cuda3std3__45tupleIJblEEEjN6thrust24THRUST_300001_SM_1000_NS8cuda_cub9__find_if7functorIS9_EEE10Policy1000EPS9_SI_iSF_S9_S9_NS7_10__identityEEEvT0_T1_T2_T3_T4_T6__param_1,
	.param .u32 _ZN3cub18CUB_300001_SM_10006detail6reduce28DeviceReduceSingleTileKernelINS2_10policy_hubIN4cuda3std3__45tupleIJblEEEjN6thrust24THRUST_300001_SM_1000_NS8cuda_cub9__find_if7functorIS9_EEE10Policy1000EPS9_SI_iSF_S9_S9_NS7_10__identityEEEvT0_T1_T2_T3_T4_T6__param_2,
	.param .align 1 .b8 _ZN3cub18CUB_300001_SM_10006detail6reduce28DeviceReduceSingleTileKernelINS2_10policy_hubIN4cuda3std3__45tupleIJblEEEjN6thrust24THRUST_300001_SM_1000_NS8cuda_cub9__find_if7functorIS9_EEE10Policy1000EPS9_SI_iSF_S9_S9_NS7_10__identityEEEvT0_T1_T2_T3_T4_T6__param_3[1],
	.param .align 8 .b8 _ZN3cub18CUB_300001_SM_10006detail6reduce28DeviceReduceSingleTileKernelINS2_10policy_hubIN4cuda3std3__45tupleIJblEEEjN6thrust24THRUST_300001_SM_1000_NS8cuda_cub9__find_if7functorIS9_EEE10Policy1000EPS9_SI_iSF_S9_S9_NS7_10__identityEEEvT0_T1_T2_T3_T4_T6__param_4[16],
	.param .align 1 .b8 _ZN3cub18CUB_300001_SM_10006detail6reduce28DeviceReduceSingleTileKernelINS2_10policy_hubIN4cuda3std3__45tupleIJblEEEjN6thrust24THRUST_300001_SM_1000_NS8cuda_cub9__find_if7functorIS9_EEE10Policy1000EPS9_SI_iSF_S9_S9_NS7_10__identityEEEvT0_T1_T2_T3_T4_T6__param_5[1]
)
.maxntid 256
.minnctapersm 1
{
	.reg .pred 	%p<188>;
	.reg .b16 	%rs<340>;
	.reg .b32 	%r<406>;
	.reg .b64 	%rd<359>;
	// demoted variable
	.shared .align 8 .b8 _ZZN3cub18CUB_300001_SM_10006detail6reduce28DeviceReduceSingleTileKernelINS2_10policy_hubIN4cuda3std3__45tupleIJblEEEjN6thrust24THRUST_300001_SM_1000_NS8cuda_cub9__find_if7functorIS9_EEE10Policy1000EPS9_SI_iSF_S9_S9_NS7_10__identityEEEvT0_T1_T2_T3_T4_T6_E12temp_storage[152];
	ld.param.u64 	%rd106, [_ZN3cub18CUB_300001_SM_10006detail6reduce28DeviceReduceSingleTileKernelINS2_10policy_hubIN4cuda3std3__45tupleIJblEEEjN6thrust24THRUST_300001_SM_1000_NS8cuda_cub9__find_if7functorIS9_EEE10Policy1000EPS9_SI_iSF_S9_S9_NS7_10__identityEEEvT0_T1_T2_T3_T4_T6__param_4+8];
	ld.param.u64 	%rd105, [_ZN3cub18CUB_300001_SM_10006detail6reduce28DeviceReduceSingleTileKernelINS2_10policy_hubIN4cuda3std3__45tupleIJblEEEjN6thrust24THRUST_300001_SM_1000_NS8cuda_cub9__find_if7functorIS9_EEE10Policy1000EPS9_SI_iSF_S9_S9_NS7_10__identityEEEvT0_T1_T2_T3_T4_T6__param_0];
	ld.param.u64 	%rd107, [_ZN3cub18CUB_300001_SM_10006detail6reduce28DeviceReduceSingleTileKernelINS2_10policy_hubIN4cuda3std3__45tupleIJblEEEjN6thrust24THRUST_300001_SM_1000_NS8cuda_cub9__find_if7functorIS9_EEE10Policy1000EPS9_SI_iSF_S9_S9_NS7_10__identityEEEvT0_T1_T2_T3_T4_T6__param_1];
	ld.param.u32 	%r38, [_ZN3cub18CUB_300001_SM_10006detail6reduce28DeviceReduceSingleTileKernelINS2_10policy_hubIN4cuda3std3__45tupleIJblEEEjN6thrust24THRUST_300001_SM_1000_NS8cuda_cub9__find_if7functorIS9_EEE10Policy1000EPS9_SI_iSF_S9_S9_NS7_10__identityEEEvT0_T1_T2_T3_T4_T6__param_2];
	ld.param.u8 	%rs82, [_ZN3cub18CUB_300001_SM_10006detail6reduce28DeviceReduceSingleTileKernelINS2_10policy_hubIN4cuda3std3__45tupleIJblEEEjN6thrust24THRUST_300001_SM_1000_NS8cuda_cub9__find_if7functorIS9_EEE10Policy1000EPS9_SI_iSF_S9_S9_NS7_10__identityEEEvT0_T1_T2_T3_T4_T6__param_4];
	cvta.to.global.u64 	%rd1, %rd107;
	setp.ne.s32 	%p1, %r38, 0;
	@%p1 bra 	$L__BB4_3;
	mov.u32 	%r392, %tid.x;
	setp.ne.s32 	%p187, %r392, 0;
	@%p187 bra 	$L__BB4_112;
	st.global.u8 	[%rd1], %rs82;
	st.global.u64 	[%rd1+8], %rd106;
	bra.uni 	$L__BB4_112;
$L__BB4_3:
	setp.gt.s32 	%p2, %r38, 1023;
	@%p2 bra 	$L__BB4_74;
	mov.u32 	%r1, %tid.x;
	setp.ge.s32 	%p77, %r1, %r38;
	mov.b16 	%rs311, 0;
	mov.b64 	%rd329, 0;
	mov.u32 	%r396, %r1;
	@%p77 bra 	$L__BB4_6;
	mul.wide.u32 	%rd234, %r1, 16;
	add.s64 	%rd231, %rd105, %rd234;
	// begin inline asm
	ld.global.nc.u64 %rd230, [%rd231];
	// end inline asm
	add.s64 	%rd233, %rd231, 8;
	// begin inline asm
	ld.global.nc.u64 %rd329, [%rd233];
	// end inline asm
	cvt.u16.u64 	%rs311, %rd230;
	add.s32 	%r396, %r1, 256;
$L__BB4_6:
	setp.ge.s32 	%p78, %r396, %r38;
	@%p78 bra 	$L__BB4_12;
	not.b32 	%r158, %r396;
	add.s32 	%r4, %r38, %r158;
	and.b32  	%r159, %r4, 768;
	setp.eq.s32 	%p79, %r159, 768;
	@%p79 bra 	$L__BB4_10;
	mul.wide.u32 	%rd236, %r396, 16;
	add.s64 	%rd323, %rd105, %rd236;
	shr.u32 	%r160, %r4, 8;
	add.s32 	%r161, %r160, 1;
	and.b32  	%r162, %r161, 3;
	neg.s32 	%r394, %r162;
$L__BB4_9:
	.pragma "nounroll";
	// begin inline asm
	ld.global.nc.u64 %rd237, [%rd323];
	// end inline asm
	add.s64 	%rd240, %rd323, 8;
	// begin inline asm
	ld.global.nc.u64 %rd239, [%rd240];
	// end inline asm
	cvt.u16.u64 	%rs190, %rd237;
	and.b16  	%rs191, %rs190, 255;
	and.b16  	%rs192, %rs311, 255;
	setp.eq.s16 	%p80, %rs192, 0;
	setp.eq.s16 	%p81, %rs191, 0;
	min.s64 	%rd241, %rd239, %rd329;
	selp.b64 	%rd242, %rd329, %rd241, %p81;
	selp.b64 	%rd329, %rd239, %rd242, %p80;
	selp.b16 	%rs193, %rs311, 1, %p81;
	selp.b16 	%rs311, %rs190, %rs193, %p80;
	add.s32 	%r396, %r396, 256;
	add.s64 	%rd323, %rd323, 4096;
	add.s32 	%r394, %r394, 1;
	setp.ne.s32 	%p82, %r394, 0;
	@%p82 bra 	$L__BB4_9;
$L__BB4_10:
	setp.lt.u32 	%p83, %r4, 768;
	@%p83 bra 	$L__BB4_12;
$L__BB4_11:
	mul.wide.s32 	%rd259, %r396, 16;
	add.s64 	%rd244, %rd105, %rd259;
	// begin inline asm
	ld.global.nc.u64 %rd243, [%rd244];
	// end inline asm
	add.s64 	%rd246, %rd244, 8;
	// begin inline asm
	ld.global.nc.u64 %rd245, [%rd246];
	// end inline asm
	cvt.u16.u64 	%rs194, %rd243;
	and.b16  	%rs195, %rs194, 255;
	and.b16  	%rs196, %rs311, 255;
	setp.eq.s16 	%p84, %rs196, 0;
	setp.eq.s16 	%p85, %rs195, 0;
	min.s64 	%rd260, %rd245, %rd329;
	selp.b64 	%rd261, %rd329, %rd260, %p85;
	selp.b64 	%rd262, %rd245, %rd261, %p84;
	selp.b16 	%rs197, %rs311, 1, %p85;
	selp.b16 	%rs198, %rs194, %rs197, %p84;
	and.b16  	%rs199, %rs198, 255;
	add.s64 	%rd248, %rd244, 4096;
	// begin inline asm
	ld.global.nc.u64 %rd247, [%rd248];
	// end inline asm
	add.s64 	%rd250, %rd244, 4104;
	// begin inline asm
	ld.global.nc.u64 %rd249, [%rd250];
	// end inline asm
	cvt.u16.u64 	%rs200, %rd247;
	and.b16  	%rs201, %rs200, 255;
	setp.eq.s16 	%p86, %rs199, 0;
	setp.eq.s16 	%p87, %rs201, 0;
	min.s64 	%rd263, %rd249, %rd262;
	selp.b64 	%rd264, %rd262, %rd263, %p87;
	selp.b64 	%rd265, %rd249, %rd264, %p86;
	selp.b16 	%rs202, %rs198, 1, %p87;
	selp.b16 	%rs203, %rs200, %rs202, %p86;
	and.b16  	%rs204, %rs203, 255;
	add.s64 	%rd252, %rd244, 8192;
	// begin inline asm
	ld.global.nc.u64 %rd251, [%rd252];
	// end inline asm
	add.s64 	%rd254, %rd244, 8200;
	// begin inline asm
	ld.global.nc.u64 %rd253, [%rd254];
	// end inline asm
	cvt.u16.u64 	%rs205, %rd251;
	and.b16  	%rs206, %rs205, 255;
	setp.eq.s16 	%p88, %rs204, 0;
	setp.eq.s16 	%p89, %rs206, 0;
	min.s64 	%rd266, %rd253, %rd265;
	selp.b64 	%rd267, %rd265, %rd266, %p89;
	selp.b64 	%rd268, %rd253, %rd267, %p88;
	selp.b16 	%rs207, %rs203, 1, %p89;
	selp.b16 	%rs208, %rs205, %rs207, %p88;
	and.b16  	%rs209, %rs208, 255;
	add.s64 	%rd256, %rd244, 12288;
	// begin inline asm
	ld.global.nc.u64 %rd255, [%rd256];
	// end inline asm
	add.s64 	%rd258, %rd244, 12296;
	// begin inline asm
	ld.global.nc.u64 %rd257, [%rd258];
	// end inline asm
	cvt.u16.u64 	%rs210, %rd255;
	and.b16  	%rs211, %rs210, 255;
	setp.eq.s16 	%p90, %rs209, 0;
	setp.eq.s16 	%p91, %rs211, 0;
	min.s64 	%rd269, %rd257, %rd268;
	selp.b64 	%rd270, %rd268, %rd269, %p91;
	selp.b64 	%rd329, %rd257, %rd270, %p90;
	selp.b16 	%rs212, %rs208, 1, %p91;
	selp.b16 	%rs311, %rs210, %rs212, %p90;
	add.s32 	%r396, %r396, 1024;
	setp.lt.s32 	%p92, %r396, %r38;
	@%p92 bra 	$L__BB4_11;
$L__BB4_12:
	setp.lt.s32 	%p93, %r38, 256;
	@%p93 bra 	$L__BB4_37;
	// begin inline asm
	mov.u32 %r281, %laneid;
	// end inline asm
	cvt.u32.u16 	%r302, %rs311;
	and.b32  	%r283, %r302, 255;
	mov.b32 	%r299, 1;
	mov.b32 	%r300, 31;
	mov.b32 	%r301, -1;
	// begin inline asm
	shfl.sync.down.b32 %r282, %r283, %r299, %r300, %r301;
	// end inline asm
	// begin inline asm
	shfl.sync.down.b32 %r287, %r288, %r299, %r300, %r301;
	// end inline asm
	mov.b64 	{%r293, %r298}, %rd329;
	// begin inline asm
	shfl.sync.down.b32 %r292, %r293, %r299, %r300, %r301;
	// end inline asm
	// begin inline asm
	shfl.sync.down.b32 %r297, %r298, %r299, %r300, %r301;
	// end inline asm
	mov.b64 	%rd14, {%r292, %r297};
	cvt.u16.u32 	%rs10, %r282;
	setp.gt.s32 	%p143, %r281, 30;
	@%p143 bra 	$L__BB4_17;
	and.b16  	%rs254, %rs311, 255;
	setp.eq.s16 	%p144, %rs254, 0;
	and.b16  	%rs255, %rs10, 255;
	setp.eq.s16 	%p145, %rs255, 0;
	or.pred  	%p146, %p144, %p145;
	@%p146 bra 	$L__BB4_16;
	min.s64 	%rd329, %rd14, %rd329;
	mov.b16 	%rs311, 1;
	bra.uni 	$L__BB4_17;
$L__BB4_16:
	setp.eq.s16 	%p147, %rs254, 0;
	selp.b64 	%rd329, %rd14, %rd329, %p147;
	selp.b16 	%rs311, %rs10, %rs311, %p147;
$L__BB4_17:
	cvt.u32.u16 	%r323, %rs311;
	and.b32  	%r304, %r323, 255;
	mov.b32 	%r320, 2;
	mov.b32 	%r321, 31;
	mov.b32 	%r322, -1;
	// begin inline asm
	shfl.sync.down.b32 %r303, %r304, %r320, %r321, %r322;
	// end inline asm
	// begin inline asm
	shfl.sync.down.b32 %r308, %r309, %r320, %r321, %r322;
	// end inline asm
	mov.b64 	{%r314, %r319}, %rd329;
	// begin inline asm
	shfl.sync.down.b32 %r313, %r314, %r320, %r321, %r322;
	// end inline asm
	// begin inline asm
	shfl.sync.down.b32 %r318, %r319, %r320, %r321, %r322;
	// end inline asm
	mov.b64 	%rd18, {%r313, %r318};
	cvt.u16.u32 	%rs13, %r303;
	setp.gt.s32 	%p148, %r281, 29;
	@%p148 bra 	$L__BB4_21;
	and.b16  	%rs258, %rs311, 255;
	setp.eq.s16 	%p149, %rs258, 0;
	and.b16  	%rs259, %rs13, 255;
	setp.eq.s16 	%p150, %rs259, 0;
	or.pred  	%p151, %p149, %p150;
	@%p151 bra 	$L__BB4_20;
	min.s64 	%rd329, %rd18, %rd329;
	mov.b16 	%rs311, 1;
	bra.uni 	$L__BB4_21;
$L__BB4_20:
	setp.eq.s16 	%p152, %rs258, 0;
	selp.b64 	%rd329, %rd18, %rd329, %p152;
	selp.b16 	%rs311, %rs13, %rs311, %p152;
$L__BB4_21:
	cvt.u32.u16 	%r344, %rs311;
	and.b32  	%r325, %r344, 255;
	mov.b32 	%r341, 4;
	mov.b32 	%r342, 31;
	mov.b32 	%r343, -1;
	// begin inline asm
	shfl.sync.down.b32 %r324, %r325, %r341, %r342, %r343;
	// end inline asm
	// begin inline asm
	shfl.sync.down.b32 %r329, %r330, %r341, %r342, %r343;
	// end inline asm
	mov.b64 	{%r335, %r340}, %rd329;
	// begin inline asm
	shfl.sync.down.b32 %r334, %r335, %r341, %r342, %r343;
	// end inline asm
	// begin inline asm
	shfl.sync.down.b32 %r339, %r340, %r341, %r342, %r343;
	// end inline asm
	mov.b64 	%rd22, {%r334, %r339};
	cvt.u16.u32 	%rs16, %r324;
	setp.gt.s32 	%p153, %r281, 27;
	@%p153 bra 	$L__BB4_25;
	and.b16  	%rs262, %rs311, 255;
	setp.eq.s16 	%p154, %rs262, 0;
	and.b16  	%rs263, %rs16, 255;
	setp.eq.s16 	%p155, %rs263, 0;
	or.pred  	%p156, %p154, %p155;
	@%p156 bra 	$L__BB4_24;
	min.s64 	%rd329, %rd22, %rd329;
	mov.b16 	%rs311, 1;
	bra.uni 	$L__BB4_25;
$L__BB4_24:
	setp.eq.s16 	%p157, %rs262, 0;
	selp.b64 	%rd329, %rd22, %rd329, %p157;
	selp.b16 	%rs311, %rs16, %rs311, %p157;
$L__BB4_25:
	cvt.u32.u16 	%r365, %rs311;
	and.b32  	%r346, %r365, 255;
	mov.b32 	%r362, 8;
	mov.b32 	%r363, 31;
	mov.b32 	%r364, -1;
	// begin inline asm
	shfl.sync.down.b32 %r345, %r346, %r362, %r363, %r364;
	// end inline asm
	// begin inline asm
	shfl.sync.down.b32 %r350, %r351, %r362, %r363, %r364;
	// end inline asm
	mov.b64 	{%r356, %r361}, %rd329;
	// begin inline asm
	shfl.sync.down.b32 %r355, %r356, %r362, %r363, %r364;
	// end inline asm
	// begin inline asm
	shfl.sync.down.b32 %r360, %r361, %r362, %r363, %r364;
	// end inline asm
	mov.b64 	%rd26, {%r355, %r360};
	cvt.u16.u32 	%rs19, %r345;
	setp.gt.s32 	%p158, %r281, 23;
	@%p158 bra 	$L__BB4_29;
	and.b16  	%rs266, %rs311, 255;
	setp.eq.s16 	%p159, %rs266, 0;
	and.b16  	%rs267, %rs19, 255;
	setp.eq.s16 	%p160, %rs267, 0;
	or.pred  	%p161, %p159, %p160;
	@%p161 bra 	$L__BB4_28;
	min.s64 	%rd329, %rd26, %rd329;
	mov.b16 	%rs311, 1;
	bra.uni 	$L__BB4_29;
$L__BB4_28:
	setp.eq.s16 	%p162, %rs266, 0;
	selp.b64 	%rd329, %rd26, %rd329, %p162;
	selp.b16 	%rs311, %rs19, %rs311, %p162;
$L__BB4_29:
	cvt.u32.u16 	%r386, %rs311;
	and.b32  	%r367, %r386, 255;
	mov.b32 	%r383, 16;
	mov.b32 	%r384, 31;
	mov.b32 	%r385, -1;
	// begin inline asm
	shfl.sync.down.b32 %r366, %r367, %r383, %r384, %r385;
	// end inline asm
	// begin inline asm
	shfl.sync.down.b32 %r371, %r372, %r383, %r384, %r385;
	// end inline asm
	mov.b64 	{%r377, %r382}, %rd329;
	// begin inline asm
	shfl.sync.down.b32 %r376, %r377, %r383, %r384, %r385;
	// end inline asm
	// begin inline asm
	shfl.sync.down.b32 %r381, %r382, %r383, %r384, %r385;
	// end inline asm
	mov.b64 	%rd30, {%r376, %r381};
	cvt.u16.u32 	%rs22, %r366;
	setp.gt.s32 	%p163, %r281, 15;
	@%p163 bra 	$L__BB4_33;
	and.b16  	%rs270, %rs311, 255;
	setp.eq.s16 	%p164, %rs270, 0;
	and.b16  	%rs271, %rs22, 255;
	setp.eq.s16 	%p165, %rs271, 0;
	or.pred  	%p166, %p164, %p165;
	@%p166 bra 	$L__BB4_32;
	min.s64 	%rd329, %rd30, %rd329;
	mov.b16 	%rs311, 1;
	bra.uni 	$L__BB4_33;
$L__BB4_32:
	setp.eq.s16 	%p167, %rs270, 0;
	selp.b64 	%rd329, %rd30, %rd329, %p167;
	selp.b16 	%rs311, %rs22, %rs311, %p167;
$L__BB4_33:
	setp.ne.s32 	%p168, %r281, 0;
	@%p168 bra 	$L__BB4_35;
	shr.u32 	%r387, %r1, 1;
	and.b32  	%r388, %r387, 496;
	mov.u32 	%r389, _ZZN3cub18CUB_300001_SM_10006detail6reduce28DeviceReduceSingleTileKernelINS2_10policy_hubIN4cuda3std3__45tupleIJblEEEjN6thrust24THRUST_300001_SM_1000_NS8cuda_cub9__find_if7functorIS9_EEE10Policy1000EPS9_SI_iSF_S9_S9_NS7_10__identityEEEvT0_T1_T2_T3_T4_T6_E12temp_storage;
	add.s32 	%r390, %r389, %r388;
	st.shared.u8 	[%r390+8], %rs311;
	st.shared.u64 	[%r390+16], %rd329;
$L__BB4_35:
	bar.sync 	0;
	setp.ne.s32 	%p169, %r1, 0;
	@%p169 bra 	$L__BB4_110;
	ld.shared.u8 	%rs274, [_ZZN3cub18CUB_300001_SM_10006detail6reduce28DeviceReduceSingleTileKernelINS2_10policy_hubIN4cuda3std3__45tupleIJblEEEjN6thrust24THRUST_300001_SM_1000_NS8cuda_cub9__find_if7functorIS9_EEE10Policy1000EPS9_SI_iSF_S9_S9_NS7_10__identityEEEvT0_T1_T2_T3_T4_T6_E12temp_storage+24];
	ld.shared.u64 	%rd292, [_ZZN3cub18CUB_300001_SM_10006detail6reduce28DeviceReduceSingleTileKernelINS2_10policy_hubIN4cuda3std3__45tupleIJblEEEjN6thrust24THRUST_300001_SM_1000_NS8cuda_cub9__find_if7functorIS9_EEE10Policy1000EPS9_SI_iSF_S9_S9_NS7_10__identityEEEvT0_T1_T2_T3_T4_T6_E12temp_storage+32];
	and.b16  	%rs275, %rs311, 255;
	setp.eq.s16 	%p170, %rs275, 0;
	setp.eq.s16 	%p171, %rs274, 0;
	min.s64 	%rd293, %rd292, %rd329;
	selp.b64 	%rd294, %rd329, %rd293, %p171;
	selp.b64 	%rd295, %rd292, %rd294, %p170;
	selp.b16 	%rs276, %rs311, 1, %p171;
	selp.b16 	%rs277, %rs274, %rs276, %p170;
	and.b16  	%rs278, %rs277, 255;
	ld.shared.u8 	%rs279, [_ZZN3cub18CUB_300001_SM_10006detail6reduce28DeviceReduceSingleTileKernelINS2_10policy_hubIN4cuda3std3__45tupleIJblEEEjN6thrust24THRUST_300001_SM_1000_NS8cuda_cub9__find_if7functorIS9_EEE10Policy1000EPS9_SI_iSF_S9_S9_NS7_10__identityEEEvT0_T1_T2_T3_T4_T6_E12temp_storage+40];
	ld.shared.u64 	%rd296, [_ZZN3cub18CUB_300001_SM_10006detail6reduce28DeviceReduceSingleTileKernelINS2_10policy_hubIN4cuda3std3__45tupleIJblEEEjN6thrust24THRUST_300001_SM_1000_NS8cuda_cub9__find_if7functorIS9_EEE10Policy1000EPS9_SI_iSF_S9_S9_NS7_10__identityEEEvT0_T1_T2_T3_T4_T6_E12temp_storage+48];
	setp.eq.s16 	%p172, %rs278, 0;
	setp.eq.s16 	%p173, %rs279, 0;
	min.s64 	%rd297, %rd296, %rd295;
	selp.b64 	%rd298, %rd295, %rd297, %p173;
	selp.b64 	%rd299, %rd296, %rd298, %p172;
	selp.b16 	%rs280, %rs277, 1, %p173;
	selp.b16 	%rs281, %rs279, %rs280, %p172;
	and.b16  	%rs282, %rs281, 255;
	ld.shared.u8 	%rs283, [_ZZN3cub18CUB_300001_SM_10006detail6reduce28DeviceReduceSingleTileKernelINS2_10policy_hubIN4cuda3std3__45tupleIJblEEEjN6thrust24THRUST_300001_SM_1000_NS8cuda_cub9__find_if7functorIS9_EEE10Policy1000EPS9_SI_iSF_S9_S9_NS7_10__identityEEEvT0_T1_T2_T3_T4_T6_E12temp_storage+56];
	ld.shared.u64 	%rd300, [_ZZN3cub18CUB_300001_SM_10006detail6reduce28DeviceReduceSingleTileKernelINS2_10policy_hubIN4cuda3std3__45tupleIJblEEEjN6thrust24THRUST_300001_SM_1000_NS8cuda_cub9__find_if7functorIS9_EEE10Policy1000EPS9_SI_iSF_S9_S9_NS7_10__identityEEEvT0_T1_T2_T3_T4_T6_E12temp_storage+64];
	setp.eq.s16 	%p174, %rs282, 0;
	setp.eq.s16 	%p175, %rs283, 0;
	min.s64 	%rd301, %rd300, %rd299;
	selp.b16 	%rs284, %rs281, 1, %p175;
	selp.b16 	%rs285, %rs283, %rs284, %p174;
	and.b16  	%rs286, %rs285, 255;
	selp.b64 	%rd302, %rd299, %rd301, %p175;
	selp.b64 	%rd303, %rd300, %rd302, %p174;
	ld.shared.u8 	%rs287, [_ZZN3cub18CUB_300001_SM_10006detail6reduce28DeviceReduceSingleTileKernelINS2_10policy_hubIN4cuda3std3__45tupleIJblEEEjN6thrust24THRUST_300001_SM_1000_NS8cuda_cub9__find_if7functorIS9_EEE10Policy1000EPS9_SI_iSF_S9_S9_NS7_10__identityEEEvT0_T1_T2_T3_T4_T6_E12temp_storage+72];
	ld.shared.u64 	%rd304, [_ZZN3cub18CUB_300001_SM_10006detail6reduce28DeviceReduceSingleTileKernelINS2_10policy_hubIN4cuda3std3__45tupleIJblEEEjN6thrust24THRUST_300001_SM_1000_NS8cuda_cub9__find_if7functorIS9_EEE10Policy1000EPS9_SI_iSF_S9_S9_NS7_10__identityEEEvT0_T1_T2_T3_T4_T6_E12temp_storage+80];
	setp.eq.s16 	%p176, %rs286, 0;
	setp.eq.s16 	%p177, %rs287, 0;
	min.s64 	%rd305, %rd304, %rd303;
	selp.b16 	%rs288, %rs285, 1, %p177;
	selp.b16 	%rs289, %rs287, %rs288, %p176;
	and.b16  	%rs290, %rs289, 255;
	selp.b64 	%rd306, %rd303, %rd305, %p177;
	selp.b64 	%rd307, %rd304, %rd306, %p176;
	ld.shared.u8 	%rs291, [_ZZN3cub18CUB_300001_SM_10006detail6reduce28DeviceReduceSingleTileKernelINS2_10policy_hubIN4cuda3std3__45tupleIJblEEEjN6thrust24THRUST_300001_SM_1000_NS8cuda_cub9__find_if7functorIS9_EEE10Policy1000EPS9_SI_iSF_S9_S9_NS7_10__identityEEEvT0_T1_T2_T3_T4_T6_E12temp_storage+88];
	ld.shared.u64 	%rd308, [_ZZN3cub18CUB_300001_SM_10006detail6reduce28DeviceReduceSingleTileKernelINS2_10policy_hubIN4cuda3std3__45tupleIJblEEEjN6thrust24THRUST_300001_SM_1000_NS8cuda_cub9__find_if7functorIS9_EEE10Policy1000EPS9_SI_iSF_S9_S9_NS7_10__identityEEEvT0_T1_T2_T3_T4_T6_E12temp_storage+96];
	setp.eq.s16 	%p178, %rs290, 0;
	setp.eq.s16 	%p179, %rs291, 0;
	min.s64 	%rd309, %rd308, %rd307;
	selp.b16 	%rs292, %rs289, 1, %p179;
	selp.b16 	%rs293, %rs291, %rs292, %p178;
	and.b16  	%rs294, %rs293, 255;
	selp.b64 	%rd310, %rd307, %rd309, %p179;
	selp.b64 	%rd311, %rd308, %rd310, %p178;
	ld.shared.u8 	%rs295, [_ZZN3cub18CUB_300001_SM_10006detail6reduce28DeviceReduceSingleTileKernelINS2_10policy_hubIN4cuda3std3__45tupleIJblEEEjN6thrust24THRUST_300001_SM_1000_NS8cuda_cub9__find_if7functorIS9_EEE10Policy1000EPS9_SI_iSF_S9_S9_NS7_10__identityEEEvT0_T1_T2_T3_T4_T6_E12temp_storage+104];
	ld.shared.u64 	%rd312, [_ZZN3cub18CUB_300001_SM_10006detail6reduce28DeviceReduceSingleTileKernelINS2_10policy_hubIN4cuda3std3__45tupleIJblEEEjN6thrust24THRUST_300001_SM_1000_NS8cuda_cub9__find_if7functorIS9_EEE10Policy1000EPS9_SI_iSF_S9_S9_NS7_10__identityEEEvT0_T1_T2_T3_T4_T6_E12temp_storage+112];
	setp.eq.s16 	%p180, %rs294, 0;
	setp.eq.s16 	%p181, %rs295, 0;
	min.s64 	%rd313, %rd312, %rd311;
	selp.b16 	%rs296, %rs293, 1, %p181;
	selp.b16 	%rs297, %rs295, %rs296, %p180;
	and.b16  	%rs298, %rs297, 255;
	selp.b64 	%rd314, %rd311, %rd313, %p181;
	selp.b64 	%rd315, %rd312, %rd314, %p180;
	ld.shared.u8 	%rs299, [_ZZN3cub18CUB_300001_SM_10006detail6reduce28DeviceReduceSingleTileKernelINS2_10policy_hubIN4cuda3std3__45tupleIJblEEEjN6thrust24THRUST_300001_SM_1000_NS8cuda_cub9__find_if7functorIS9_EEE10Policy1000EPS9_SI_iSF_S9_S9_NS7_10__identityEEEvT0_T1_T2_T3_T4_T6_E12temp_storage+120];
	ld.shared.u64 	%rd316, [_ZZN3cub18CUB_300001_SM_10006detail6reduce28DeviceReduceSingleTileKernelINS2_10policy_hubIN4cuda3std3__45tupleIJblEEEjN6thrust24THRUST_300001_SM_1000_NS8cuda_cub9__find_if7functorIS9_EEE10Policy1000EPS9_SI_iSF_S9_S9_NS7_10__identityEEEvT0_T1_T2_T3_T4_T6_E12temp_storage+128];
	setp.eq.s16 	%p182, %rs298, 0;
	setp.eq.s16 	%p183, %rs299, 0;
	min.s64 	%rd317, %rd316, %rd315;
	selp.b16 	%rs300, %rs297, 1, %p183;
	selp.b16 	%rs311, %rs299, %rs300, %p182;
	selp.b64 	%rd318, %rd315, %rd317, %p183;
	selp.b64 	%rd329, %rd316, %rd318, %p182;
	bra.uni 	$L__BB4_110;
$L__BB4_37:
	// begin inline asm
	mov.u32 %r163, %laneid;
	// end inline asm
	and.b32  	%r184, %r1, 992;
	add.s32 	%r185, %r184, 32;
	setp.gt.s32 	%p94, %r185, %r38;
	not.b32 	%r186, %r184;
	add.s32 	%r187, %r38, %r186;
	selp.b32 	%r182, %r187, 31, %p94;
	cvt.u32.u16 	%r188, %rs311;
	and.b32  	%r165, %r188, 255;
	mov.b32 	%r181, 1;
	mov.b32 	%r183, -1;
	// begin inline asm
	shfl.sync.down.b32 %r164, %r165, %r181, %r182, %r183;
	// end inline asm
	// begin inline asm
	shfl.sync.down.b32 %r169, %r170, %r181, %r182, %r183;
	// end inline asm
	mov.b64 	{%r175, %r180}, %rd329;
	// begin inline asm
	shfl.sync.down.b32 %r174, %r175, %r181, %r182, %r183;
	// end inline asm
	// begin inline asm
	shfl.sync.down.b32 %r179, %r180, %r181, %r182, %r183;
	// end inline asm
	mov.b64 	%rd35, {%r174, %r179};
	cvt.u16.u32 	%rs26, %r164;
	setp.ge.s32 	%p95, %r163, %r182;
	@%p95 bra 	$L__BB4_41;
	and.b16  	%rs213, %rs311, 255;
	setp.eq.s16 	%p96, %rs213, 0;
	and.b16  	%rs214, %rs26, 255;
	setp.eq.s16 	%p97, %rs214, 0;
	or.pred  	%p98, %p96, %p97;
	@%p98 bra 	$L__BB4_40;
	min.s64 	%rd329, %rd35, %rd329;
	mov.b16 	%rs311, 1;
	bra.uni 	$L__BB4_41;
$L__BB4_40:
	setp.eq.s16 	%p99, %rs213, 0;
	selp.b16 	%rs311, %rs26, %rs311, %p99;
	selp.b64 	%rd329, %rd35, %rd329, %p99;
$L__BB4_41:
	cvt.u32.u16 	%r209, %rs311;
	and.b32  	%r190, %r209, 255;
	mov.b32 	%r206, 2;
	mov.b32 	%r208, -1;
	// begin inline asm
	shfl.sync.down.b32 %r189, %r190, %r206, %r182, %r208;
	// end inline asm
	// begin inline asm
	shfl.sync.down.b32 %r194, %r195, %r206, %r182, %r208;
	// end inline asm
	mov.b64 	{%r200, %r205}, %rd329;
	// begin inline asm
	shfl.sync.down.b32 %r199, %r200, %r206, %r182, %r208;
	// end inline asm
	// begin inline asm
	shfl.sync.down.b32 %r204, %r205, %r206, %r182, %r208;
	// end inline asm
	mov.b64 	%rd39, {%r199, %r204};
	cvt.u16.u32 	%rs29, %r189;
	add.s32 	%r210, %r163, 2;
	setp.gt.s32 	%p100, %r210, %r182;
	@%p100 bra 	$L__BB4_45;
	and.b16  	%rs217, %rs311, 255;
	setp.eq.s16 	%p101, %rs217, 0;
	and.b16  	%rs218, %rs29, 255;
	setp.eq.s16 	%p102, %rs218, 0;
	or.pred  	%p103, %p101, %p102;
	@%p103 bra 	$L__BB4_44;
	min.s64 	%rd329, %rd39, %rd329;
	mov.b16 	%rs311, 1;
	bra.uni 	$L__BB4_45;
$L__BB4_44:
	setp.eq.s16 	%p104, %rs217, 0;
	selp.b16 	%rs311, %rs29, %rs311, %p104;
	selp.b64 	%rd329, %rd39, %rd329, %p104;
$L__BB4_45:
	cvt.u32.u16 	%r231, %rs311;
	and.b32  	%r212, %r231, 255;
	mov.b32 	%r228, 4;
	mov.b32 	%r230, -1;
	// begin inline asm
	shfl.sync.down.b32 %r211, %r212, %r228, %r182, %r230;
	// end inline asm
	// begin inline asm
	shfl.sync.down.b32 %r216, %r217, %r228, %r182, %r230;
	// end inline asm
	mov.b64 	{%r222, %r227}, %rd329;
	// begin inline asm
	shfl.sync.down.b32 %r221, %r222, %r228, %r182, %r230;
	// end inline asm
	// begin inline asm
	shfl.sync.down.b32 %r226, %r227, %r228, %r182, %r230;
	// end inline asm
	mov.b64 	%rd43, {%r221, %r226};
	cvt.u16.u32 	%rs32, %r211;
	add.s32 	%r232, %r163, 4;
	setp.gt.s32 	%p105, %r232, %r182;
	@%p105 bra 	$L__BB4_49;
	and.b16  	%rs221, %rs311, 255;
	setp.eq.s16 	%p106, %rs221, 0;
	and.b16  	%rs222, %rs32, 255;
	setp.eq.s16 	%p107, %rs222, 0;
	or.pred  	%p108, %p106, %p107;
	@%p108 bra 	$L__BB4_48;
	min.s64 	%rd329, %rd43, %rd329;
	mov.b16 	%rs311, 1;
	bra.uni 	$L__BB4_49;
$L__BB4_48:
	setp.eq.s16 	%p109, %rs221, 0;
	selp.b16 	%rs311, %rs32, %rs311, %p109;
	selp.b64 	%rd329, %rd43, %rd329, %p109;
$L__BB4_49:
	cvt.u32.u16 	%r253, %rs311;
	and.b32  	%r234, %r253, 255;
	mov.b32 	%r250, 8;
	mov.b32 	%r252, -1;
	// begin inline asm
	shfl.sync.down.b32 %r233, %r234, %r250, %r182, %r252;
	// end inline asm
	// begin inline asm
	shfl.sync.down.b32 %r238, %r239, %r250, %r182, %r252;
	// end inline asm
	mov.b64 	{%r244, %r249}, %rd329;
	// begin inline asm
	shfl.sync.down.b32 %r243, %r244, %r250, %r182, %r252;
	// end inline asm
	// begin inline asm
	shfl.sync.down.b32 %r248, %r249, %r250, %r182, %r252;
	// end inline asm
	mov.b64 	%rd47, {%r243, %r248};
	cvt.u16.u32 	%rs35, %r233;
	add.s32 	%r254, %r163, 8;
	setp.gt.s32 	%p110, %r254, %r182;
	@%p110 bra 	$L__BB4_53;
	and.b16  	%rs225, %rs311, 255;
	setp.eq.s16 	%p111, %rs225, 0;
	and.b16  	%rs226, %rs35, 255;
	setp.eq.s16 	%p112, %rs226, 0;
	or.pred  	%p113, %p111, %p112;
	@%p113 bra 	$L__BB4_52;
	min.s64 	%rd329, %rd47, %rd329;
	mov.b16 	%rs311, 1;
	bra.uni 	$L__BB4_53;
$L__BB4_52:
	setp.eq.s16 	%p114, %rs225, 0;
	selp.b16 	%rs311, %rs35, %rs311, %p114;
	selp.b64 	%rd329, %rd47, %rd329, %p114;
$L__BB4_53:
	cvt.u32.u16 	%r275, %rs311;
	and.b32  	%r256, %r275, 255;
	mov.b32 	%r272, 16;
	mov.b32 	%r274, -1;
	// begin inline asm
	shfl.sync.down.b32 %r255, %r256, %r272, %r182, %r274;
	// end inline asm
	// begin inline asm
	shfl.sync.down.b32 %r260, %r261, %r272, %r182, %r274;
	// end inline asm
	mov.b64 	{%r266, %r271}, %rd329;
	// begin inline asm
	shfl.sync.down.b32 %r265, %r266, %r272, %r182, %r274;
	// end inline asm
	// begin inline asm
	shfl.sync.down.b32 %r270, %r271, %r272, %r182, %r274;
	// end inline asm
	mov.b64 	%rd51, {%r265, %r270};
	cvt.u16.u32 	%rs38, %r255;
	add.s32 	%r276, %r163, 16;
	setp.gt.s32 	%p115, %r276, %r182;
	@%p115 bra 	$L__BB4_57;
	and.b16  	%rs229, %rs311, 255;
	setp.eq.s16 	%p116, %rs229, 0;
	and.b16  	%rs230, %rs38, 255;
	setp.eq.s16 	%p117, %rs230, 0;
	or.pred  	%p118, %p116, %p117;
	@%p118 bra 	$L__BB4_56;
	min.s64 	%rd329, %rd51, %rd329;
	mov.b16 	%rs311, 1;
	bra.uni 	$L__BB4_57;
$L__BB4_56:
	setp.eq.s16 	%p119, %rs229, 0;
	selp.b16 	%rs311, %rs38, %rs311, %p119;
	selp.b64 	%rd329, %rd51, %rd329, %p119;
$L__BB4_57:
	setp.ne.s32 	%p120, %r163, 0;
	@%p120 bra 	$L__BB4_59;
	shr.u32 	%r277, %r1, 1;
	and.b32  	%r278, %r277, 496;
	mov.u32 	%r279, _ZZN3cub18CUB_300001_SM_10006detail6reduce28DeviceReduceSingleTileKernelINS2_10policy_hubIN4cuda3std3__45tupleIJblEEEjN6thrust24THRUST_300001_SM_1000_NS8cuda_cub9__find_if7functorIS9_EEE10Policy1000EPS9_SI_iSF_S9_S9_NS7_10__identityEEEvT0_T1_T2_T3_T4_T6_E12temp_storage;
	add.s32 	%r280, %r279, %r278;
	st.shared.u8 	[%r280+8], %rs311;
	st.shared.u64 	[%r280+16], %rd329;
$L__BB4_59:
	bar.sync 	0;
	setp.ne.s32 	%p121, %r1, 0;
	@%p121 bra 	$L__BB4_110;
	setp.lt.s32 	%p122, %r38, 33;
	@%p122 bra 	$L__BB4_62;
	ld.shared.u8 	%rs233, [_ZZN3cub18CUB_300001_SM_10006detail6reduce28DeviceReduceSingleTileKernelINS2_10policy_hubIN4cuda3std3__45tupleIJblEEEjN6thrust24THRUST_300001_SM_1000_NS8cuda_cub9__find_if7functorIS9_EEE10Policy1000EPS9_SI_iSF_S9_S9_NS7_10__identityEEEvT0_T1_T2_T3_T4_T6_E12temp_storage+24];
	ld.shared.u64 	%rd271, [_ZZN3cub18CUB_300001_SM_10006detail6reduce28DeviceReduceSingleTileKernelINS2_10policy_hubIN4cuda3std3__45tupleIJblEEEjN6thrust24THRUST_300001_SM_1000_NS8cuda_cub9__find_if7functorIS9_EEE10Policy1000EPS9_SI_iSF_S9_S9_NS7_10__identityEEEvT0_T1_T2_T3_T4_T6_E12temp_storage+32];
	and.b16  	%rs234, %rs311, 255;
	setp.eq.s16 	%p123, %rs234, 0;
	setp.eq.s16 	%p124, %rs233, 0;
	min.s64 	%rd272, %rd271, %rd329;
	selp.b16 	%rs235, %rs311, 1, %p124;
	selp.b16 	%rs311, %rs233, %rs235, %p123;
	selp.b64 	%rd273, %rd329, %rd272, %p124;
	selp.b64 	%rd329, %rd271, %rd273, %p123;
$L__BB4_62:
	setp.lt.s32 	%p125, %r38, 65;
	@%p125 bra 	$L__BB4_64;
	ld.shared.u8 	%rs236, [_ZZN3cub18CUB_300001_SM_10006detail6reduce28DeviceReduceSingleTileKernelINS2_10policy_hubIN4cuda3std3__45tupleIJblEEEjN6thrust24THRUST_300001_SM_1000_NS8cuda_cub9__find_if7functorIS9_EEE10Policy1000EPS9_SI_iSF_S9_S9_NS7_10__identityEEEvT0_T1_T2_T3_T4_T6_E12temp_storage+40];
	ld.shared.u64 	%rd274, [_ZZN3cub18CUB_300001_SM_10006detail6reduce28DeviceReduceSingleTileKernelINS2_10policy_hubIN4cuda3std3__45tupleIJblEEEjN6thrust24THRUST_300001_SM_1000_NS8cuda_cub9__find_if7functorIS9_EEE10Policy1000EPS9_SI_iSF_S9_S9_NS7_10__identityEEEvT0_T1_T2_T3_T4_T6_E12temp_storage+48];
	and.b16  	%rs237, %rs311, 255;
	setp.eq.s16 	%p126, %rs237, 0;
	setp.eq.s16 	%p127, %rs236, 0;
	min.s64 	%rd275, %rd274, %rd329;
	selp.b16 	%rs238, %rs311, 1, %p127;
	selp.b16 	%rs311, %rs236, %rs238, %p126;
	selp.b64 	%rd276, %rd329, %rd275, %p127;
	selp.b64 	%rd329, %rd274, %rd276, %p126;
$L__BB4_64:
	setp.lt.s32 	%p128, %r38, 97;
	@%p128 bra 	$L__BB4_66;
	ld.shared.u8 	%rs239, [_ZZN3cub18CUB_300001_SM_10006detail6reduce28DeviceReduceSingleTileKernelINS2_10policy_hubIN4cuda3std3__45tupleIJblEEEjN6thrust24THRUST_300001_SM_1000_NS8cuda_cub9__find_if7functorIS9_EEE10Policy1000EPS9_SI_iSF_S9_S9_NS7_10__identityEEEvT0_T1_T2_T3_T4_T6_E12temp_storage+56];
	ld.shared.u64 	%rd277, [_ZZN3cub18CUB_300001_SM_10006detail6reduce28DeviceReduceSingleTileKernelINS2_10policy_hubIN4cuda3std3__45tupleIJblEEEjN6thrust24THRUST_300001_SM_1000_NS8cuda_cub9__find_if7functorIS9_EEE10Policy1000EPS9_SI_iSF_S9_S9_NS7_10__identityEEEvT0_T1_T2_T3_T4_T6_E12temp_storage+64];
	and.b16  	%rs240, %rs311, 255;
	setp.eq.s16 	%p129, %rs240, 0;
	setp.eq.s16 	%p130, %rs239, 0;
	min.s64 	%rd278, %rd277, %rd329;
	selp.b16 	%rs241, %rs311, 1, %p130;
	selp.b16 	%rs311, %rs239, %rs241, %p129;
	selp.b64 	%rd279, %rd329, %rd278, %p130;
	selp.b64 	%rd329, %rd277, %rd279, %p129;
$L__BB4_66:
	setp.lt.s32 	%p131, %r38, 129;
	@%p131 bra 	$L__BB4_68;
	ld.shared.u8 	%rs242, [_ZZN3cub18CUB_300001_SM_10006detail6reduce28DeviceReduceSingleTileKernelINS2_10policy_hubIN4cuda3std3__45tupleIJblEEEjN6thrust24THRUST_300001_SM_1000_NS8cuda_cub9__find_if7functorIS9_EEE10Policy1000EPS9_SI_iSF_S9_S9_NS7_10__identityEEEvT0_T1_T2_T3_T4_T6_E12temp_storage+72];
	ld.shared.u64 	%rd280, [_ZZN3cub18CUB_300001_SM_10006detail6reduce28DeviceReduceSingleTileKernelINS2_10policy_hubIN4cuda3std3__45tupleIJblEEEjN6thrust24THRUST_300001_SM_1000_NS8cuda_cub9__find_if7functorIS9_EEE10Policy1000EPS9_SI_iSF_S9_S9_NS7_10__identityEEEvT0_T1_T2_T3_T4_T6_E12temp_storage+80];
	and.b16  	%rs243, %rs311, 255;
	setp.eq.s16 	%p132, %rs243, 0;
	setp.eq.s16 	%p133, %rs242, 0;
	min.s64 	%rd281, %rd280, %rd329;
	selp.b16 	%rs244, %rs311, 1, %p133;
	selp.b16 	%rs311, %rs242, %rs244, %p132;
	selp.b64 	%rd282, %rd329, %rd281, %p133;
	selp.b64 	%rd329, %rd280, %rd282, %p132;
$L__BB4_68:
	setp.lt.s32 	%p134, %r38, 161;
	@%p134 bra 	$L__BB4_70;
	ld.shared.u8 	%rs245, [_ZZN3cub18CUB_300001_SM_10006detail6reduce28DeviceReduceSingleTileKernelINS2_10policy_hubIN4cuda3std3__45tupleIJblEEEjN6thrust24THRUST_300001_SM_1000_NS8cuda_cub9__find_if7functorIS9_EEE10Policy1000EPS9_SI_iSF_S9_S9_NS7_10__identityEEEvT0_T1_T2_T3_T4_T6_E12temp_storage+88];
	ld.shared.u64 	%rd283, [_ZZN3cub18CUB_300001_SM_10006detail6reduce28DeviceReduceSingleTileKernelINS2_10policy_hubIN4cuda3std3__45tupleIJblEEEjN6thrust24THRUST_300001_SM_1000_NS8cuda_cub9__find_if7functorIS9_EEE10Policy1000EPS9_SI_iSF_S9_S9_NS7_10__identityEEEvT0_T1_T2_T3_T4_T6_E12temp_storage+96];
	and.b16  	%rs246, %rs311, 255;
	setp.eq.s16 	%p135, %rs246, 0;
	setp.eq.s16 	%p136, %rs245, 0;
	min.s64 	%rd284, %rd283, %rd329;
	selp.b16 	%rs247, %rs311, 1, %p136;
	selp.b16 	%rs311, %rs245, %rs247, %p135;
	selp.b64 	%rd285, %rd329, %rd284, %p136;
	selp.b64 	%rd329, %rd283, %rd285, %p135;
$L__BB4_70:
	setp.lt.s32 	%p137, %r38, 193;
	@%p137 bra 	$L__BB4_72;
	ld.shared.u8 	%rs248, [_ZZN3cub18CUB_300001_SM_10006detail6reduce28DeviceReduceSingleTileKernelINS2_10policy_hubIN4cuda3std3__45tupleIJblEEEjN6thrust24THRUST_300001_SM_1000_NS8cuda_cub9__find_if7functorIS9_EEE10Policy1000EPS9_SI_iSF_S9_S9_NS7_10__identityEEEvT0_T1_T2_T3_T4_T6_E12temp_storage+104];
	ld.shared.u64 	%rd286, [_ZZN3cub18CUB_300001_SM_10006detail6reduce28DeviceReduceSingleTileKernelINS2_10policy_hubIN4cuda3std3__45tupleIJblEEEjN6thrust24THRUST_300001_SM_1000_NS8cuda_cub9__find_if7functorIS9_EEE10Policy1000EPS9_SI_iSF_S9_S9_NS7_10__identityEEEvT0_T1_T2_T3_T4_T6_E12temp_storage+112];
	and.b16  	%rs249, %rs311, 255;
	setp.eq.s16 	%p138, %rs249, 0;
	setp.eq.s16 	%p139, %rs248, 0;
	min.s64 	%rd287, %rd286, %rd329;
	selp.b16 	%rs250, %rs311, 1, %p139;
	selp.b16 	%rs311, %rs248, %rs250, %p138;
	selp.b64 	%rd288, %rd329, %rd287, %p139;
	selp.b64 	%rd329, %rd286, %rd288, %p138;
$L__BB4_72:
	setp.lt.s32 	%p140, %r38, 225;
	@%p140 bra 	$L__BB4_110;
	ld.shared.u8 	%rs251, [_ZZN3cub18CUB_300001_SM_10006detail6reduce28DeviceReduceSingleTileKernelINS2_10policy_hubIN4cuda3std3__45tupleIJblEEEjN6thrust24THRUST_300001_SM_1000_NS8cuda_cub9__find_if7functorIS9_EEE10Policy1000EPS9_SI_iSF_S9_S9_NS7_10__identityEEEvT0_T1_T2_T3_T4_T6_E12temp_storage+120];
	ld.shared.u64 	%rd289, [_ZZN3cub18CUB_300001_SM_10006detail6reduce28DeviceReduceSingleTileKernelINS2_10policy_hubIN4cuda3std3__45tupleIJblEEEjN6thrust24THRUST_300001_SM_1000_NS8cuda_cub9__find_if7functorIS9_EEE10Policy1000EPS9_SI_iSF_S9_S9_NS7_10__identityEEEvT0_T1_T2_T3_T4_T6_E12temp_storage+128];
	and.b16  	%rs252, %rs311, 255;
	setp.eq.s16 	%p141, %rs252, 0;
	setp.eq.s16 	%p142, %rs251, 0;
	min.s64 	%rd290, %rd289, %rd329;
	selp.b16 	%rs253, %rs311, 1, %p142;
	selp.b16 	%rs311, %rs251, %rs253, %p141;
	selp.b64 	%rd291, %rd329, %rd290, %p142;
	selp.b64 	%rd329, %rd289, %rd291, %p141;
	bra.uni 	$L__BB4_110;
$L__BB4_74:
	mov.u32 	%r16, %tid.x;
	mul.wide.u32 	%rd124, %r16, 16;
	add.s64 	%rd109, %rd105, %rd124;
	// begin inline asm
	ld.global.nc.u64 %rd108, [%rd109];
	// end inline asm
	add.s64 	%rd111, %rd109, 8;
	// begin inline asm
	ld.global.nc.u64 %rd110, [%rd111];
	// end inline asm
	cvt.u16.u64 	%rs83, %rd108;
	and.b16  	%rs84, %rs83, 255;
	add.s64 	%rd113, %rd109, 4096;
	// begin inline asm
	ld.global.nc.u64 %rd112, [%rd113];
	// end inline asm
	add.s64 	%rd115, %rd109, 4104;
	// begin inline asm
	ld.global.nc.u64 %rd114, [%rd115];
	// end inline asm
	cvt.u16.u64 	%rs85, %rd112;
	and.b16  	%rs86, %rs85, 255;
	add.s64 	%rd117, %rd109, 8192;
	// begin inline asm
	ld.global.nc.u64 %rd116, [%rd117];
	// end inline asm
	add.s64 	%rd119, %rd109, 8200;
	// begin inline asm
	ld.global.nc.u64 %rd118, [%rd119];
	// end inline asm
	cvt.u16.u64 	%rs87, %rd116;
	and.b16  	%rs88, %rs87, 255;
	add.s64 	%rd121, %rd109, 12288;
	// begin inline asm
	ld.global.nc.u64 %rd120, [%rd121];
	// end inline asm
	add.s64 	%rd123, %rd109, 12296;
	// begin inline asm
	ld.global.nc.u64 %rd122, [%rd123];
	// end inline asm
	cvt.u16.u64 	%rs89, %rd120;
	and.b16  	%rs90, %rs89, 255;
	setp.eq.s16 	%p3, %rs84, 0;
	setp.eq.s16 	%p4, %rs86, 0;
	min.s64 	%rd125, %rd114, %rd110;
	selp.b16 	%rs91, %rs83, 1, %p4;
	selp.b64 	%rd126, %rd110, %rd125, %p4;
	selp.b16 	%rs92, %rs85, %rs91, %p3;
	and.b16  	%rs93, %rs92, 255;
	selp.b64 	%rd127, %rd114, %rd126, %p3;
	setp.eq.s16 	%p5, %rs93, 0;
	setp.eq.s16 	%p6, %rs88, 0;
	min.s64 	%rd128, %rd118, %rd127;
	selp.b16 	%rs94, %rs92, 1, %p6;
	selp.b64 	%rd129, %rd127, %rd128, %p6;
	selp.b16 	%rs95, %rs87, %rs94, %p5;
	and.b16  	%rs96, %rs95, 255;
	selp.b64 	%rd130, %rd118, %rd129, %p5;
	setp.eq.s16 	%p7, %rs96, 0;
	setp.eq.s16 	%p8, %rs90, 0;
	min.s64 	%rd131, %rd122, %rd130;
	selp.b16 	%rs97, %rs95, 1, %p8;
	selp.b64 	%rd132, %rd130, %rd131, %p8;
	selp.b16 	%rs311, %rs89, %rs97, %p7;
	selp.b64 	%rd329, %rd122, %rd132, %p7;
	setp.lt.u32 	%p9, %r38, 2048;
	mov.b32 	%r399, 1024;
	@%p9 bra 	$L__BB4_78;
	add.s32 	%r17, %r38, -1024;
	mov.b32 	%r399, 1024;
$L__BB4_76:
	mul.wide.s32 	%rd149, %r399, 16;
	add.s64 	%rd134, %rd109, %rd149;
	// begin inline asm
	ld.global.nc.u64 %rd133, [%rd134];
	// end inline asm
	add.s64 	%rd136, %rd134, 8;
	// begin inline asm
	ld.global.nc.u64 %rd135, [%rd136];
	// end inline asm
	cvt.u16.u64 	%rs98, %rd133;
	and.b16  	%rs99, %rs98, 255;
	add.s64 	%rd138, %rd134, 4096;
	// begin inline asm
	ld.global.nc.u64 %rd137, [%rd138];
	// end inline asm
	add.s64 	%rd140, %rd134, 4104;
	// begin inline asm
	ld.global.nc.u64 %rd139, [%rd140];
	// end inline asm
	cvt.u16.u64 	%rs100, %rd137;
	and.b16  	%rs101, %rs100, 255;
	add.s64 	%rd142, %rd134, 8192;
	// begin inline asm
	ld.global.nc.u64 %rd141, [%rd142];
	// end inline asm
	add.s64 	%rd144, %rd134, 8200;
	// begin inline asm
	ld.global.nc.u64 %rd143, [%rd144];
	// end inline asm
	cvt.u16.u64 	%rs102, %rd141;
	and.b16  	%rs103, %rs102, 255;
	add.s64 	%rd146, %rd134, 12288;
	// begin inline asm
	ld.global.nc.u64 %rd145, [%rd146];
	// end inline asm
	add.s64 	%rd148, %rd134, 12296;
	// begin inline asm
	ld.global.nc.u64 %rd147, [%rd148];
	// end inline asm
	cvt.u16.u64 	%rs104, %rd145;
	and.b16  	%rs105, %rs104, 255;
	and.b16  	%rs106, %rs311, 255;
	setp.eq.s16 	%p10, %rs106, 0;
	setp.eq.s16 	%p11, %rs99, 0;
	min.s64 	%rd150, %rd135, %rd329;
	selp.b16 	%rs107, %rs311, 1, %p11;
	selp.b64 	%rd151, %rd329, %rd150, %p11;
	selp.b16 	%rs108, %rs98, %rs107, %p10;
	and.b16  	%rs109, %rs108, 255;
	selp.b64 	%rd152, %rd135, %rd151, %p10;
	setp.eq.s16 	%p12, %rs109, 0;
	setp.eq.s16 	%p13, %rs101, 0;
	min.s64 	%rd153, %rd139, %rd152;
	selp.b16 	%rs110, %rs108, 1, %p13;
	selp.b64 	%rd154, %rd152, %rd153, %p13;
	selp.b16 	%rs111, %rs100, %rs110, %p12;
	and.b16  	%rs112, %rs111, 255;
	selp.b64 	%rd155, %rd139, %rd154, %p12;
	setp.eq.s16 	%p14, %rs112, 0;
	setp.eq.s16 	%p15, %rs103, 0;
	min.s64 	%rd156, %rd143, %rd155;
	selp.b16 	%rs113, %rs111, 1, %p15;
	selp.b64 	%rd157, %rd155, %rd156, %p15;
	selp.b16 	%rs114, %rs102, %rs113, %p14;
	and.b16  	%rs115, %rs114, 255;
	selp.b64 	%rd158, %rd143, %rd157, %p14;
	setp.eq.s16 	%p16, %rs115, 0;
	setp.eq.s16 	%p17, %rs105, 0;
	min.s64 	%rd159, %rd147, %rd158;
	selp.b16 	%rs116, %rs114, 1, %p17;
	selp.b64 	%rd160, %rd158, %rd159, %p17;
	selp.b16 	%rs311, %rs104, %rs116, %p16;
	selp.b64 	%rd329, %rd147, %rd160, %p16;
	sub.s32 	%r41, %r38, %r399;
	setp.lt.s32 	%p18, %r41, 1024;
	@%p18 bra 	$L__BB4_86;
	add.s32 	%r399, %r399, 1024;
	setp.le.s32 	%p19, %r399, %r17;
	@%p19 bra 	$L__BB4_76;
$L__BB4_78:
	setp.le.s32 	%p20, %r38, %r399;
	@%p20 bra 	$L__BB4_86;
	sub.s32 	%r21, %r38, %r399;
	setp.ge.s32 	%p21, %r16, %r21;
	@%p21 bra 	$L__BB4_86;
	not.b32 	%r42, %r16;
	add.s32 	%r43, %r38, %r42;
	sub.s32 	%r22, %r43, %r399;
	and.b32  	%r44, %r22, 768;
	setp.eq.s32 	%p22, %r44, 768;
	mov.u32 	%r403, %r16;
	@%p22 bra 	$L__BB4_83;
	add.s32 	%r401, %r16, %r399;
	shr.u32 	%r45, %r22, 8;
	add.s32 	%r46, %r45, 1;
	and.b32  	%r47, %r46, 3;
	neg.s32 	%r400, %r47;
	mov.u32 	%r403, %r16;
$L__BB4_82:
	.pragma "nounroll";
	mul.wide.u32 	%rd166, %r401, 16;
	add.s64 	%rd163, %rd105, %rd166;
	// begin inline asm
	ld.global.nc.u64 %rd162, [%rd163];
	// end inline asm
	add.s64 	%rd165, %rd163, 8;
	// begin inline asm
	ld.global.nc.u64 %rd164, [%rd165];
	// end inline asm
	cvt.u16.u64 	%rs118, %rd162;
	and.b16  	%rs119, %rs118, 255;
	and.b16  	%rs120, %rs311, 255;
	setp.eq.s16 	%p23, %rs120, 0;
	setp.eq.s16 	%p24, %rs119, 0;
	min.s64 	%rd167, %rd164, %rd329;
	selp.b16 	%rs121, %rs311, 1, %p24;
	selp.b16 	%rs311, %rs118, %rs121, %p23;
	selp.b64 	%rd168, %rd329, %rd167, %p24;
	selp.b64 	%rd329, %rd164, %rd168, %p23;
	add.s32 	%r403, %r403, 256;
	add.s32 	%r401, %r401, 256;
	add.s32 	%r400, %r400, 1;
	setp.ne.s32 	%p25, %r400, 0;
	@%p25 bra 	$L__BB4_82;
$L__BB4_83:
	setp.lt.u32 	%p26, %r22, 768;
	@%p26 bra 	$L__BB4_86;
	cvt.u64.u32 	%rd169, %r403;
	cvt.u64.u32 	%rd170, %r399;
	add.s64 	%rd171, %rd169, %rd170;
	shl.b64 	%rd172, %rd171, 4;
	add.s64 	%rd173, %rd172, %rd105;
	add.s64 	%rd350, %rd173, 12296;
	add.s32 	%r404, %r403, %r399;
$L__BB4_85:
	mul.wide.u32 	%rd190, %r404, 16;
	add.s64 	%rd175, %rd105, %rd190;
	// begin inline asm
	ld.global.nc.u64 %rd174, [%rd175];
	// end inline asm
	add.s64 	%rd177, %rd175, 8;
	// begin inline asm
	ld.global.nc.u64 %rd176, [%rd177];
	// end inline asm
	cvt.u16.u64 	%rs122, %rd174;
	and.b16  	%rs123, %rs122, 255;
	and.b16  	%rs124, %rs311, 255;
	setp.eq.s16 	%p27, %rs124, 0;
	setp.eq.s16 	%p28, %rs123, 0;
	min.s64 	%rd191, %rd176, %rd329;
	selp.b16 	%rs125, %rs311, 1, %p28;
	selp.b16 	%rs126, %rs122, %rs125, %p27;
	and.b16  	%rs127, %rs126, 255;
	selp.b64 	%rd192, %rd329, %rd191, %p28;
	selp.b64 	%rd193, %rd176, %rd192, %p27;
	add.s64 	%rd179, %rd350, -8200;
	// begin inline asm
	ld.global.nc.u64 %rd178, [%rd179];
	// end inline asm
	add.s64 	%rd181, %rd350, -8192;
	// begin inline asm
	ld.global.nc.u64 %rd180, [%rd181];
	// end inline asm
	cvt.u16.u64 	%rs128, %rd178;
	and.b16  	%rs129, %rs128, 255;
	setp.eq.s16 	%p29, %rs127, 0;
	setp.eq.s16 	%p30, %rs129, 0;
	min.s64 	%rd194, %rd180, %rd193;
	selp.b16 	%rs130, %rs126, 1, %p30;
	selp.b16 	%rs131, %rs128, %rs130, %p29;
	and.b16  	%rs132, %rs131, 255;
	selp.b64 	%rd195, %rd193, %rd194, %p30;
	selp.b64 	%rd196, %rd180, %rd195, %p29;
	add.s64 	%rd183, %rd350, -4104;
	// begin inline asm
	ld.global.nc.u64 %rd182, [%rd183];
	// end inline asm
	add.s64 	%rd185, %rd350, -4096;
	// begin inline asm
	ld.global.nc.u64 %rd184, [%rd185];
	// end inline asm
	cvt.u16.u64 	%rs133, %rd182;
	and.b16  	%rs134, %rs133, 255;
	setp.eq.s16 	%p31, %rs132, 0;
	setp.eq.s16 	%p32, %rs134, 0;
	min.s64 	%rd197, %rd184, %rd196;
	selp.b16 	%rs135, %rs131, 1, %p32;
	selp.b16 	%rs136, %rs133, %rs135, %p31;
	and.b16  	%rs137, %rs136, 255;
	selp.b64 	%rd198, %rd196, %rd197, %p32;
	selp.b64 	%rd199, %rd184, %rd198, %p31;
	add.s64 	%rd187, %rd350, -8;
	// begin inline asm
	ld.global.nc.u64 %rd186, [%rd187];
	// end inline asm
	// begin inline asm
	ld.global.nc.u64 %rd188, [%rd350];
	// end inline asm
	cvt.u16.u64 	%rs138, %rd186;
	and.b16  	%rs139, %rs138, 255;
	setp.eq.s16 	%p33, %rs137, 0;
	setp.eq.s16 	%p34, %rs139, 0;
	min.s64 	%rd200, %rd188, %rd199;
	selp.b16 	%rs140, %rs136, 1, %p34;
	selp.b16 	%rs311, %rs138, %rs140, %p33;
	selp.b64 	%rd201, %rd199, %rd200, %p34;
	selp.b64 	%rd329, %rd188, %rd201, %p33;
	add.s32 	%r403, %r403, 1024;
	add.s64 	%rd350, %rd350, 16384;
	add.s32 	%r404, %r404, 1024;
	setp.lt.s32 	%p35, %r403, %r21;
	@%p35 bra 	$L__BB4_85;
$L__BB4_86:
	// begin inline asm
	mov.u32 %r48, %laneid;
	// end inline asm
	cvt.u32.u16 	%r69, %rs311;
	and.b32  	%r50, %r69, 255;
	mov.b32 	%r66, 1;
	mov.b32 	%r67, 31;
	mov.b32 	%r68, -1;
	// begin inline asm
	shfl.sync.down.b32 %r49, %r50, %r66, %r67, %r68;
	// end inline asm
	// begin inline asm
	shfl.sync.down.b32 %r54, %r55, %r66, %r67, %r68;
	// end inline asm
	mov.b64 	{%r60, %r65}, %rd329;
	// begin inline asm
	shfl.sync.down.b32 %r59, %r60, %r66, %r67, %r68;
	// end inline asm
	// begin inline asm
	shfl.sync.down.b32 %r64, %r65, %r66, %r67, %r68;
	// end inline asm
	mov.b64 	%rd83, {%r59, %r64};
	cvt.u16.u32 	%rs65, %r49;
	setp.gt.s32 	%p36, %r48, 30;
	@%p36 bra 	$L__BB4_90;
	and.b16  	%rs141, %rs311, 255;
	setp.eq.s16 	%p37, %rs141, 0;
	and.b16  	%rs142, %rs65, 255;
	setp.eq.s16 	%p38, %rs142, 0;
	or.pred  	%p39, %p37, %p38;
	@%p39 bra 	$L__BB4_89;
	min.s64 	%rd329, %rd83, %rd329;
	mov.b16 	%rs311, 1;
	bra.uni 	$L__BB4_90;
$L__BB4_89:
	setp.eq.s16 	%p40, %rs141, 0;
	selp.b16 	%rs311, %rs65, %rs311, %p40;
	selp.b64 	%rd329, %rd83, %rd329, %p40;
$L__BB4_90:
	cvt.u32.u16 	%r90, %rs311;
	and.b32  	%r71, %r90, 255;
	mov.b32 	%r87, 2;
	mov.b32 	%r88, 31;
	mov.b32 	%r89, -1;
	// begin inline asm
	shfl.sync.down.b32 %r70, %r71, %r87, %r88, %r89;
	// end inline asm
	// begin inline asm
	shfl.sync.down.b32 %r75, %r76, %r87, %r88, %r89;
	// end inline asm
	mov.b64 	{%r81, %r86}, %rd329;
	// begin inline asm
	shfl.sync.down.b32 %r80, %r81, %r87, %r88, %r89;
	// end inline asm
	// begin inline asm
	shfl.sync.down.b32 %r85, %r86, %r87, %r88, %r89;
	// end inline asm
	mov.b64 	%rd87, {%r80, %r85};
	cvt.u16.u32 	%rs68, %r70;
	setp.gt.s32 	%p41, %r48, 29;
	@%p41 bra 	$L__BB4_94;
	and.b16  	%rs145, %rs311, 255;
	setp.eq.s16 	%p42, %rs145, 0;
	and.b16  	%rs146, %rs68, 255;
	setp.eq.s16 	%p43, %rs146, 0;
	or.pred  	%p44, %p42, %p43;
	@%p44 bra 	$L__BB4_93;
	min.s64 	%rd329, %rd87, %rd329;
	mov.b16 	%rs311, 1;
	bra.uni 	$L__BB4_94;
$L__BB4_93:
	setp.eq.s16 	%p45, %rs145, 0;
	selp.b16 	%rs311, %rs68, %rs311, %p45;
	selp.b64 	%rd329, %rd87, %rd329, %p45;
$L__BB4_94:
	cvt.u32.u16 	%r111, %rs311;
	and.b32  	%r92, %r111, 255;
	mov.b32 	%r108, 4;
	mov.b32 	%r109, 31;
	mov.b32 	%r110, -1;
	// begin inline asm
	shfl.sync.down.b32 %r91, %r92, %r108, %r109, %r110;
	// end inline asm
	// begin inline asm
	shfl.sync.down.b32 %r96, %r97, %r108, %r109, %r110;
	// end inline asm
	mov.b64 	{%r102, %r107}, %rd329;
	// begin inline asm
	shfl.sync.down.b32 %r101, %r102, %r108, %r109, %r110;
	// end inline asm
	// begin inline asm
	shfl.sync.down.b32 %r106, %r107, %r108, %r109, %r110;
	// end inline asm
	mov.b64 	%rd91, {%r101, %r106};
	cvt.u16.u32 	%rs71, %r91;
	setp.gt.s32 	%p46, %r48, 27;
	@%p46 bra 	$L__BB4_98;
	and.b16  	%rs149, %rs311, 255;
	setp.eq.s16 	%p47, %rs149, 0;
	and.b16  	%rs150, %rs71, 255;
	setp.eq.s16 	%p48, %rs150, 0;
	or.pred  	%p49, %p47, %p48;
	@%p49 bra 	$L__BB4_97;
	min.s64 	%rd329, %rd91, %rd329;
	mov.b16 	%rs311, 1;
	bra.uni 	$L__BB4_98;
$L__BB4_97:
	setp.eq.s16 	%p50, %rs149, 0;
	selp.b16 	%rs311, %rs71, %rs311, %p50;
	selp.b64 	%rd329, %rd91, %rd329, %p50;
$L__BB4_98:
	cvt.u32.u16 	%r132, %rs311;
	and.b32  	%r113, %r132, 255;
	mov.b32 	%r129, 8;
	mov.b32 	%r130, 31;
	mov.b32 	%r131, -1;
	// begin inline asm
	shfl.sync.down.b32 %r112, %r113, %r129, %r130, %r131;
	// end inline asm
	// begin inline asm
	shfl.sync.down.b32 %r117, %r118, %r129, %r130, %r131;
	// end inline asm
	mov.b64 	{%r123, %r128}, %rd329;
	// begin inline asm
	shfl.sync.down.b32 %r122, %r123, %r129, %r130, %r131;
	// end inline asm
	// begin inline asm
	shfl.sync.down.b32 %r127, %r128, %r129, %r130, %r131;
	// end inline asm
	mov.b64 	%rd95, {%r122, %r127};
	cvt.u16.u32 	%rs74, %r112;
	setp.gt.s32 	%p51, %r48, 23;
	@%p51 bra 	$L__BB4_102;
	and.b16  	%rs153, %rs311, 255;
	setp.eq.s16 	%p52, %rs153, 0;
	and.b16  	%rs154, %rs74, 255;
	setp.eq.s16 	%p53, %rs154, 0;
	or.pred  	%p54, %p52, %p53;
	@%p54 bra 	$L__BB4_101;
	min.s64 	%rd329, %rd95, %rd329;
	mov.b16 	%rs311, 1;
	bra.uni 	$L__BB4_102;
$L__BB4_101:
	setp.eq.s16 	%p55, %rs153, 0;
	selp.b16 	%rs311, %rs74, %rs311, %p55;
	selp.b64 	%rd329, %rd95, %rd329, %p55;
$L__BB4_102:
	cvt.u32.u16 	%r153, %rs311;
	and.b32  	%r134, %r153, 255;
	mov.b32 	%r150, 16;
	mov.b32 	%r151, 31;
	mov.b32 	%r152, -1;
	// begin inline asm
	shfl.sync.down.b32 %r133, %r134, %r150, %r151, %r152;
	// end inline asm
	// begin inline asm
	shfl.sync.down.b32 %r138, %r139, %r150, %r151, %r152;
	// end inline asm
	mov.b64 	{%r144, %r149}, %rd329;
	// begin inline asm
	shfl.sync.down.b32 %r143, %r144, %r150, %r151, %r152;
	// end inline asm
	// begin inline asm
	shfl.sync.down.b32 %r148, %r149, %r150, %r151, %r152;
	// end inline asm
	mov.b64 	%rd99, {%r143, %r148};
	cvt.u16.u32 	%rs77, %r133;
	setp.gt.s32 	%p56, %r48, 15;
	@%p56 bra 	$L__BB4_106;
	and.b16  	%rs157, %rs311, 255;
	setp.eq.s16 	%p57, %rs157, 0;
	and.b16  	%rs158, %rs77, 255;
	setp.eq.s16 	%p58, %rs158, 0;
	or.pred  	%p59, %p57, %p58;
	@%p59 bra 	$L__BB4_105;
	min.s64 	%rd329, %rd99, %rd329;
	mov.b16 	%rs311, 1;
	bra.uni 	$L__BB4_106;
$L__BB4_105:
	setp.eq.s16 	%p60, %rs157, 0;
	selp.b16 	%rs311, %rs77, %rs311, %p60;
	selp.b64 	%rd329, %rd99, %rd329, %p60;
$L__BB4_106:
	setp.ne.s32 	%p61, %r48, 0;
	@%p61 bra 	$L__BB4_108;
	shr.u32 	%r154, %r16, 1;
	and.b32  	%r155, %r154, 496;
	mov.u32 	%r156, _ZZN3cub18CUB_300001_SM_10006detail6reduce28DeviceReduceSingleTileKernelINS2_10policy_hubIN4cuda3std3__45tupleIJblEEEjN6thrust24THRUST_300001_SM_1000_NS8cuda_cub9__find_if7functorIS9_EEE10Policy1000EPS9_SI_iSF_S9_S9_NS7_10__identityEEEvT0_T1_T2_T3_T4_T6_E12temp_storage;
	add.s32 	%r157, %r156, %r155;
	st.shared.u8 	[%r157+8], %rs311;
	st.shared.u64 	[%r157+16], %rd329;
$L__BB4_108:
	bar.sync 	0;
	setp.ne.s32 	%p62, %r16, 0;
	@%p62 bra 	$L__BB4_110;
	ld.shared.u8 	%rs161, [_ZZN3cub18CUB_300001_SM_10006detail6reduce28DeviceReduceSingleTileKernelINS2_10policy_hubIN4cuda3std3__45tupleIJblEEEjN6thrust24THRUST_300001_SM_1000_NS8cuda_cub9__find_if7functorIS9_EEE10Policy1000EPS9_SI_iSF_S9_S9_NS7_10__identityEEEvT0_T1_T2_T3_T4_T6_E12temp_storage+24];
	ld.shared.u64 	%rd202, [_ZZN3cub18CUB_300001_SM_10006detail6reduce28DeviceReduceSingleTileKernelINS2_10policy_hubIN4cuda3std3__45tupleIJblEEEjN6thrust24THRUST_300001_SM_1000_NS8cuda_cub9__find_if7functorIS9_EEE10Policy1000EPS9_SI_iSF_S9_S9_NS7_10__identityEEEvT0_T1_T2_T3_T4_T6_E12temp_storage+32];
	and.b16  	%rs162, %rs311, 255;
	setp.eq.s16 	%p63, %rs162, 0;
	setp.eq.s16 	%p64, %rs161, 0;
	min.s64 	%rd203, %rd202, %rd329;
	selp.b16 	%rs163, %rs311, 1, %p64;
	selp.b16 	%rs164, %rs161, %rs163, %p63;
	and.b16  	%rs165, %rs164, 255;
	selp.b64 	%rd204, %rd329, %rd203, %p64;
	selp.b64 	%rd205, %rd202, %rd204, %p63;
	ld.shared.u8 	%rs166, [_ZZN3cub18CUB_300001_SM_10006detail6reduce28DeviceReduceSingleTileKernelINS2_10policy_hubIN4cuda3std3__45tupleIJblEEEjN6thrust24THRUST_300001_SM_1000_NS8cuda_cub9__find_if7functorIS9_EEE10Policy1000EPS9_SI_iSF_S9_S9_NS7_10__identityEEEvT0_T1_T2_T3_T4_T6_E12temp_storage+40];
	ld.shared.u64 	%rd206, [_ZZN3cub18CUB_300001_SM_10006detail6reduce28DeviceReduceSingleTileKernelINS2_10policy_hubIN4cuda3std3__45tupleIJblEEEjN6thrust24THRUST_300001_SM_1000_NS8cuda_cub9__find_if7functorIS9_EEE10Policy1000EPS9_SI_iSF_S9_S9_NS7_10__identityEEEvT0_T1_T2_T3_T4_T6_E12temp_storage+48];
	setp.eq.s16 	%p65, %rs165, 0;
	setp.eq.s16 	%p66, %rs166, 0;
	min.s64 	%rd207, %rd206, %rd205;
	selp.b16 	%rs167, %rs164, 1, %p66;
	selp.b16 	%rs168, %rs166, %rs167, %p65;
	and.b16  	%rs169, %rs168, 255;
	selp.b64 	%rd208, %rd205, %rd207, %p66;
	selp.b64 	%rd209, %rd206, %rd208, %p65;
	ld.shared.u8 	%rs170, [_ZZN3cub18CUB_300001_SM_10006detail6reduce28DeviceReduceSingleTileKernelINS2_10policy_hubIN4cuda3std3__45tupleIJblEEEjN6thrust24THRUST_300001_SM_1000_NS8cuda_cub9__find_if7functorIS9_EEE10Policy1000EPS9_SI_iSF_S9_S9_NS7_10__identityEEEvT0_T1_T2_T3_T4_T6_E12temp_storage+56];
	ld.shared.u64 	%rd210, [_ZZN3cub18CUB_300001_SM_10006detail6reduce28DeviceReduceSingleTileKernelINS2_10policy_hubIN4cuda3std3__45tupleIJblEEEjN6thrust24THRUST_300001_SM_1000_NS8cuda_cub9__find_if7functorIS9_EEE10Policy1000EPS9_SI_iSF_S9_S9_NS7_10__identityEEEvT0_T1_T2_T3_T4_T6_E12temp_storage+64];
	setp.eq.s16 	%p67, %rs169, 0;
	setp.eq.s16 	%p68, %rs170, 0;
	min.s64 	%rd211, %rd210, %rd209;
	selp.b16 	%rs171, %rs168, 1, %p68;
	selp.b16 	%rs172, %rs170, %rs171, %p67;
	and.b16  	%rs173, %rs172, 255;
	selp.b64 	%rd212, %rd209, %rd211, %p68;
	selp.b64 	%rd213, %rd210, %rd212, %p67;
	ld.shared.u8 	%rs174, [_ZZN3cub18CUB_300001_SM_10006detail6reduce28DeviceReduceSingleTileKernelINS2_10policy_hubIN4cuda3std3__45tupleIJblEEEjN6thrust24THRUST_300001_SM_1000_NS8cuda_cub9__find_if7functorIS9_EEE10Policy1000EPS9_SI_iSF_S9_S9_NS7_10__identityEEEvT0_T1_T2_T3_T4_T6_E12temp_storage+72];
	ld.shared.u64 	%rd214, [_ZZN3cub18CUB_300001_SM_10006detail6reduce28DeviceReduceSingleTileKernelINS2_10policy_hubIN4cuda3std3__45tupleIJblEEEjN6thrust24THRUST_300001_SM_1000_NS8cuda_cub9__find_if7functorIS9_EEE10Policy1000EPS9_SI_iSF_S9_S9_NS7_10__identityEEEvT0_T1_T2_T3_T4_T6_E12temp_storage+80];
	setp.eq.s16 	%p69, %rs173, 0;
	setp.eq.s16 	%p70, %rs174, 0;
	min.s64 	%rd215, %rd214, %rd213;
	selp.b16 	%rs175, %rs172, 1, %p70;
	selp.b16 	%rs176, %rs174, %rs175, %p69;
	and.b16  	%rs177, %rs176, 255;
	selp.b64 	%rd216, %rd213, %rd215, %p70;
	selp.b64 	%rd217, %rd214, %rd216, %p69;
	ld.shared.u8 	%rs178, [_ZZN3cub18CUB_300001_SM_10006detail6reduce28DeviceReduceSingleTileKernelINS2_10policy_hubIN4cuda3std3__45tupleIJblEEEjN6thrust24THRUST_300001_SM_1000_NS8cuda_cub9__find_if7functorIS9_EEE10Policy1000EPS9_SI_iSF_S9_S9_NS7_10__identityEEEvT0_T1_T2_T3_T4_T6_E12temp_storage+88];
	ld.shared.u64 	%rd218, [_ZZN3cub18CUB_300001_SM_10006detail6reduce28DeviceReduceSingleTileKernelINS2_10policy_hubIN4cuda3std3__45tupleIJblEEEjN6thrust24THRUST_300001_SM_1000_NS8cuda_cub9__find_if7functorIS9_EEE10Policy1000EPS9_SI_iSF_S9_S9_NS7_10__identityEEEvT0_T1_T2_T3_T4_T6_E12temp_storage+96];
	setp.eq.s16 	%p71, %rs177, 0;
	setp.eq.s16 	%p72, %rs178, 0;
	min.s64 	%rd219, %rd218, %rd217;
	selp.b16 	%rs179, %rs176, 1, %p72;
	selp.b16 	%rs180, %rs178, %rs179, %p71;
	and.b16  	%rs181, %rs180, 255;
	selp.b64 	%rd220, %rd217, %rd219, %p72;
	selp.b64 	%rd221, %rd218, %rd220, %p71;
	ld.shared.u8 	%rs182, [_ZZN3cub18CUB_300001_SM_10006detail6reduce28DeviceReduceSingleTileKernelINS2_10policy_hubIN4cuda3std3__45tupleIJblEEEjN6thrust24THRUST_300001_SM_1000_NS8cuda_cub9__find_if7functorIS9_EEE10Policy1000EPS9_SI_iSF_S9_S9_NS7_10__identityEEEvT0_T1_T2_T3_T4_T6_E12temp_storage+104];
	ld.shared.u64 	%rd222, [_ZZN3cub18CUB_300001_SM_10006detail6reduce28DeviceReduceSingleTileKernelINS2_10policy_hubIN4cuda3std3__45tupleIJblEEEjN6thrust24THRUST_300001_SM_1000_NS8cuda_cub9__find_if7functorIS9_EEE10Policy1000EPS9_SI_iSF_S9_S9_NS7_10__identityEEEvT0_T1_T2_T3_T4_T6_E12temp_storage+112];
	setp.eq.s16 	%p73, %rs181, 0;
	setp.eq.s16 	%p74, %rs182, 0;
	min.s64 	%rd223, %rd222, %rd221;
	selp.b16 	%rs183, %rs180, 1, %p74;
	selp.b16 	%rs184, %rs182, %rs183, %p73;
	and.b16  	%rs185, %rs184, 255;
	selp.b64 	%rd224, %rd221, %rd223, %p74;
	selp.b64 	%rd225, %rd222, %rd224, %p73;
	ld.shared.u8 	%rs186, [_ZZN3cub18CUB_300001_SM_10006detail6reduce28DeviceReduceSingleTileKernelINS2_10policy_hubIN4cuda3std3__45tupleIJblEEEjN6thrust24THRUST_300001_SM_1000_NS8cuda_cub9__find_if7functorIS9_EEE10Policy1000EPS9_SI_iSF_S9_S9_NS7_10__identityEEEvT0_T1_T2_T3_T4_T6_E12temp_storage+120];
	ld.shared.u64 	%rd226, [_ZZN3cub18CUB_300001_SM_10006detail6reduce28DeviceReduceSingleTileKernelINS2_10policy_hubIN4cuda3std3__45tupleIJblEEEjN6thrust24THRUST_300001_SM_1000_NS8cuda_cub9__find_if7functorIS9_EEE10Policy1000EPS9_SI_iSF_S9_S9_NS7_10__identityEEEvT0_T1_T2_T3_T4_T6_E12temp_storage+128];
	setp.eq.s16 	%p75, %rs185, 0;
	setp.eq.s16 	%p76, %rs186, 0;
	min.s64 	%rd227, %rd226, %rd225;
	selp.b16 	%rs187, %rs184, 1, %p76;
	selp.b16 	%rs311, %rs186, %rs187, %p75;
	selp.b64 	%rd228, %rd225, %rd227, %p76;
	selp.b64 	%rd329, %rd226, %rd228, %p75;
$L__BB4_110:
	mov.u32 	%r391, %tid.x;
	setp.ne.s32 	%p184, %r391, 0;
	@%p184 bra 	$L__BB4_112;
	setp.eq.s16 	%p185, %rs82, 0;
	and.b16  	%rs302, %rs311, 255;
	setp.eq.s16 	%p186, %rs302, 0;
	min.s64 	%rd319, %rd329, %rd106;
	selp.b16 	%rs303, %rs82, 1, %p186;
	selp.b16 	%rs304, %rs311, %rs303, %p185;
	selp.b64 	%rd320, %rd106, %rd319, %p186;
	selp.b64 	%rd321, %rd329, %rd320, %p185;
	st.global.u8 	[%rd1], %rs304;
	st.global.u64 	[%rd1+8], %rd321;
$L__BB4_112:
	ret;

}
	// .globl	_ZN3cub18CUB_300001_SM_10006detail6reduce28DeviceReduceSingleTileKernelINS2_10policy_hubIN4cuda3std3__45tupleIJblEEEyN6thrust24THRUST_300001_SM_1000_NS8cuda_cub9__find_if7functorIS9_EEE10Policy1000ENSB_12zip_iteratorINS8_IJNSD_26transform_input_iterator_tIbPiNSB_6detail10functional5actorINSM_9compositeIJNSM_16operator_adaptorINS7_8equal_toIvEEEENSN_INSM_8argumentILj0EEEEENSN_INSM_5valueIiEEEEEEEEEEENSB_17counting_iteratorIlNSB_11use_defaultES13_S13_EEEEEEEPS9_ySF_S9_S9_NS7_10__identityEEEvT0_T1_T2_T3_T4_T6_
.visible .entry _ZN3cub18CUB_300001_SM_10006detail6reduce28DeviceReduceSingleTileKernelINS2_10policy_hubIN4cuda3std3__45tupleIJblEEEyN6thrust24THRUST_300001_SM_1000_NS8cuda_cub9__find_if7functorIS9_EEE10Policy1000ENSB_12zip_iteratorINS8_IJNSD_26transform_input_iterator_tIbPiNSB_6detail10functional5actorINSM_9compositeIJNSM_16operator_adaptorINS7_8equal_toIvEEEENSN_INSM_8argumentILj0EEEEENSN_INSM_5valueIiEEEEEEEEEEENSB_17counting_iteratorIlNSB_11use_defaultES13_S13_EEEEEEEPS9_ySF_S9_S9_NS7_10__identityEEEvT0_T1_T2_T3_T4_T6_(
	.param .align 8 .b8 _ZN3cub18CUB_300001_SM_10006detail6reduce28DeviceReduceSingleTileKernelINS2_10policy_hubIN4cuda3std3__45tupleIJblEEEyN6thrust24THRUST_300001_SM_1000_NS8cuda_cub9__find_if7functorIS9_EEE10Policy1000ENSB_12zip_iteratorINS8_IJNSD_26transform_input_iterator_tIbPiNSB_6detail10functional5actorINSM_9compositeIJNSM_16operator_adaptorINS7_8equal_toIvEEEENSN_INSM_8argumentILj0EEEEENSN_INSM_5valueIiEEEEEEEEEEENSB_17counting_iteratorIlNSB_11use_defaultES13_S13_EEEEEEEPS9_ySF_S9_S9_NS7_10__identityEEEvT0_T1_T2_T3_T4_T6__param_0[24],
	.param .u64 .ptr .align 1 _ZN3cub18CUB_300001_SM_10006detail6reduce28DeviceReduceSingleTileKernelINS2_10policy_hubIN4cuda3std3__45tupleIJblEEEyN6thrust24THRUST_300001_SM_1000_NS8cuda_cub9__find_if7functorIS9_EEE10Policy1000ENSB_12zip_iteratorINS8_IJNSD_26transform_input_iterator_tIbPiNSB_6detail10functional5actorINSM_9compositeIJNSM_16operator_adaptorINS7_8equal_toIvEEEENSN_INSM_8argumentILj0EEEEENSN_INSM_5valueIiEEEEEEEEEEENSB_17counting_iteratorIlNSB_11use_defaultES13_S13_EEEEEEEPS9_ySF_S9_S9_NS7_10__identityEEEvT0_T1_T2_T3_T4_T6__param_1,
	.param .u64 _ZN3cub18CUB_300001_SM_10006detail6reduce28DeviceReduceSingleTileKernelINS2_10policy_hubIN4cuda3std3__45tupleIJblEEEyN6thrust24THRUST_300001_SM_1000_NS8cuda_cub9__find_if7functorIS9_EEE10Policy1000ENSB_12zip_iteratorINS8_IJNSD_26transform_input_iterator_tIbPiNSB_6detail10functional5actorINSM_9compositeIJNSM_16operator_adaptorINS7_8equal_toIvEEEENSN_INSM_8argumentILj0EEEEENSN_INSM_5valueIiEEEEEEEEEEENSB_17counting_iteratorIlNSB_11use_defaultES13_S13_EEEEEEEPS9_ySF_S9_S9_NS7_10__identityEEEvT0_T1_T2_T3_T4_T6__param_2,
	.param .align 1 .b8 _ZN3cub18CUB_300001_SM_10006detail6reduce28DeviceReduceSingleTileKernelINS2_10policy_hubIN4cuda3std3__45tupleIJblEEEyN6thrust24THRUST_300001_SM_1000_NS8cuda_cub9__find_if7functorIS9_EEE10Policy1000ENSB_12zip_iteratorINS8_IJNSD_26transform_input_iterator_tIbPiNSB_6detail10functional5actorINSM_9compositeIJNSM_16operator_adaptorINS7_8equal_toIvEEEENSN_INSM_8argumentILj0EEEEENSN_INSM_5valueIiEEEEEEEEEEENSB_17counting_iteratorIlNSB_11use_defaultES13_S13_EEEEEEEPS9_ySF_S9_S9_NS7_10__identityEEEvT0_T1_T2_T3_T4_T6__param_3[1],
	.param .align 8 .b8 _ZN3cub18CUB_300001_SM_10006detail6reduce28DeviceReduceSingleTileKernelINS2_10policy_hubIN4cuda3std3__45tupleIJblEEEyN6thrust24THRUST_300001_SM_1000_NS8cuda_cub9__find_if7functorIS9_EEE10Policy1000ENSB_12zip_iteratorINS8_IJNSD_26transform_input_iterator_tIbPiNSB_6detail10functional5actorINSM_9compositeIJNSM_16operator_adaptorINS7_8equal_toIvEEEENSN_INSM_8argumentILj0EEEEENSN_INSM_5valueIiEEEEEEEEEEENSB_17counting_iteratorIlNSB_11use_defaultES13_S13_EEEEEEEPS9_ySF_S9_S9_NS7_10__identityEEEvT0_T1_T2_T3_T4_T6__param_4[16],
	.param .align 1 .b8 _ZN3cub18CUB_300001_SM_10006detail6reduce28DeviceReduceSingleTileKernelINS2_10policy_hubIN4cuda3std3__45tupleIJblEEEyN6thrust24THRUST_300001_SM_1000_NS8cuda_cub9__find_if7functorIS9_EEE10Policy1000ENSB_12zip_iteratorINS8_IJNSD_26transform_input_iterator_tIbPiNSB_6detail10functional5actorINSM_9compositeIJNSM_16operator_adaptorINS7_8equal_toIvEEEENSN_INSM_8argumentILj0EEEEENSN_INSM_5valueIiEEEEEEEEEEENSB_17counting_iteratorIlNSB_11use_defaultES13_S13_EEEEEEEPS9_ySF_S9_S9_NS7_10__identityEEEvT0_T1_T2_T3_T4_T6__param_5[1]
)
.maxntid 256
.minnctapersm 1
{
	.reg .pred 	%p<329>;
	.reg .b16 	%rs<409>;
	.reg .b32 	%r<458>;
	.reg .b64 	%rd<437>;
	// demoted variable
	.shared .align 8 .b8 _ZZN3cub18CUB_300001_SM_10006detail6reduce28DeviceReduceSingleTileKernelINS2_10policy_hubIN4cuda3std3__45tupleIJblEEEyN6thrust24THRUST_300001_SM_1000_NS8cuda_cub9__find_if7functorIS9_EEE10Policy1000ENSB_12zip_iteratorINS8_IJNSD_26transform_input_iterator_tIbPiNSB_6detail10functional5actorINSM_9compositeIJNSM_16operator_adaptorINS7_8equal_toIvEEEENSN_INSM_8argumentILj0EEEEENSN_INSM_5valueIiEEEEEEEEEEENSB_17counting_iteratorIlNSB_11use_defaultES13_S13_EEEEEEEPS9_ySF_S9_S9_NS7_10__identityEEEvT0_T1_T2_T3_T4_T6_E12temp_storage[152];
	ld.param.u64 	%rd119, [_ZN3cub18CUB_300001_SM_10006detail6reduce28DeviceReduceSingleTileKernelINS2_10policy_hubIN4cuda3std3__45tupleIJblEEEyN6thrust24THRUST_300001_SM_1000_NS8cuda_cub9__find_if7functorIS9_EEE10Policy1000ENSB_12zip_iteratorINS8_IJNSD_26transform_input_iterator_tIbPiNSB_6detail10functional5actorINSM_9compositeIJNSM_16operator_adaptorINS7_8equal_toIvEEEENSN_INSM_8argumentILj0EEEEENSN_INSM_5valueIiEEEEEEEEEEENSB_17counting_iteratorIlNSB_11use_defaultES13_S13_EEEEEEEPS9_ySF_S9_S9_NS7_10__identityEEEvT0_T1_T2_T3_T4_T6__param_4+8];
	ld.param.u64 	%rd117, [_ZN3cub18CUB_300001_SM_10006detail6reduce28DeviceReduceSingleTileKernelINS2_10policy_hubIN4cuda3std3__45tupleIJblEEEyN6thrust24THRUST_300001_SM_1000_NS8cuda_cub9__find_if7functorIS9_EEE10Policy1000ENSB_12zip_iteratorINS8_IJNSD_26transform_input_iterator_tIbPiNSB_6detail10functional5actorINSM_9compositeIJNSM_16operator_adaptorINS7_8equal_toIvEEEENSN_INSM_8argumentILj0EEEEENSN_INSM_5valueIiEEEEEEEEEEENSB_17counting_iteratorIlNSB_11use_defaultES13_S13_EEEEEEEPS9_ySF_S9_S9_NS7_10__identityEEEvT0_T1_T2_T3_T4_T6__param_0+16];
	ld.param.u32 	%r39, [_ZN3cub18CUB_300001_SM_10006detail6reduce28DeviceReduceSingleTileKernelINS2_10policy_hubIN4cuda3std3__45tupleIJblEEEyN6thrust24THRUST_300001_SM_1000_NS8cuda_cub9__find_if7functorIS9_EEE10Policy1000ENSB_12zip_iteratorINS8_IJNSD_26transform_input_iterator_tIbPiNSB_6detail10functional5actorINSM_9compositeIJNSM_16operator_adaptorINS7_8equal_toIvEEEENSN_INSM_8argumentILj0EEEEENSN_INSM_5valueIiEEEEEEEEEEENSB_17counting_iteratorIlNSB_11use_defaultES13_S13_EEEEEEEPS9_ySF_S9_S9_NS7_10__identityEEEvT0_T1_T2_T3_T4_T6__param_0+12];
	ld.param.u64 	%rd116, [_ZN3cub18CUB_300001_SM_10006detail6reduce28DeviceReduceSingleTileKernelINS2_10policy_hubIN4cuda3std3__45tupleIJblEEEyN6thrust24THRUST_300001_SM_1000_NS8cuda_cub9__find_if7functorIS9_EEE10Policy1000ENSB_12zip_iteratorINS8_IJNSD_26transform_input_iterator_tIbPiNSB_6detail10functional5actorINSM_9compositeIJNSM_16operator_adaptorINS7_8equal_toIvEEEENSN_INSM_8argumentILj0EEEEENSN_INSM_5valueIiEEEEEEEEEEENSB_17counting_iteratorIlNSB_11use_defaultES13_S13_EEEEEEEPS9_ySF_S9_S9_NS7_10__identityEEEvT0_T1_T2_T3_T4_T6__param_0];
	ld.param.u64 	%rd120, [_ZN3cub18CUB_300001_SM_10006detail6reduce28DeviceReduceSingleTileKernelINS2_10policy_hubIN4cuda3std3__45tupleIJblEEEyN6thrust24THRUST_300001_SM_1000_NS8cuda_cub9__find_if7functorIS9_EEE10Policy1000ENSB_12zip_iteratorINS8_IJNSD_26transform_input_iterator_tIbPiNSB_6detail10functional5actorINSM_9compositeIJNSM_16operator_adaptorINS7_8equal_toIvEEEENSN_INSM_8argumentILj0EEEEENSN_INSM_5valueIiEEEEEEEEEEENSB_17counting_iteratorIlNSB_11use_defaultES13_S13_EEEEEEEPS9_ySF_S9_S9_NS7_10__identityEEEvT0_T1_T2_T3_T4_T6__param_1];
	ld.param.u64 	%rd118, [_ZN3cub18CUB_300001_SM_10006detail6reduce28DeviceReduceSingleTileKernelINS2_10policy_hubIN4cuda3std3__45tupleIJblEEEyN6thrust24THRUST_300001_SM_1000_NS8cuda_cub9__find_if7functorIS9_EEE10Policy1000ENSB_12zip_iteratorINS8_IJNSD_26transform_input_iterator_tIbPiNSB_6detail10functional5actorINSM_9compositeIJNSM_16operator_adaptorINS7_8equal_toIvEEEENSN_INSM_8argumentILj0EEEEENSN_INSM_5valueIiEEEEEEEEEEENSB_17counting_iteratorIlNSB_11use_defaultES13_S13_EEEEEEEPS9_ySF_S9_S9_NS7_10__identityEEEvT0_T1_T2_T3_T4_T6__param_2];
	ld.param.u8 	%rs94, [_ZN3cub18CUB_300001_SM_10006detail6reduce28DeviceReduceSingleTileKernelINS2_10policy_hubIN4cuda3std3__45tupleIJblEEEyN6thrust24THRUST_300001_SM_1000_NS8cuda_cub9__find_if7functorIS9_EEE10Policy1000ENSB_12zip_iteratorINS8_IJNSD_26transform_input_iterator_tIbPiNSB_6detail10functional5actorINSM_9compositeIJNSM_16operator_adaptorINS7_8equal_toIvEEEENSN_INSM_8argumentILj0EEEEENSN_INSM_5valueIiEEEEEEEEEEENSB_17counting_iteratorIlNSB_11use_defaultES13_S13_EEEEEEEPS9_ySF_S9_S9_NS7_10__identityEEEvT0_T1_T2_T3_T4_T6__param_4];
	cvta.to.global.u64 	%rd1, %rd120;
	setp.ne.s64 	%p1, %rd118, 0;
	@%p1 bra 	$L__BB5_3;
	mov.u32 	%r446, %tid.x;
	setp.ne.s32 	%p328, %r446, 0;
	@%p328 bra 	$L__BB5_122;
	st.global.u8 	[%rd1], %rs94;
	st.global.u64 	[%rd1+8], %rd119;
	bra.uni 	$L__BB5_122;
$L__BB5_3:
	cvta.to.global.u64 	%rd2, %rd116;
	setp.gt.u64 	%p2, %rd118, 1023;
	@%p2 bra 	$L__BB5_80;
	cvt.u32.u64 	%r4, %rd118;
	mov.u32 	%r5, %tid.x;
	setp.ge.u32 	%p149, %r5, %r4;
	mov.b16 	%rs377, 0;
	mov.b64 	%rd403, 0;
	mov.u32 	%r450, %r5;
	@%p149 bra 	$L__BB5_6;
	cvt.u64.u32 	%rd265, %r5;
	mul.wide.u32 	%rd266, %r5, 4;
	add.s64 	%rd267, %rd2, %rd266;
	add.s64 	%rd403, %rd117, %rd265;
	ld.global.u32 	%r192, [%rd267];
	setp.eq.s32 	%p150, %r192, %r39;
	selp.u16 	%rs377, 1, 0, %p150;
	add.s32 	%r450, %r5, 256;
$L__BB5_6:
	setp.ge.u32 	%p151, %r450, %r4;
	@%p151 bra 	$L__BB5_18;
	not.b32 	%r193, %r450;
	add.s32 	%r8, %r193, %r4;
	shr.u32 	%r194, %r8, 8;
	add.s32 	%r9, %r194, 1;
	and.b32  	%r10, %r9, 7;
	setp.lt.u32 	%p152, %r8, 1792;
	@%p152 bra 	$L__BB5_10;
	and.b32  	%r195, %r9, 33554424;
	neg.s32 	%r448, %r195;
$L__BB5_9:
	.pragma "nounroll";
	cvt.u64.u32 	%rd269, %r450;
	mul.wide.u32 	%rd270, %r450, 4;
	add.s64 	%rd271, %rd2, %rd270;
	add.s64 	%rd272, %rd117, %rd269;
	ld.global.u32 	%r196, [%rd271];
	setp.eq.s32 	%p153, %r196, %r39;
	selp.u16 	%rs218, 1, 0, %p153;
	and.b16  	%rs219, %rs377, 255;
	setp.ne.s16 	%p155, %rs219, 0;
	and.pred  	%p156, %p155, %p153;
	min.s64 	%rd273, %rd272, %rd403;
	setp.eq.s16 	%p157, %rs219, 0;
	selp.b64 	%rd274, %rd272, %rd403, %p157;
	selp.b16 	%rs220, %rs218, %rs377, %p157;
	selp.b64 	%rd275, %rd273, %rd274, %p156;
	selp.b16 	%rs221, 1, %rs220, %p156;
	and.b16  	%rs222, %rs221, 255;
	add.s64 	%rd276, %rd272, 256;
	ld.global.u32 	%r197, [%rd271+1024];
	setp.eq.s32 	%p158, %r197, %r39;
	selp.u16 	%rs223, 1, 0, %p158;
	setp.ne.s16 	%p160, %rs222, 0;
	and.pred  	%p161, %p160, %p158;
	min.s64 	%rd277, %rd276, %rd275;
	setp.eq.s16 	%p162, %rs222, 0;
	selp.b64 	%rd278, %rd276, %rd275, %p162;
	selp.b16 	%rs224, %rs223, %rs221, %p162;
	selp.b64 	%rd279, %rd277, %rd278, %p161;
	selp.b16 	%rs225, 1, %rs224, %p161;
	and.b16  	%rs226, %rs225, 255;
	add.s64 	%rd280, %rd272, 512;
	ld.global.u32 	%r198, [%rd271+2048];
	setp.eq.s32 	%p163, %r198, %r39;
	selp.u16 	%rs227, 1, 0, %p163;
	setp.ne.s16 	%p165, %rs226, 0;
	and.pred  	%p166, %p165, %p163;
	min.s64 	%rd281, %rd280, %rd279;
	setp.eq.s16 	%p167, %rs226, 0;
	selp.b64 	%rd282, %rd280, %rd279, %p167;
	selp.b16 	%rs228, %rs227, %rs225, %p167;
	selp.b64 	%rd283, %rd281, %rd282, %p166;
	selp.b16 	%rs229, 1, %rs228, %p166;
	and.b16  	%rs230, %rs229, 255;
	add.s64 	%rd284, %rd272, 768;
	ld.global.u32 	%r199, [%rd271+3072];
	setp.eq.s32 	%p168, %r199, %r39;
	selp.u16 	%rs231, 1, 0, %p168;
	setp.ne.s16 	%p170, %rs230, 0;
	and.pred  	%p171, %p170, %p168;
	min.s64 	%rd285, %rd284, %rd283;
	setp.eq.s16 	%p172, %rs230, 0;
	selp.b64 	%rd286, %rd284, %rd283, %p172;
	selp.b16 	%rs232, %rs231, %rs229, %p172;
	selp.b64 	%rd287, %rd285, %rd286, %p171;
	selp.b16 	%rs233, 1, %rs232, %p171;
	and.b16  	%rs234, %rs233, 255;
	add.s64 	%rd288, %rd272, 1024;
	ld.global.u32 	%r200, [%rd271+4096];
	setp.eq.s32 	%p173, %r200, %r39;
	selp.u16 	%rs235, 1, 0, %p173;
	setp.ne.s16 	%p175, %rs234, 0;
	and.pred  	%p176, %p175, %p173;
	min.s64 	%rd289, %rd288, %rd287;
	setp.eq.s16 	%p177, %rs234, 0;
	selp.b64 	%rd290, %rd288, %rd287, %p177;
	selp.b16 	%rs236, %rs235, %rs233, %p177;
	selp.b64 	%rd291, %rd289, %rd290, %p176;
	selp.b16 	%rs237, 1, %rs236, %p176;
	and.b16  	%rs238, %rs237, 255;
	add.s64 	%rd292, %rd272, 1280;
	ld.global.u32 	%r201, [%rd271+5120];
	setp.eq.s32 	%p178, %r201, %r39;
	selp.u16 	%rs239, 1, 0, %p178;
	setp.ne.s16 	%p180, %rs238, 0;
	and.pred  	%p181, %p180, %p178;
	min.s64 	%rd293, %rd292, %rd291;
	setp.eq.s16 	%p182, %rs238, 0;
	selp.b64 	%rd294, %rd292, %rd291, %p182;
	selp.b16 	%rs240, %rs239, %rs237, %p182;
	selp.b64 	%rd295, %rd293, %rd294, %p181;
	selp.b16 	%rs241, 1, %rs240, %p181;
	and.b16  	%rs242, %rs241, 255;
	add.s64 	%rd296, %rd272, 1536;
	ld.global.u32 	%r202, [%rd271+6144];
	setp.eq.s32 	%p183, %r202, %r39;
	selp.u16 	%rs243, 1, 0, %p183;
	setp.ne.s16 	%p185, %rs242, 0;
	and.pred  	%p186, %p185, %p183;
	min.s64 	%rd297, %rd296, %rd295;
	setp.eq.s16 	%p187, %rs242, 0;
	selp.b64 	%rd298, %rd296, %rd295, %p187;
	selp.b16 	%rs244, %rs243, %rs241, %p187;
	selp.b64 	%rd299, %rd297, %rd298, %p186;
	selp.b16 	%rs245, 1, %rs244, %p186;
	and.b16  	%rs246, %rs245, 255;
	add.s64 	%rd300, %rd272, 1792;
	ld.global.u32 	%r203, [%rd271+7168];
	setp.eq.s32 	%p188, %r203, %r39;
	selp.u16 	%rs247, 1, 0, %p188;
	setp.ne.s16 	%p190, %rs246, 0;
	and.pred  	%p191, %p190, %p188;
	min.s64 	%rd301, %rd300, %rd299;
	setp.eq.s16 	%p192, %rs246, 0;
	selp.b64 	%rd302, %rd300, %rd299, %p192;
	selp.b16 	%rs248, %rs247, %rs245, %p192;
	selp.b64 	%rd403, %rd301, %rd302, %p191;
	selp.b16 	%rs377, 1, %rs248, %p191;
	add.s32 	%r450, %r450, 2048;
	add.s32 	%r448, %r448, 8;
	setp.ne.s32 	%p193, %r448, 0;
	@%p193 bra 	$L__BB5_9;
$L__BB5_10:
	setp.eq.s32 	%p194, %r10, 0;
	@%p194 bra 	$L__BB5_18;
	setp.lt.u32 	%p195, %r10, 4;
	@%p195 bra 	$L__BB5_13;
	cvt.u64.u32 	%rd304, %r450;
	mul.wide.u32 	%rd305, %r450, 4;
	add.s64 	%rd306, %rd2, %rd305;
	add.s64 	%rd307, %rd117, %rd304;
	ld.global.u32 	%r204, [%rd306];
	setp.eq.s32 	%p196, %r204, %r39;
	selp.u16 	%rs250, 1, 0, %p196;
	and.b16  	%rs251, %rs377, 255;
	setp.ne.s16 	%p198, %rs251, 0;
	and.pred  	%p199, %p198, %p196;
	min.s64 	%rd308, %rd307, %rd403;
	setp.eq.s16 	%p200, %rs251, 0;
	selp.b64 	%rd309, %rd307, %rd403, %p200;
	selp.b16 	%rs252, %rs250, %rs377, %p200;
	selp.b64 	%rd310, %rd308, %rd309, %p199;
	selp.b16 	%rs253, 1, %rs252, %p199;
	and.b16  	%rs254, %rs253, 255;
	add.s32 	%r205, %r450, 256;
	cvt.u64.u32 	%rd311, %r205;
	add.s64 	%rd312, %rd117, %rd311;
	ld.global.u32 	%r206, [%rd306+1024];
	setp.eq.s32 	%p201, %r206, %r39;
	selp.u16 	%rs255, 1, 0, %p201;
	setp.ne.s16 	%p203, %rs254, 0;
	and.pred  	%p204, %p203, %p201;
	min.s64 	%rd313, %rd312, %rd310;
	setp.eq.s16 	%p205, %rs254, 0;
	selp.b64 	%rd314, %rd312, %rd310, %p205;
	selp.b16 	%rs256, %rs255, %rs253, %p205;
	selp.b64 	%rd315, %rd313, %rd314, %p204;
	selp.b16 	%rs257, 1, %rs256, %p204;
	and.b16  	%rs258, %rs257, 255;
	add.s32 	%r207, %r450, 512;
	cvt.u64.u32 	%rd316, %r207;
	add.s64 	%rd317, %rd117, %rd316;
	ld.global.u32 	%r208, [%rd306+2048];
	setp.eq.s32 	%p206, %r208, %r39;
	selp.u16 	%rs259, 1, 0, %p206;
	setp.ne.s16 	%p208, %rs258, 0;
	and.pred  	%p209, %p208, %p206;
	min.s64 	%rd318, %rd317, %rd315;
	setp.eq.s16 	%p210, %rs258, 0;
	selp.b64 	%rd319, %rd317, %rd315, %p210;
	selp.b16 	%rs260, %rs259, %rs257, %p210;
	selp.b64 	%rd320, %rd318, %rd319, %p209;
	selp.b16 	%rs261, 1, %rs260, %p209;
	and.b16  	%rs262, %rs261, 255;
	add.s32 	%r209, %r450, 768;
	cvt.u64.u32 	%rd321, %r209;
	add.s64 	%rd322, %rd117, %rd321;
	ld.global.u32 	%r210, [%rd306+3072];
	setp.eq.s32 	%p211, %r210, %r39;
	selp.u16 	%rs263, 1, 0, %p211;
	setp.ne.s16 	%p213, %rs262, 0;
	and.pred  	%p214, %p213, %p211;
	min.s64 	%rd323, %rd322, %rd320;
	setp.eq.s16 	%p215, %rs262, 0;
	selp.b64 	%rd324, %rd322, %rd320, %p215;
	selp.b16 	%rs264, %rs263, %rs261, %p215;
	selp.b64 	%rd403, %rd323, %rd324, %p214;
	selp.b16 	%rs377, 1, %rs264, %p214;
	add.s32 	%r450, %r450, 1024;
$L__BB5_13:
	and.b32  	%r211, %r9, 3;
	setp.eq.s32 	%p216, %r211, 0;
	@%p216 bra 	$L__BB5_18;
	setp.eq.s32 	%p217, %r211, 1;
	@%p217 bra 	$L__BB5_16;
	cvt.u64.u32 	%rd326, %r450;
	mul.wide.u32 	%rd327, %r450, 4;
	add.s64 	%rd328, %rd2, %rd327;
	add.s64 	%rd329, %rd117, %rd326;
	ld.global.u32 	%r212, [%rd328];
	setp.eq.s32 	%p218, %r212, %r39;
	selp.u16 	%rs266, 1, 0, %p218;
	and.b16  	%rs267, %rs377, 255;
	setp.ne.s16 	%p220, %rs267, 0;
	and.pred  	%p221, %p220, %p218;
	min.s64 	%rd330, %rd329, %rd403;
	setp.eq.s16 	%p222, %rs267, 0;
	selp.b64 	%rd331, %rd329, %rd403, %p222;
	selp.b16 	%rs268, %rs266, %rs377, %p222;
	selp.b64 	%rd332, %rd330, %rd331, %p221;
	selp.b16 	%rs269, 1, %rs268, %p221;
	and.b16  	%rs270, %rs269, 255;
	add.s32 	%r213, %r450, 256;
	cvt.u64.u32 	%rd333, %r213;
	add.s64 	%rd334, %rd117, %rd333;
	ld.global.u32 	%r214, [%rd328+1024];
	setp.eq.s32 	%p223, %r214, %r39;
	selp.u16 	%rs271, 1, 0, %p223;
	setp.ne.s16 	%p225, %rs270, 0;
	and.pred  	%p226, %p225, %p223;
	min.s64 	%rd335, %rd334, %rd332;
	setp.eq.s16 	%p227, %rs270, 0;
	selp.b64 	%rd336, %rd334, %rd332, %p227;
	selp.b16 	%rs272, %rs271, %rs269, %p227;
	selp.b64 	%rd403, %rd335, %rd336, %p226;
	selp.b16 	%rs377, 1, %rs272, %p226;
	add.s32 	%r450, %r450, 512;
$L__BB5_16:
	and.b32  	%r215, %r8, 256;
	setp.ne.s32 	%p228, %r215, 0;
	@%p228 bra 	$L__BB5_18;
	cvt.u64.u32 	%rd337, %r450;
	mul.wide.u32 	%rd338, %r450, 4;
	add.s64 	%rd339, %rd2, %rd338;
	add.s64 	%rd340, %rd117, %rd337;
	ld.global.u32 	%r216, [%rd339];
	setp.eq.s32 	%p229, %r216, %r39;
	selp.u16 	%rs273, 1, 0, %p229;
	and.b16  	%rs274, %rs377, 255;
	setp.ne.s16 	%p231, %rs274, 0;
	and.pred  	%p232, %p231, %p229;
	min.s64 	%rd341, %rd340, %rd403;
	setp.eq.s16 	%p233, %rs274, 0;
	selp.b64 	%rd342, %rd340, %rd403, %p233;
	selp.b16 	%rs275, %rs273, %rs377, %p233;
	selp.b64 	%rd403, %rd341, %rd342, %p232;
	selp.b16 	%rs377, 1, %rs275, %p232;
$L__BB5_18:
	setp.lt.u64 	%p234, %rd118, 256;
	@%p234 bra 	$L__BB5_43;
	// begin inline asm
	mov.u32 %r335, %laneid;
	// end inline asm
	cvt.u32.u16 	%r356, %rs377;
	and.b32  	%r337, %r356, 255;
	mov.b32 	%r353, 1;
	mov.b32 	%r354, 31;
	mov.b32 	%r355, -1;
	// begin inline asm
	shfl.sync.down.b32 %r336, %r337, %r353, %r354, %r355;
	// end inline asm
	// begin inline asm
	shfl.sync.down.b32 %r341, %r342, %r353, %r354, %r355;
	// end inline asm
	mov.b64 	{%r347, %r352}, %rd403;
	// begin inline asm
	shfl.sync.down.b32 %r346, %r347, %r353, %r354, %r355;
	// end inline asm
	// begin inline asm
	shfl.sync.down.b32 %r351, %r352, %r353, %r354, %r355;
	// end inline asm
	mov.b64 	%rd18, {%r346, %r351};
	cvt.u16.u32 	%rs15, %r336;
	setp.gt.s32 	%p284, %r335, 30;
	@%p284 bra 	$L__BB5_23;
	and.b16  	%rs317, %rs377, 255;
	setp.eq.s16 	%p285, %rs317, 0;
	and.b16  	%rs318, %rs15, 255;
	setp.eq.s16 	%p286, %rs318, 0;
	or.pred  	%p287, %p285, %p286;
	@%p287 bra 	$L__BB5_22;
	min.s64 	%rd403, %rd18, %rd403;
	mov.b16 	%rs377, 1;
	bra.uni 	$L__BB5_23;
$L__BB5_22:
	setp.eq.s16 	%p288, %rs317, 0;
	selp.b64 	%rd403, %rd18, %rd403, %p288;
	selp.b16 	%rs377, %rs15, %rs377, %p288;
$L__BB5_23:
	cvt.u32.u16 	%r377, %rs377;
	and.b32  	%r358, %r377, 255;
	mov.b32 	%r374, 2;
	mov.b32 	%r375, 31;
	mov.b32 	%r376, -1;
	// begin inline asm
	shfl.sync.down.b32 %r357, %r358, %r374, %r375, %r376;
	// end inline asm
	// begin inline asm
	shfl.sync.down.b32 %r362, %r363, %r374, %r375, %r376;
	// end inline asm
	mov.b64 	{%r368, %r373}, %rd403;
	// begin inline asm
	shfl.sync.down.b32 %r367, %r368, %r374, %r375, %r376;
	// end inline asm
	// begin inline asm
	shfl.sync.down.b32 %r372, %r373, %r374, %r375, %r376;
	// end inline asm
	mov.b64 	%rd22, {%r367, %r372};
	cvt.u16.u32 	%rs18, %r357;
	setp.gt.s32 	%p289, %r335, 29;
	@%p289 bra 	$L__BB5_27;
	and.b16  	%rs321, %rs377, 255;
	setp.eq.s16 	%p290, %rs321, 0;
	and.b16  	%rs322, %rs18, 255;
	setp.eq.s16 	%p291, %rs322, 0;
	or.pred  	%p292, %p290, %p291;
	@%p292 bra 	$L__BB5_26;
	min.s64 	%rd403, %rd22, %rd403;
	mov.b16 	%rs377, 1;
	bra.uni 	$L__BB5_27;
$L__BB5_26:
	setp.eq.s16 	%p293, %rs321, 0;
	selp.b64 	%rd403, %rd22, %rd403, %p293;
	selp.b16 	%rs377, %rs18, %rs377, %p293;
$L__BB5_27:
	cvt.u32.u16 	%r398, %rs377;
	and.b32  	%r379, %r398, 255;
	mov.b32 	%r395, 4;
	mov.b32 	%r396, 31;
	mov.b32 	%r397, -1;
	// begin inline asm
	shfl.sync.down.b32 %r378, %r379, %r395, %r396, %r397;
	// end inline asm
	// begin inline asm
	shfl.sync.down.b32 %r383, %r384, %r395, %r396, %r397;
	// end inline asm
	mov.b64 	{%r389, %r394}, %rd403;
	// begin inline asm
	shfl.sync.down.b32 %r388, %r389, %r395, %r396, %r397;
	// end inline asm
	// begin inline asm
	shfl.sync.down.b32 %r393, %r394, %r395, %r396, %r397;
	// end inline asm
	mov.b64 	%rd26, {%r388, %r393};
	cvt.u16.u32 	%rs21, %r378;
	setp.gt.s32 	%p294, %r335, 27;
	@%p294 bra 	$L__BB5_31;
	and.b16  	%rs325, %rs377, 255;
	setp.eq.s16 	%p295, %rs325, 0;
	and.b16  	%rs326, %rs21, 255;
	setp.eq.s16 	%p296, %rs326, 0;
	or.pred  	%p297, %p295, %p296;
	@%p297 bra 	$L__BB5_30;
	min.s64 	%rd403, %rd26, %rd403;
	mov.b16 	%rs377, 1;
	bra.uni 	$L__BB5_31;
$L__BB5_30:
	setp.eq.s16 	%p298, %rs325, 0;
	selp.b64 	%rd403, %rd26, %rd403, %p298;
	selp.b16 	%rs377, %rs21, %rs377, %p298;
$L__BB5_31:
	cvt.u32.u16 	%r419, %rs377;
	and.b32  	%r400, %r419, 255;
	mov.b32 	%r416, 8;
	mov.b32 	%r417, 31;
	mov.b32 	%r418, -1;
	// begin inline asm
	shfl.sync.down.b32 %r399, %r400, %r416, %r417, %r418;
	// end inline asm
	// begin inline asm
	shfl.sync.down.b32 %r404, %r405, %r416, %r417, %r418;
	// end inline asm
	mov.b64 	{%r410, %r415}, %rd403;
	// begin inline asm
	shfl.sync.down.b32 %r409, %r410, %r416, %r417, %r418;
	// end inline asm
	// begin inline asm
	shfl.sync.down.b32 %r414, %r415, %r416, %r417, %r418;
	// end inline asm
	mov.b64 	%rd30, {%r409, %r414};
	cvt.u16.u32 	%rs24, %r399;
	setp.gt.s32 	%p299, %r335, 23;
	@%p299 bra 	$L__BB5_35;
	and.b16  	%rs329, %rs377, 255;
	setp.eq.s16 	%p300, %rs329, 0;
	and.b16  	%rs330, %rs24, 255;
	setp.eq.s16 	%p301, %rs330, 0;
	or.pred  	%p302, %p300, %p301;
	@%p302 bra 	$L__BB5_34;
	min.s64 	%rd403, %rd30, %rd403;
	mov.b16 	%rs377, 1;
	bra.uni 	$L__BB5_35;
$L__BB5_34:
	setp.eq.s16 	%p303, %rs329, 0;
	selp.b64 	%rd403, %rd30, %rd403, %p303;
	selp.b16 	%rs377, %rs24, %rs377, %p303;
$L__BB5_35:
	cvt.u32.u16 	%r440, %rs377;
	and.b32  	%r421, %r440, 255;
	mov.b32 	%r437, 16;
	mov.b32 	%r438, 31;
	mov.b32 	%r439, -1;
	// begin inline asm
	shfl.sync.down.b32 %r420, %r421, %r437, %r438, %r439;
	// end inline asm
	// begin inline asm
	shfl.sync.down.b32 %r425, %r426, %r437, %r438, %r439;
	// end inline asm
	mov.b64 	{%r431, %r436}, %rd403;
	// begin inline asm
	shfl.sync.down.b32 %r430, %r431, %r437, %r438, %r439;
	// end inline asm
	// begin inline asm
	shfl.sync.down.b32 %r435, %r436, %r437, %r438, %r439;
	// end inline asm
	mov.b64 	%rd34, {%r430, %r435};
	cvt.u16.u32 	%rs27, %r420;
	setp.gt.s32 	%p304, %r335, 15;
	@%p304 bra 	$L__BB5_39;
	and.b16  	%rs333, %rs377, 255;
	setp.eq.s16 	%p305, %rs333, 0;
	and.b16  	%rs334, %rs27, 255;
	setp.eq.s16 	%p306, %rs334, 0;
	or.pred  	%p307, %p305, %p306;
	@%p307 bra 	$L__BB5_38;
	min.s64 	%rd403, %rd34, %rd403;
	mov.b16 	%rs377, 1;
	bra.uni 	$L__BB5_39;
$L__BB5_38:
	setp.eq.s16 	%p308, %rs333, 0;
	selp.b64 	%rd403, %rd34, %rd403, %p308;
	selp.b16 	%rs377, %rs27, %rs377, %p308;
$L__BB5_39:
	setp.ne.s32 	%p309, %r335, 0;
	@%p309 bra 	$L__BB5_41;
	shr.u32 	%r441, %r5, 1;
	and.b32  	%r442, %r441, 496;
	mov.u32 	%r443, _ZZN3cub18CUB_300001_SM_10006detail6reduce28DeviceReduceSingleTileKernelINS2_10policy_hubIN4cuda3std3__45tupleIJblEEEyN6thrust24THRUST_300001_SM_1000_NS8cuda_cub9__find_if7functorIS9_EEE10Policy1000ENSB_12zip_iteratorINS8_IJNSD_26transform_input_iterator_tIbPiNSB_6detail10functional5actorINSM_9compositeIJNSM_16operator_adaptorINS7_8equal_toIvEEEENSN_INSM_8argumentILj0EEEEENSN_INSM_5valueIiEEEEEEEEEEENSB_17counting_iteratorIlNSB_11use_defaultES13_S13_EEEEEEEPS9_ySF_S9_S9_NS7_10__identityEEEvT0_T1_T2_T3_T4_T6_E12temp_storage;
	add.s32 	%r444, %r443, %r442;
	st.shared.u8 	[%r444+8], %rs377;
	st.shared.u64 	[%r444+16], %rd403;
$L__BB5_41:
	bar.sync 	0;
	setp.ne.s32 	%p310, %r5, 0;
	@%p310 bra 	$L__BB5_120;
	ld.shared.u8 	%rs337, [_ZZN3cub18CUB_300001_SM_10006detail6reduce28DeviceReduceSingleTileKernelINS2_10policy_hubIN4cuda3std3__45tupleIJblEEEyN6thrust24THRUST_300001_SM_1000_NS8cuda_cub9__find_if7functorIS9_EEE10Policy1000ENSB_12zip_iteratorINS8_IJNSD_26transform_input_iterator_tIbPiNSB_6detail10functional5actorINSM_9compositeIJNSM_16operator_adaptorINS7_8equal_toIvEEEENSN_INSM_8argumentILj0EEEEENSN_INSM_5valueIiEEEEEEEEEEENSB_17counting_iteratorIlNSB_11use_defaultES13_S13_EEEEEEEPS9_ySF_S9_S9_NS7_10__identityEEEvT0_T1_T2_T3_T4_T6_E12temp_storage+24];
	ld.shared.u64 	%rd364, [_ZZN3cub18CUB_300001_SM_10006detail6reduce28DeviceReduceSingleTileKernelINS2_10policy_hubIN4cuda3std3__45tupleIJblEEEyN6thrust24THRUST_300001_SM_1000_NS8cuda_cub9__find_if7functorIS9_EEE10Policy1000ENSB_12zip_iteratorINS8_IJNSD_26transform_input_iterator_tIbPiNSB_6detail10functional5actorINSM_9compositeIJNSM_16operator_adaptorINS7_8equal_toIvEEEENSN_INSM_8argumentILj0EEEEENSN_INSM_5valueIiEEEEEEEEEEENSB_17counting_iteratorIlNSB_11use_defaultES13_S13_EEEEEEEPS9_ySF_S9_S9_NS7_10__identityEEEvT0_T1_T2_T3_T4_T6_E12temp_storage+32];
	and.b16  	%rs338, %rs377, 255;
	setp.eq.s16 	%p311, %rs338, 0;
	setp.eq.s16 	%p312, %rs337, 0;
	min.s64 	%rd365, %rd364, %rd403;
	selp.b16 	%rs339, %rs377, 1, %p312;
	selp.b16 	%rs340, %rs337, %rs339, %p311;
	and.b16  	%rs341, %rs340, 255;
	selp.b64 	%rd366, %rd403, %rd365, %p312;
	selp.b64 	%rd367, %rd364, %rd366, %p311;
	ld.shared.u8 	%rs342, [_ZZN3cub18CUB_300001_SM_10006detail6reduce28DeviceReduceSingleTileKernelINS2_10policy_hubIN4cuda3std3__45tupleIJblEEEyN6thrust24THRUST_300001_SM_1000_NS8cuda_cub9__find_if7functorIS9_EEE10Policy1000ENSB_12zip_iteratorINS8_IJNSD_26transform_input_iterator_tIbPiNSB_6detail10functional5actorINSM_9compositeIJNSM_16operator_adaptorINS7_8equal_toIvEEEENSN_INSM_8argumentILj0EEEEENSN_INSM_5valueIiEEEEEEEEEEENSB_17counting_iteratorIlNSB_11use_defaultES13_S13_EEEEEEEPS9_ySF_S9_S9_NS7_10__identityEEEvT0_T1_T2_T3_T4_T6_E12temp_storage+40];
	ld.shared.u64 	%rd368, [_ZZN3cub18CUB_300001_SM_10006detail6reduce28DeviceReduceSingleTileKernelINS2_10policy_hubIN4cuda3std3__45tupleIJblEEEyN6thrust24THRUST_300001_SM_1000_NS8cuda_cub9__find_if7functorIS9_EEE10Policy1000ENSB_12zip_iteratorINS8_IJNSD_26transform_input_iterator_tIbPiNSB_6detail10functional5actorINSM_9compositeIJNSM_16operator_adaptorINS7_8equal_toIvEEEENSN_INSM_8argumentILj0EEEEENSN_INSM_5valueIiEEEEEEEEEEENSB_17counting_iteratorIlNSB_11use_defaultES13_S13_EEEEEEEPS9_ySF_S9_S9_NS7_10__identityEEEvT0_T1_T2_T3_T4_T6_E12temp_storage+48];
	setp.eq.s16 	%p313, %rs341, 0;
	setp.eq.s16 	%p314, %rs342, 0;
	min.s64 	%rd369, %rd368, %rd367;
	selp.b16 	%rs343, %rs340, 1, %p314;
	selp.b16 	%rs344, %rs342, %rs343, %p313;
	and.b16  	%rs345, %rs344, 255;
	selp.b64 	%rd370, %rd367, %rd369, %p314;
	selp.b64 	%rd371, %rd368, %rd370, %p313;
	ld.shared.u8 	%rs346, [_ZZN3cub18CUB_300001_SM_10006detail6reduce28DeviceReduceSingleTileKernelINS2_10policy_hubIN4cuda3std3__45tupleIJblEEEyN6thrust24THRUST_300001_SM_1000_NS8cuda_cub9__find_if7functorIS9_EEE10Policy1000ENSB_12zip_iteratorINS8_IJNSD_26transform_input_iterator_tIbPiNSB_6detail10functional5actorINSM_9compositeIJNSM_16operator_adaptorINS7_8equal_toIvEEEENSN_INSM_8argumentILj0EEEEENSN_INSM_5valueIiEEEEEEEEEEENSB_17counting_iteratorIlNSB_11use_defaultES13_S13_EEEEEEEPS9_ySF_S9_S9_NS7_10__identityEEEvT0_T1_T2_T3_T4_T6_E12temp_storage+56];
	ld.shared.u64 	%rd372, [_ZZN3cub18CUB_300001_SM_10006detail6reduce28DeviceReduceSingleTileKernelINS2_10policy_hubIN4cuda3std3__45tupleIJblEEEyN6thrust24THRUST_300001_SM_1000_NS8cuda_cub9__find_if7functorIS9_EEE10Policy1000ENSB_12zip_iteratorINS8_IJNSD_26transform_input_iterator_tIbPiNSB_6detail10functional5actorINSM_9compositeIJNSM_16operator_adaptorINS7_8equal_toIvEEEENSN_INSM_8argumentILj0EEEEENSN_INSM_5valueIiEEEEEEEEEEENSB_17counting_iteratorIlNSB_11use_defaultES13_S13_EEEEEEEPS9_ySF_S9_S9_NS7_10__identityEEEvT0_T1_T2_T3_T4_T6_E12temp_storage+64];
	setp.eq.s16 	%p315, %rs345, 0;
	setp.eq.s16 	%p316, %rs346, 0;
	min.s64 	%rd373, %rd372, %rd371;
	selp.b16 	%rs347, %rs344, 1, %p316;
	selp.b16 	%rs348, %rs346, %rs347, %p315;
	and.b16  	%rs349, %rs348, 255;
	selp.b64 	%rd374, %rd371, %rd373, %p316;
	selp.b64 	%rd375, %rd372, %rd374, %p315;
	ld.shared.u8 	%rs350, [_ZZN3cub18CUB_300001_SM_10006detail6reduce28DeviceReduceSingleTileKernelINS2_10policy_hubIN4cuda3std3__45tupleIJblEEEyN6thrust24THRUST_300001_SM_1000_NS8cuda_cub9__find_if7functorIS9_EEE10Policy1000ENSB_12zip_iteratorINS8_IJNSD_26transform_input_iterator_tIbPiNSB_6detail10functional5actorINSM_9compositeIJNSM_16operator_adaptorINS7_8equal_toIvEEEENSN_INSM_8argumentILj0EEEEENSN_INSM_5valueIiEEEEEEEEEEENSB_17counting_iteratorIlNSB_11use_defaultES13_S13_EEEEEEEPS9_ySF_S9_S9_NS7_10__identityEEEvT0_T1_T2_T3_T4_T6_E12temp_storage+72];
	ld.shared.u64 	%rd376, [_ZZN3cub18CUB_300001_SM_10006detail6reduce28DeviceReduceSingleTileKernelINS2_10policy_hubIN4cuda3std3__45tupleIJblEEEyN6thrust24THRUST_300001_SM_1000_NS8cuda_cub9__find_if7functorIS9_EEE10Policy1000ENSB_12zip_iteratorINS8_IJNSD_26transform_input_iterator_tIbPiNSB_6detail10functional5actorINSM_9compositeIJNSM_16operator_adaptorINS7_8equal_toIvEEEENSN_INSM_8argumentILj0EEEEENSN_INSM_5valueIiEEEEEEEEEEENSB_17counting_iteratorIlNSB_11use_defaultES13_S13_EEEEEEEPS9_ySF_S9_S9_NS7_10__identityEEEvT0_T1_T2_T3_T4_T6_E12temp_storage+80];
	setp.eq.s16 	%p317, %rs349, 0;
	setp.eq.s16 	%p318, %rs350, 0;
	min.s64 	%rd377, %rd376, %rd375;
	selp.b16 	%rs351, %rs348, 1, %p318;
	selp.b16 	%rs352, %rs350, %rs351, %p317;
	and.b16  	%rs353, %rs352, 255;
	selp.b64 	%rd378, %rd375, %rd377, %p318;
	selp.b64 	%rd379, %rd376, %rd378, %p317;
	ld.shared.u8 	%rs354, [_ZZN3cub18CUB_300001_SM_10006detail6reduce28DeviceReduceSingleTileKernelINS2_10policy_hubIN4cuda3std3__45tupleIJblEEEyN6thrust24THRUST_300001_SM_1000_NS8cuda_cub9__find_if7functorIS9_EEE10Policy1000ENSB_12zip_iteratorINS8_IJNSD_26transform_input_iterator_tIbPiNSB_6detail10functional5actorINSM_9compositeIJNSM_16operator_adaptorINS7_8equal_toIvEEEENSN_INSM_8argumentILj0EEEEENSN_INSM_5valueIiEEEEEEEEEEENSB_17counting_iteratorIlNSB_11use_defaultES13_S13_EEEEEEEPS9_ySF_S9_S9_NS7_10__identityEEEvT0_T1_T2_T3_T4_T6_E12temp_storage+88];
	ld.shared.u64 	%rd380, [_ZZN3cub18CUB_300001_SM_10006detail6reduce28DeviceReduceSingleTileKernelINS2_10policy_hubIN4cuda3std3__45tupleIJblEEEyN6thrust24THRUST_300001_SM_1000_NS8cuda_cub9__find_if7functorIS9_EEE10Policy1000ENSB_12zip_iteratorINS8_IJNSD_26transform_input_iterator_tIbPiNSB_6detail10functional5actorINSM_9compositeIJNSM_16operator_adaptorINS7_8equal_toIvEEEENSN_INSM_8argumentILj0EEEEENSN_INSM_5valueIiEEEEEEEEEEENSB_17counting_iteratorIlNSB_11use_defaultES13_S13_EEEEEEEPS9_ySF_S9_S9_NS7_10__identityEEEvT0_T1_T2_T3_T4_T6_E12temp_storage+96];
	setp.eq.s16 	%p319, %rs353, 0;
	setp.eq.s16 	%p320, %rs354, 0;
	min.s64 	%rd381, %rd380, %rd379;
	selp.b16 	%rs355, %rs352, 1, %p320;
	selp.b16 	%rs356, %rs354, %rs355, %p319;
	and.b16  	%rs357, %rs356, 255;
	selp.b64 	%rd382, %rd379, %rd381, %p320;
	selp.b64 	%rd383, %rd380, %rd382, %p319;
	ld.shared.u8 	%rs358, [_ZZN3cub18CUB_300001_SM_10006detail6reduce28DeviceReduceSingleTileKernelINS2_10policy_hubIN4cuda3std3__45tupleIJblEEEyN6thrust24THRUST_300001_SM_1000_NS8cuda_cub9__find_if7functorIS9_EEE10Policy1000ENSB_12zip_iteratorINS8_IJNSD_26transform_input_iterator_tIbPiNSB_6detail10functional5actorINSM_9compositeIJNSM_16operator_adaptorINS7_8equal_toIvEEEENSN_INSM_8argumentILj0EEEEENSN_INSM_5valueIiEEEEEEEEEEENSB_17counting_iteratorIlNSB_11use_defaultES13_S13_EEEEEEEPS9_ySF_S9_S9_NS7_10__identityEEEvT0_T1_T2_T3_T4_T6_E12temp_storage+104];
	ld.shared.u64 	%rd384, [_ZZN3cub18CUB_300001_SM_10006detail6reduce28DeviceReduceSingleTileKernelINS2_10policy_hubIN4cuda3std3__45tupleIJblEEEyN6thrust24THRUST_300001_SM_1000_NS8cuda_cub9__find_if7functorIS9_EEE10Policy1000ENSB_12zip_iteratorINS8_IJNSD_26transform_input_iterator_tIbPiNSB_6detail10functional5actorINSM_9compositeIJNSM_16operator_adaptorINS7_8equal_toIvEEEENSN_INSM_8argumentILj0EEEEENSN_INSM_5valueIiEEEEEEEEEEENSB_17counting_iteratorIlNSB_11use_defaultES13_S13_EEEEEEEPS9_ySF_S9_S9_NS7_10__identityEEEvT0_T1_T2_T3_T4_T6_E12temp_storage+112];
	setp.eq.s16 	%p321, %rs357, 0;
	setp.eq.s16 	%p322, %rs358, 0;
	min.s64 	%rd385, %rd384, %rd383;
	selp.b16 	%rs359, %rs356, 1, %p322;
	selp.b16 	%rs360, %rs358, %rs359, %p321;
	and.b16  	%rs361, %rs360, 255;
	selp.b64 	%rd386, %rd383, %rd385, %p322;
	selp.b64 	%rd387, %rd384, %rd386, %p321;
	ld.shared.u8 	%rs362, [_ZZN3cub18CUB_300001_SM_10006detail6reduce28DeviceReduceSingleTileKernelINS2_10policy_hubIN4cuda3std3__45tupleIJblEEEyN6thrust24THRUST_300001_SM_1000_NS8cuda_cub9__find_if7functorIS9_EEE10Policy1000ENSB_12zip_iteratorINS8_IJNSD_26transform_input_iterator_tIbPiNSB_6detail10functional5actorINSM_9compositeIJNSM_16operator_adaptorINS7_8equal_toIvEEEENSN_INSM_8argumentILj0EEEEENSN_INSM_5valueIiEEEEEEEEEEENSB_17counting_iteratorIlNSB_11use_defaultES13_S13_EEEEEEEPS9_ySF_S9_S9_NS7_10__identityEEEvT0_T1_T2_T3_T4_T6_E12temp_storage+120];
	ld.shared.u64 	%rd388, [_ZZN3cub18CUB_300001_SM_10006detail6reduce28DeviceReduceSingleTileKernelINS2_10policy_hubIN4cuda3std3__45tupleIJblEEEyN6thrust24THRUST_300001_SM_1000_NS8cuda_cub9__find_if7functorIS9_EEE10Policy1000ENSB_12zip_iteratorINS8_IJNSD_26transform_input_iterator_tIbPiNSB_6detail10functional5actorINSM_9compositeIJNSM_16operator_adaptorINS7_8equal_toIvEEEENSN_INSM_8argumentILj0EEEEENSN_INSM_5valueIiEEEEEEEEEEENSB_17counting_iteratorIlNSB_11use_defaultES13_S13_EEEEEEEPS9_ySF_S9_S9_NS7_10__identityEEEvT0_T1_T2_T3_T4_T6_E12temp_storage+128];
	setp.eq.s16 	%p323, %rs361, 0;
	setp.eq.s16 	%p324, %rs362, 0;
	min.s64 	%rd389, %rd388, %rd387;
	selp.b16 	%rs363, %rs360, 1, %p324;
	selp.b16 	%rs377, %rs362, %rs363, %p323;
	selp.b64 	%rd390, %rd387, %rd389, %p324;
	selp.b64 	%rd403, %rd388, %rd390, %p323;
	bra.uni 	$L__BB5_120;
$L__BB5_43:
	// begin inline asm
	mov.u32 %r217, %laneid;
	// end inline asm
	and.b32  	%r238, %r5, 992;
	add.s32 	%r239, %r238, 32;
	setp.gt.u32 	%p235, %r239, %r4;
	not.b32 	%r240, %r238;
	add.s32 	%r241, %r4, %r240;
	selp.b32 	%r236, %r241, 31, %p235;
	cvt.u32.u16 	%r242, %rs377;
	and.b32  	%r219, %r242, 255;
	mov.b32 	%r235, 1;
	mov.b32 	%r237, -1;
	// begin inline asm
	shfl.sync.down.b32 %r218, %r219, %r235, %r236, %r237;
	// end inline asm
	// begin inline asm
	shfl.sync.down.b32 %r223, %r224, %r235, %r236, %r237;
	// end inline asm
	mov.b64 	{%r229, %r234}, %rd403;
	// begin inline asm
	shfl.sync.down.b32 %r228, %r229, %r235, %r236, %r237;
	// end inline asm
	// begin inline asm
	shfl.sync.down.b32 %r233, %r234, %r235, %r236, %r237;
	// end inline asm
	mov.b64 	%rd39, {%r228, %r233};
	cvt.u16.u32 	%rs31, %r218;
	setp.ge.s32 	%p236, %r217, %r236;
	@%p236 bra 	$L__BB5_47;
	and.b16  	%rs276, %rs377, 255;
	setp.eq.s16 	%p237, %rs276, 0;
	and.b16  	%rs277, %rs31, 255;
	setp.eq.s16 	%p238, %rs277, 0;
	or.pred  	%p239, %p237, %p238;
	@%p239 bra 	$L__BB5_46;
	min.s64 	%rd403, %rd39, %rd403;
	mov.b16 	%rs377, 1;
	bra.uni 	$L__BB5_47;
$L__BB5_46:
	setp.eq.s16 	%p240, %rs276, 0;
	selp.b16 	%rs377, %rs31, %rs377, %p240;
	selp.b64 	%rd403, %rd39, %rd403, %p240;
$L__BB5_47:
	cvt.u32.u16 	%r263, %rs377;
	and.b32  	%r244, %r263, 255;
	mov.b32 	%r260, 2;
	mov.b32 	%r262, -1;
	// begin inline asm
	shfl.sync.down.b32 %r243, %r244, %r260, %r236, %r262;
	// end inline asm
	// begin inline asm
	shfl.sync.down.b32 %r248, %r249, %r260, %r236, %r262;
	// end inline asm
	mov.b64 	{%r254, %r259}, %rd403;
	// begin inline asm
	shfl.sync.down.b32 %r253, %r254, %r260, %r236, %r262;
	// end inline asm
	// begin inline asm
	shfl.sync.down.b32 %r258, %r259, %r260, %r236, %r262;
	// end inline asm
	mov.b64 	%rd43, {%r253, %r258};
	cvt.u16.u32 	%rs34, %r243;
	add.s32 	%r264, %r217, 2;
	setp.gt.s32 	%p241, %r264, %r236;
	@%p241 bra 	$L__BB5_51;
	and.b16  	%rs280, %rs377, 255;
	setp.eq.s16 	%p242, %rs280, 0;
	and.b16  	%rs281, %rs34, 255;
	setp.eq.s16 	%p243, %rs281, 0;
	or.pred  	%p244, %p242, %p243;
	@%p244 bra 	$L__BB5_50;
	min.s64 	%rd403, %rd43, %rd403;
	mov.b16 	%rs377, 1;
	bra.uni 	$L__BB5_51;
$L__BB5_50:
	setp.eq.s16 	%p245, %rs280, 0;
	selp.b16 	%rs377, %rs34, %rs377, %p245;
	selp.b64 	%rd403, %rd43, %rd403, %p245;
$L__BB5_51:
	cvt.u32.u16 	%r285, %rs377;
	and.b32  	%r266, %r285, 255;
	mov.b32 	%r282, 4;
	mov.b32 	%r284, -1;
	// begin inline asm
	shfl.sync.down.b32 %r265, %r266, %r282, %r236, %r284;
	// end inline asm
	// begin inline asm
	shfl.sync.down.b32 %r270, %r271, %r282, %r236, %r284;
	// end inline asm
	mov.b64 	{%r276, %r281}, %rd403;
	// begin inline asm
	shfl.sync.down.b32 %r275, %r276, %r282, %r236, %r284;
	// end inline asm
	// begin inline asm
	shfl.sync.down.b32 %r280, %r281, %r282, %r236, %r284;
	// end inline asm
	mov.b64 	%rd47, {%r275, %r280};
	cvt.u16.u32 	%rs37, %r265;
	add.s32 	%r286, %r217, 4;
	setp.gt.s32 	%p246, %r286, %r236;
	@%p246 bra 	$L__BB5_55;
	and.b16  	%rs284, %rs377, 255;
	setp.eq.s16 	%p247, %rs284, 0;
	and.b16  	%rs285, %rs37, 255;
	setp.eq.s16 	%p248, %rs285, 0;
	or.pred  	%p249, %p247, %p248;
	@%p249 bra 	$L__BB5_54;
	min.s64 	%rd403, %rd47, %rd403;
	mov.b16 	%rs377, 1;
	bra.uni 	$L__BB5_55;
$L__BB5_54:
	setp.eq.s16 	%p250, %rs284, 0;
	selp.b16 	%rs377, %rs37, %rs377, %p250;
	selp.b64 	%rd403, %rd47, %rd403, %p250;
$L__BB5_55:
	cvt.u32.u16 	%r307, %rs377;
	and.b32  	%r288, %r307, 255;
	mov.b32 	%r304, 8;
	mov.b32 	%r306, -1;
	// begin inline asm
	shfl.sync.down.b32 %r287, %r288, %r304, %r236, %r306;
	// end inline asm
	// begin inline asm
	shfl.sync.down.b32 %r292, %r293, %r304, %r236, %r306;
	// end inline asm
	mov.b64 	{%r298, %r303}, %rd403;
	// begin inline asm
	shfl.sync.down.b32 %r297, %r298, %r304, %r236, %r306;
	// end inline asm
	// begin inline asm
	shfl.sync.down.b32 %r302, %r303, %r304, %r236, %r306;
	// end inline asm
	mov.b64 	%rd51, {%r297, %r302};
	cvt.u16.u32 	%rs40, %r287;
	add.s32 	%r308, %r217, 8;
	setp.gt.s32 	%p251, %r308, %r236;
	@%p251 bra 	$L__BB5_59;
	and.b16  	%rs288, %rs377, 255;
	setp.eq.s16 	%p252, %rs288, 0;
	and.b16  	%rs289, %rs40, 255;
	setp.eq.s16 	%p253, %rs289, 0;
	or.pred  	%p254, %p252, %p253;
	@%p254 bra 	$L__BB5_58;
	min.s64 	%rd403, %rd51, %rd403;
	mov.b16 	%rs377, 1;
	bra.uni 	$L__BB5_59;
$L__BB5_58:
	setp.eq.s16 	%p255, %rs288, 0;
	selp.b16 	%rs377, %rs40, %rs377, %p255;
	selp.b64 	%rd403, %rd51, %rd403, %p255;
$L__BB5_59:
	cvt.u32.u16 	%r329, %rs377;
	and.b32  	%r310, %r329, 255;
	mov.b32 	%r326, 16;
	mov.b32 	%r328, -1;
	// begin inline asm
	shfl.sync.down.b32 %r309, %r310, %r326, %r236, %r328;
	// end inline asm
	// begin inline asm
	shfl.sync.down.b32 %r314, %r315, %r326, %r236, %r328;
	// end inline asm
	mov.b64 	{%r320, %r325}, %rd403;
	// begin inline asm
	shfl.sync.down.b32 %r319, %r320, %r326, %r236, %r328;
	// end inline asm
	// begin inline asm
	shfl.sync.down.b32 %r324, %r325, %r326, %r236, %r328;
	// end inline asm
	mov.b64 	%rd55, {%r319, %r324};
	cvt.u16.u32 	%rs43, %r309;
	add.s32 	%r330, %r217, 16;
	setp.gt.s32 	%p256, %r330, %r236;
	@%p256 bra 	$L__BB5_63;
	and.b16  	%rs292, %rs377, 255;
	setp.eq.s16 	%p257, %rs292, 0;
	and.b16  	%rs293, %rs43, 255;
	setp.eq.s16 	%p258, %rs293, 0;
	or.pred  	%p259, %p257, %p258;
	@%p259 bra 	$L__BB5_62;
	min.s64 	%rd403, %rd55, %rd403;
	mov.b16 	%rs377, 1;
	bra.uni 	$L__BB5_63;
$L__BB5_62:
	setp.eq.s16 	%p260, %rs292, 0;
	selp.b16 	%rs377, %rs43, %rs377, %p260;
	selp.b64 	%rd403, %rd55, %rd403, %p260;
$L__BB5_63:
	setp.ne.s32 	%p261, %r217, 0;
	@%p261 bra 	$L__BB5_65;
	shr.u32 	%r331, %r5, 1;
	and.b32  	%r332, %r331, 496;
	mov.u32 	%r333, _ZZN3cub18CUB_300001_SM_10006detail6reduce28DeviceReduceSingleTileKernelINS2_10policy_hubIN4cuda3std3__45tupleIJblEEEyN6thrust24THRUST_300001_SM_1000_NS8cuda_cub9__find_if7functorIS9_EEE10Policy1000ENSB_12zip_iteratorINS8_IJNSD_26transform_input_iterator_tIbPiNSB_6detail10functional5actorINSM_9compositeIJNSM_16operator_adaptorINS7_8equal_toIvEEEENSN_INSM_8argumentILj0EEEEENSN_INSM_5valueIiEEEEEEEEEEENSB_17counting_iteratorIlNSB_11use_defaultES13_S13_EEEEEEEPS9_ySF_S9_S9_NS7_10__identityEEEvT0_T1_T2_T3_T4_T6_E12temp_storage;
	add.s32 	%r334, %r333, %r332;
	st.shared.u8 	[%r334+8], %rs377;
	st.shared.u64 	[%r334+16], %rd403;
$L__BB5_65:
	bar.sync 	0;
	setp.ne.s32 	%p262, %r5, 0;
	@%p262 bra 	$L__BB5_120;
	setp.lt.u64 	%p263, %rd118, 33;
	@%p263 bra 	$L__BB5_68;
	ld.shared.u8 	%rs296, [_ZZN3cub18CUB_300001_SM_10006detail6reduce28DeviceReduceSingleTileKernelINS2_10policy_hubIN4cuda3std3__45tupleIJblEEEyN6thrust24THRUST_300001_SM_1000_NS8cuda_cub9__find_if7functorIS9_EEE10Policy1000ENSB_12zip_iteratorINS8_IJNSD_26transform_input_iterator_tIbPiNSB_6detail10functional5actorINSM_9compositeIJNSM_16operator_adaptorINS7_8equal_toIvEEEENSN_INSM_8argumentILj0EEEEENSN_INSM_5valueIiEEEEEEEEEEENSB_17counting_iteratorIlNSB_11use_defaultES13_S13_EEEEEEEPS9_ySF_S9_S9_NS7_10__identityEEEvT0_T1_T2_T3_T4_T6_E12temp_storage+24];
	ld.shared.u64 	%rd343, [_ZZN3cub18CUB_300001_SM_10006detail6reduce28DeviceReduceSingleTileKernelINS2_10policy_hubIN4cuda3std3__45tupleIJblEEEyN6thrust24THRUST_300001_SM_1000_NS8cuda_cub9__find_if7functorIS9_EEE10Policy1000ENSB_12zip_iteratorINS8_IJNSD_26transform_input_iterator_tIbPiNSB_6detail10functional5actorINSM_9compositeIJNSM_16operator_adaptorINS7_8equal_toIvEEEENSN_INSM_8argumentILj0EEEEENSN_INSM_5valueIiEEEEEEEEEEENSB_17counting_iteratorIlNSB_11use_defaultES13_S13_EEEEEEEPS9_ySF_S9_S9_NS7_10__identityEEEvT0_T1_T2_T3_T4_T6_E12temp_storage+32];
	and.b16  	%rs297, %rs377, 255;
	setp.eq.s16 	%p264, %rs297, 0;
	setp.eq.s16 	%p265, %rs296, 0;
	min.s64 	%rd344, %rd343, %rd403;
	selp.b16 	%rs298, %rs377, 1, %p265;
	selp.b16 	%rs377, %rs296, %rs298, %p264;
	selp.b64 	%rd345, %rd403, %rd344, %p265;
	selp.b64 	%rd403, %rd343, %rd345, %p264;
$L__BB5_68:
	setp.lt.u64 	%p266, %rd118, 65;
	@%p266 bra 	$L__BB5_70;
	ld.shared.u8 	%rs299, [_ZZN3cub18CUB_300001_SM_10006detail6reduce28DeviceReduceSingleTileKernelINS2_10policy_hubIN4cuda3std3__45tupleIJblEEEyN6thrust24THRUST_300001_SM_1000_NS8cuda_cub9__find_if7functorIS9_EEE10Policy1000ENSB_12zip_iteratorINS8_IJNSD_26transform_input_iterator_tIbPiNSB_6detail10functional5actorINSM_9compositeIJNSM_16operator_adaptorINS7_8equal_toIvEEEENSN_INSM_8argumentILj0EEEEENSN_INSM_5valueIiEEEEEEEEEEENSB_17counting_iteratorIlNSB_11use_defaultES13_S13_EEEEEEEPS9_ySF_S9_S9_NS7_10__identityEEEvT0_T1_T2_T3_T4_T6_E12temp_storage+40];
	ld.shared.u64 	%rd346, [_ZZN3cub18CUB_300001_SM_10006detail6reduce28DeviceReduceSingleTileKernelINS2_10policy_hubIN4cuda3std3__45tupleIJblEEEyN6thrust24THRUST_300001_SM_1000_NS8cuda_cub9__find_if7functorIS9_EEE10Policy1000ENSB_12zip_iteratorINS8_IJNSD_26transform_input_iterator_tIbPiNSB_6detail10functional5actorINSM_9compositeIJNSM_16operator_adaptorINS7_8equal_toIvEEEENSN_INSM_8argumentILj0EEEEENSN_INSM_5valueIiEEEEEEEEEEENSB_17counting_iteratorIlNSB_11use_defaultES13_S13_EEEEEEEPS9_ySF_S9_S9_NS7_10__identityEEEvT0_T1_T2_T3_T4_T6_E12temp_storage+48];
	and.b16  	%rs300, %rs377, 255;
	setp.eq.s16 	%p267, %rs300, 0;
	setp.eq.s16 	%p268, %rs299, 0;
	min.s64 	%rd347, %rd346, %rd403;
	selp.b16 	%rs301, %rs377, 1, %p268;
	selp.b16 	%rs377, %rs299, %rs301, %p267;
	selp.b64 	%rd348, %rd403, %rd347, %p268;
	selp.b64 	%rd403, %rd346, %rd348, %p267;
$L__BB5_70:
	setp.lt.u64 	%p269, %rd118, 97;
	@%p269 bra 	$L__BB5_72;
	ld.shared.u8 	%rs302, [_ZZN3cub18CUB_300001_SM_10006detail6reduce28DeviceReduceSingleTileKernelINS2_10policy_hubIN4cuda3std3__45tupleIJblEEEyN6thrust24THRUST_300001_SM_1000_NS8cuda_cub9__find_if7functorIS9_EEE10Policy1000ENSB_12zip_iteratorINS8_IJNSD_26transform_input_iterator_tIbPiNSB_6detail10functional5actorINSM_9compositeIJNSM_16operator_adaptorINS7_8equal_toIvEEEENSN_INSM_8argumentILj0EEEEENSN_INSM_5valueIiEEEEEEEEEEENSB_17counting_iteratorIlNSB_11use_defaultES13_S13_EEEEEEEPS9_ySF_S9_S9_NS7_10__identityEEEvT0_T1_T2_T3_T4_T6_E12temp_storage+56];
	ld.shared.u64 	%rd349, [_ZZN3cub18CUB_300001_SM_10006detail6reduce28DeviceReduceSingleTileKernelINS2_10policy_hubIN4cuda3std3__45tupleIJblEEEyN6thrust24THRUST_300001_SM_1000_NS8cuda_cub9__find_if7functorIS9_EEE10Policy1000ENSB_12zip_iteratorINS8_IJNSD_26transform_input_iterator_tIbPiNSB_6detail10functional5actorINSM_9compositeIJNSM_16operator_adaptorINS7_8equal_toIvEEEENSN_INSM_8argumentILj0EEEEENSN_INSM_5valueIiEEEEEEEEEEENSB_17counting_iteratorIlNSB_11use_defaultES13_S13_EEEEEEEPS9_ySF_S9_S9_NS7_10__identityEEEvT0_T1_T2_T3_T4_T6_E12temp_storage+64];
	and.b16  	%rs303, %rs377, 255;
	setp.eq.s16 	%p270, %rs303, 0;
	setp.eq.s16 	%p271, %rs302, 0;
	min.s64 	%rd350, %rd349, %rd403;
	selp.b16 	%rs304, %rs377, 1, %p271;
	selp.b16 	%rs377, %rs302, %rs304, %p270;
	selp.b64 	%rd351, %rd403, %rd350, %p271;
	selp.b64 	%rd403, %rd349, %rd351, %p270;
$L__BB5_72:
	setp.lt.u64 	%p272, %rd118, 129;
	@%p272 bra 	$L__BB5_74;
	ld.shared.u8 	%rs305, [_ZZN3cub18CUB_300001_SM_10006detail6reduce28DeviceReduceSingleTileKernelINS2_10policy_hubIN4cuda3std3__45tupleIJblEEEyN6thrust24THRUST_300001_SM_1000_NS8cuda_cub9__find_if7functorIS9_EEE10Policy1000ENSB_12zip_iteratorINS8_IJNSD_26transform_input_iterator_tIbPiNSB_6detail10functional5actorINSM_9compositeIJNSM_16operator_adaptorINS7_8equal_toIvEEEENSN_INSM_8argumentILj0EEEEENSN_INSM_5valueIiEEEEEEEEEEENSB_17counting_iteratorIlNSB_11use_defaultES13_S13_EEEEEEEPS9_ySF_S9_S9_NS7_10__identityEEEvT0_T1_T2_T3_T4_T6_E12temp_storage+72];
	ld.shared.u64 	%rd352, [_ZZN3cub18CUB_300001_SM_10006detail6reduce28DeviceReduceSingleTileKernelINS2_10policy_hubIN4cuda3std3__45tupleIJblEEEyN6thrust24THRUST_300001_SM_1000_NS8cuda_cub9__find_if7functorIS9_EEE10Policy1000ENSB_12zip_iteratorINS8_IJNSD_26transform_input_iterator_tIbPiNSB_6detail10functional5actorINSM_9compositeIJNSM_16operator_adaptorINS7_8equal_toIvEEEENSN_INSM_8argumentILj0EEEEENSN_INSM_5valueIiEEEEEEEEEEENSB_17counting_iteratorIlNSB_11use_defaultES13_S13_EEEEEEEPS9_ySF_S9_S9_NS7_10__identityEEEvT0_T1_T2_T3_T4_T6_E12temp_storage+80];
	and.b16  	%rs306, %rs377, 255;
	setp.eq.s16 	%p273, %rs306, 0;
	setp.eq.s16 	%p274, %rs305, 0;
	min.s64 	%rd353, %rd352, %rd403;
	selp.b16 	%rs307, %rs377, 1, %p274;
	selp.b16 	%rs377, %rs305, %rs307, %p273;
	selp.b64 	%rd354, %rd403, %rd353, %p274;
	selp.b64 	%rd403, %rd352, %rd354, %p273;
$L__BB5_74:
	setp.lt.u64 	%p275, %rd118, 161;
	@%p275 bra 	$L__BB5_76;
	ld.shared.u8 	%rs308, [_ZZN3cub18CUB_300001_SM_10006detail6reduce28DeviceReduceSingleTileKernelINS2_10policy_hubIN4cuda3std3__45tupleIJblEEEyN6thrust24THRUST_300001_SM_1000_NS8cuda_cub9__find_if7functorIS9_EEE10Policy1000ENSB_12zip_iteratorINS8_IJNSD_26transform_input_iterator_tIbPiNSB_6detail10functional5actorINSM_9compositeIJNSM_16operator_adaptorINS7_8equal_toIvEEEENSN_INSM_8argumentILj0EEEEENSN_INSM_5valueIiEEEEEEEEEEENSB_17counting_iteratorIlNSB_11use_defaultES13_S13_EEEEEEEPS9_ySF_S9_S9_NS7_10__identityEEEvT0_T1_T2_T3_T4_T6_E12temp_storage+88];
	ld.shared.u64 	%rd355, [_ZZN3cub18CUB_300001_SM_10006detail6reduce28DeviceReduceSingleTileKernelINS2_10policy_hubIN4cuda3std3__45tupleIJblEEEyN6thrust24THRUST_300001_SM_1000_NS8cuda_cub9__find_if7functorIS9_EEE10Policy1000ENSB_12zip_iteratorINS8_IJNSD_26transform_input_iterator_tIbPiNSB_6detail10functional5actorINSM_9compositeIJNSM_16operator_adaptorINS7_8equal_toIvEEEENSN_INSM_8argumentILj0EEEEENSN_INSM_5valueIiEEEEEEEEEEENSB_17counting_iteratorIlNSB_11use_defaultES13_S13_EEEEEEEPS9_ySF_S9_S9_NS7_10__identityEEEvT0_T1_T2_T3_T4_T6_E12temp_storage+96];
	and.b16  	%rs309, %rs377, 255;
	setp.eq.s16 	%p276, %rs309, 0;
	setp.eq.s16 	%p277, %rs308, 0;
	min.s64 	%rd356, %rd355, %rd403;
	selp.b16 	%rs310, %rs377, 1, %p277;
	selp.b16 	%rs377, %rs308, %rs310, %p276;
	selp.b64 	%rd357, %rd403, %rd356, %p277;
	selp.b64 	%rd403, %rd355, %rd357, %p276;
$L__BB5_76:
	setp.lt.u64 	%p278, %rd118, 193;
	@%p278 bra 	$L__BB5_78;
	ld.shared.u8 	%rs311, [_ZZN3cub18CUB_300001_SM_10006detail6reduce28DeviceReduceSingleTileKernelINS2_10policy_hubIN4cuda3std3__45tupleIJblEEEyN6thrust24THRUST_300001_SM_1000_NS8cuda_cub9__find_if7functorIS9_EEE10Policy1000ENSB_12zip_iteratorINS8_IJNSD_26transform_input_iterator_tIbPiNSB_6detail10functional5actorINSM_9compositeIJNSM_16operator_adaptorINS7_8equal_toIvEEEENSN_INSM_8argumentILj0EEEEENSN_INSM_5valueIiEEEEEEEEEEENSB_17counting_iteratorIlNSB_11use_defaultES13_S13_EEEEEEEPS9_ySF_S9_S9_NS7_10__identityEEEvT0_T1_T2_T3_T4_T6_E12temp_storage+104];
	ld.shared.u64 	%rd358, [_ZZN3cub18CUB_300001_SM_10006detail6reduce28DeviceReduceSingleTileKernelINS2_10policy_hubIN4cuda3std3__45tupleIJblEEEyN6thrust24THRUST_300001_SM_1000_NS8cuda_cub9__find_if7functorIS9_EEE10Policy1000ENSB_12zip_iteratorINS8_IJNSD_26transform_input_iterator_tIbPiNSB_6detail10functional5actorINSM_9compositeIJNSM_16operator_adaptorINS7_8equal_toIvEEEENSN_INSM_8argumentILj0EEEEENSN_INSM_5valueIiEEEEEEEEEEENSB_17counting_iteratorIlNSB_11use_defaultES13_S13_EEEEEEEPS9_ySF_S9_S9_NS7_10__identityEEEvT0_T1_T2_T3_T4_T6_E12temp_storage+112];
	and.b16  	%rs312, %rs377, 255;
	setp.eq.s16 	%p279, %rs312, 0;
	setp.eq.s16 	%p280, %rs311, 0;
	min.s64 	%rd359, %rd358, %rd403;
	selp.b16 	%rs313, %rs377, 1, %p280;
	selp.b16 	%rs377, %rs311, %rs313, %p279;
	selp.b64 	%rd360, %rd403, %rd359, %p280;
	selp.b64 	%rd403, %rd358, %rd360, %p279;
$L__BB5_78:
	setp.lt.u64 	%p281, %rd118, 225;
	@%p281 bra 	$L__BB5_120;
	ld.shared.u8 	%rs314, [_ZZN3cub18CUB_300001_SM_10006detail6reduce28DeviceReduceSingleTileKernelINS2_10policy_hubIN4cuda3std3__45tupleIJblEEEyN6thrust24THRUST_300001_SM_1000_NS8cuda_cub9__find_if7functorIS9_EEE10Policy1000ENSB_12zip_iteratorINS8_IJNSD_26transform_input_iterator_tIbPiNSB_6detail10functional5actorINSM_9compositeIJNSM_16operator_adaptorINS7_8equal_toIvEEEENSN_INSM_8argumentILj0EEEEENSN_INSM_5valueIiEEEEEEEEEEENSB_17counting_iteratorIlNSB_11use_defaultES13_S13_EEEEEEEPS9_ySF_S9_S9_NS7_10__identityEEEvT0_T1_T2_T3_T4_T6_E12temp_storage+120];
	ld.shared.u64 	%rd361, [_ZZN3cub18CUB_300001_SM_10006detail6reduce28DeviceReduceSingleTileKernelINS2_10policy_hubIN4cuda3std3__45tupleIJblEEEyN6thrust24THRUST_300001_SM_1000_NS8cuda_cub9__find_if7functorIS9_EEE10Policy1000ENSB_12zip_iteratorINS8_IJNSD_26transform_input_iterator_tIbPiNSB_6detail10functional5actorINSM_9compositeIJNSM_16operator_adaptorINS7_8equal_toIvEEEENSN_INSM_8argumentILj0EEEEENSN_INSM_5valueIiEEEEEEEEEEENSB_17counting_iteratorIlNSB_11use_defaultES13_S13_EEEEEEEPS9_ySF_S9_S9_NS7_10__identityEEEvT0_T1_T2_T3_T4_T6_E12temp_storage+128];
	and.b16  	%rs315, %rs377, 255;
	setp.eq.s16 	%p282, %rs315, 0;
	setp.eq.s16 	%p283, %rs314, 0;
	min.s64 	%rd362, %rd361, %rd403;
	selp.b16 	%rs316, %rs377, 1, %p283;
	selp.b16 	%rs377, %rs314, %rs316, %p282;
	selp.b64 	%rd363, %rd403, %rd362, %p283;
	selp.b64 	%rd403, %rd361, %rd363, %p282;
	bra.uni 	$L__BB5_120;
$L__BB5_80:
	mov.u32 	%r24, %tid.x;
	cvt.u64.u32 	%rd72, %r24;
	mul.wide.u32 	%rd122, %r24, 4;
	add.s64 	%rd73, %rd2, %rd122;
	ld.global.u32 	%r40, [%rd73];
	setp.eq.s32 	%p3, %r40, %r39;
	add.s32 	%r41, %r24, 256;
	cvt.u64.u32 	%rd123, %r41;
	ld.global.u32 	%r42, [%rd73+1024];
	setp.eq.s32 	%p4, %r42, %r39;
	add.s32 	%r44, %r24, 512;
	cvt.u64.u32 	%rd124, %r44;
	add.s64 	%rd125, %rd117, %rd124;
	ld.global.u32 	%r45, [%rd73+2048];
	setp.eq.s32 	%p5, %r45, %r39;
	add.s64 	%rd126, %rd125, 256;
	ld.global.u32 	%r46, [%rd73+3072];
	setp.eq.s32 	%p7, %r46, %r39;
	or.pred  	%p9, %p3, %p4;
	selp.b64 	%rd127, %rd72, %rd123, %p3;
	add.s64 	%rd128, %rd117, %rd127;
	min.s64 	%rd129, %rd125, %rd128;
	selp.b64 	%rd130, %rd129, %rd128, %p5;
	or.pred  	%p10, %p9, %p5;
	selp.b64 	%rd131, %rd130, %rd125, %p9;
	min.s64 	%rd132, %rd126, %rd131;
	selp.b64 	%rd133, %rd132, %rd131, %p7;
	or.pred  	%p11, %p10, %p7;
	selp.u16 	%rs377, 1, 0, %p11;
	selp.b64 	%rd403, %rd133, %rd126, %p10;
	add.s64 	%rd75, %rd118, -1024;
	setp.lt.u64 	%p12, %rd75, 1024;
	mov.b64 	%rd422, 1024;
	@%p12 bra 	$L__BB5_84;
	mov.b64 	%rd422, 1024;
$L__BB5_82:
	add.s64 	%rd135, %rd422, %rd72;
	shl.b64 	%rd136, %rd422, 2;
	add.s64 	%rd137, %rd73, %rd136;
	add.s64 	%rd138, %rd135, %rd117;
	ld.global.u32 	%r47, [%rd137];
	setp.eq.s32 	%p13, %r47, %r39;
	add.s64 	%rd139, %rd138, 256;
	ld.global.u32 	%r48, [%rd137+1024];
	setp.eq.s32 	%p14, %r48, %r39;
	selp.u16 	%rs95, 1, 0, %p14;
	add.s64 	%rd140, %rd138, 512;
	ld.global.u32 	%r49, [%rd137+2048];
	setp.eq.s32 	%p15, %r49, %r39;
	selp.u16 	%rs96, 1, 0, %p15;
	add.s64 	%rd141, %rd138, 768;
	ld.global.u32 	%r50, [%rd137+3072];
	setp.eq.s32 	%p16, %r50, %r39;
	selp.u16 	%rs97, 1, 0, %p16;
	and.b16  	%rs98, %rs377, 255;
	setp.eq.s16 	%p17, %rs98, 0;
	selp.u16 	%rs99, 1, 0, %p13;
	min.s64 	%rd142, %rd138, %rd403;
	selp.b16 	%rs100, 1, %rs377, %p13;
	selp.b64 	%rd143, %rd142, %rd403, %p13;
	selp.b16 	%rs101, %rs99, %rs100, %p17;
	and.b16  	%rs102, %rs101, 255;
	selp.b64 	%rd144, %rd138, %rd143, %p17;
	setp.eq.s16 	%p18, %rs102, 0;
	min.s64 	%rd145, %rd139, %rd144;
	selp.b16 	%rs103, 1, %rs101, %p14;
	selp.b64 	%rd146, %rd145, %rd144, %p14;
	selp.b16 	%rs104, %rs95, %rs103, %p18;
	and.b16  	%rs105, %rs104, 255;
	selp.b64 	%rd147, %rd139, %rd146, %p18;
	setp.eq.s16 	%p19, %rs105, 0;
	min.s64 	%rd148, %rd140, %rd147;
	selp.b16 	%rs106, 1, %rs104, %p15;
	selp.b64 	%rd149, %rd148, %rd147, %p15;
	selp.b16 	%rs107, %rs96, %rs106, %p19;
	and.b16  	%rs108, %rs107, 255;
	selp.b64 	%rd150, %rd140, %rd149, %p19;
	setp.eq.s16 	%p20, %rs108, 0;
	min.s64 	%rd151, %rd141, %rd150;
	selp.b16 	%rs109, 1, %rs107, %p16;
	selp.b64 	%rd152, %rd151, %rd150, %p16;
	selp.b16 	%rs377, %rs97, %rs109, %p20;
	selp.b64 	%rd403, %rd141, %rd152, %p20;
	sub.s64 	%rd153, %rd118, %rd422;
	setp.lt.u64 	%p21, %rd153, 1024;
	@%p21 bra 	$L__BB5_96;
	add.s64 	%rd422, %rd422, 1024;
	setp.le.u64 	%p22, %rd422, %rd75;
	@%p22 bra 	$L__BB5_82;
$L__BB5_84:
	setp.le.u64 	%p23, %rd118, %rd422;
	cvt.u32.u64 	%r51, %rd422;
	cvt.u32.u64 	%r52, %rd118;
	sub.s32 	%r53, %r52, %r51;
	setp.ge.s32 	%p24, %r24, %r53;
	or.pred  	%p25, %p23, %p24;
	@%p25 bra 	$L__BB5_96;
	not.b32 	%r56, %r24;
	add.s32 	%r57, %r56, %r52;
	sub.s32 	%r25, %r57, %r51;
	shr.u32 	%r59, %r25, 8;
	add.s32 	%r26, %r59, 1;
	and.b32  	%r27, %r26, 7;
	setp.lt.u32 	%p26, %r25, 1792;
	mov.u32 	%r455, %r24;
	@%p26 bra 	$L__BB5_88;
	and.b32  	%r60, %r26, 33554424;
	neg.s32 	%r453, %r60;
	mov.u32 	%r455, %r24;
$L__BB5_87:
	.pragma "nounroll";
	cvt.u64.u32 	%rd155, %r455;
	add.s64 	%rd156, %rd422, %rd155;
	shl.b64 	%rd157, %rd156, 2;
	add.s64 	%rd158, %rd2, %rd157;
	add.s64 	%rd159, %rd156, %rd117;
	ld.global.u32 	%r61, [%rd158];
	setp.eq.s32 	%p27, %r61, %r39;
	selp.u16 	%rs111, 1, 0, %p27;
	and.b16  	%rs112, %rs377, 255;
	setp.ne.s16 	%p29, %rs112, 0;
	and.pred  	%p30, %p29, %p27;
	min.s64 	%rd160, %rd159, %rd403;
	setp.eq.s16 	%p31, %rs112, 0;
	selp.b16 	%rs113, %rs111, %rs377, %p31;
	selp.b64 	%rd161, %rd159, %rd403, %p31;
	selp.b16 	%rs114, 1, %rs113, %p30;
	and.b16  	%rs115, %rs114, 255;
	selp.b64 	%rd162, %rd160, %rd161, %p30;
	add.s64 	%rd163, %rd159, 256;
	ld.global.u32 	%r62, [%rd158+1024];
	setp.eq.s32 	%p32, %r62, %r39;
	selp.u16 	%rs116, 1, 0, %p32;
	setp.ne.s16 	%p34, %rs115, 0;
	and.pred  	%p35, %p34, %p32;
	min.s64 	%rd164, %rd163, %rd162;
	setp.eq.s16 	%p36, %rs115, 0;
	selp.b16 	%rs117, %rs116, %rs114, %p36;
	selp.b64 	%rd165, %rd163, %rd162, %p36;
	selp.b16 	%rs118, 1, %rs117, %p35;
	and.b16  	%rs119, %rs118, 255;
	selp.b64 	%rd166, %rd164, %rd165, %p35;
	add.s64 	%rd167, %rd159, 512;
	ld.global.u32 	%r63, [%rd158+2048];
	setp.eq.s32 	%p37, %r63, %r39;
	selp.u16 	%rs120, 1, 0, %p37;
	setp.ne.s16 	%p39, %rs119, 0;
	and.pred  	%p40, %p39, %p37;
	min.s64 	%rd168, %rd167, %rd166;
	setp.eq.s16 	%p41, %rs119, 0;
	selp.b16 	%rs121, %rs120, %rs118, %p41;
	selp.b64 	%rd169, %rd167, %rd166, %p41;
	selp.b16 	%rs122, 1, %rs121, %p40;
	and.b16  	%rs123, %rs122, 255;
	selp.b64 	%rd170, %rd168, %rd169, %p40;
	add.s64 	%rd171, %rd159, 768;
	ld.global.u32 	%r64, [%rd158+3072];
	setp.eq.s32 	%p42, %r64, %r39;
	selp.u16 	%rs124, 1, 0, %p42;
	setp.ne.s16 	%p44, %rs123, 0;
	and.pred  	%p45, %p44, %p42;
	min.s64 	%rd172, %rd171, %rd170;
	setp.eq.s16 	%p46, %rs123, 0;
	selp.b16 	%rs125, %rs124, %rs122, %p46;
	selp.b64 	%rd173, %rd171, %rd170, %p46;
	selp.b16 	%rs126, 1, %rs125, %p45;
	and.b16  	%rs127, %rs126, 255;
	selp.b64 	%rd174, %rd172, %rd173, %p45;
	add.s64 	%rd175, %rd159, 1024;
	ld.global.u32 	%r65, [%rd158+4096];
	setp.eq.s32 	%p47, %r65, %r39;
	selp.u16 	%rs128, 1, 0, %p47;
	setp.ne.s16 	%p49, %rs127, 0;
	and.pred  	%p50, %p49, %p47;
	min.s64 	%rd176, %rd175, %rd174;
	setp.eq.s16 	%p51, %rs127, 0;
	selp.b16 	%rs129, %rs128, %rs126, %p51;
	selp.b64 	%rd177, %rd175, %rd174, %p51;
	selp.b16 	%rs130, 1, %rs129, %p50;
	and.b16  	%rs131, %rs130, 255;
	selp.b64 	%rd178, %rd176, %rd177, %p50;
	add.s64 	%rd179, %rd159, 1280;
	ld.global.u32 	%r66, [%rd158+5120];
	setp.eq.s32 	%p52, %r66, %r39;
	selp.u16 	%rs132, 1, 0, %p52;
	setp.ne.s16 	%p54, %rs131, 0;
	and.pred  	%p55, %p54, %p52;
	min.s64 	%rd180, %rd179, %rd178;
	setp.eq.s16 	%p56, %rs131, 0;
	selp.b16 	%rs133, %rs132, %rs130, %p56;
	selp.b64 	%rd181, %rd179, %rd178, %p56;
	selp.b16 	%rs134, 1, %rs133, %p55;
	and.b16  	%rs135, %rs134, 255;
	selp.b64 	%rd182, %rd180, %rd181, %p55;
	add.s64 	%rd183, %rd159, 1536;
	ld.global.u32 	%r67, [%rd158+6144];
	setp.eq.s32 	%p57, %r67, %r39;
	selp.u16 	%rs136, 1, 0, %p57;
	setp.ne.s16 	%p59, %rs135, 0;
	and.pred  	%p60, %p59, %p57;
	min.s64 	%rd184, %rd183, %rd182;
	setp.eq.s16 	%p61, %rs135, 0;
	selp.b16 	%rs137, %rs136, %rs134, %p61;
	selp.b64 	%rd185, %rd183, %rd182, %p61;
	selp.b16 	%rs138, 1, %rs137, %p60;
	and.b16  	%rs139, %rs138, 255;
	selp.b64 	%rd186, %rd184, %rd185, %p60;
	add.s64 	%rd187, %rd159, 1792;
	ld.global.u32 	%r68, [%rd158+7168];
	setp.eq.s32 	%p62, %r68, %r39;
	selp.u16 	%rs140, 1, 0, %p62;
	setp.ne.s16 	%p64, %rs139, 0;
	and.pred  	%p65, %p64, %p62;
	min.s64 	%rd188, %rd187, %rd186;
	setp.eq.s16 	%p66, %rs139, 0;
	selp.b16 	%rs141, %rs140, %rs138, %p66;
	selp.b64 	%rd189, %rd187, %rd186, %p66;
	selp.b16 	%rs377, 1, %rs141, %p65;
	selp.b64 	%rd403, %rd188, %rd189, %p65;
	add.s32 	%r455, %r455, 2048;
	add.s32 	%r453, %r453, 8;
	setp.ne.s32 	%p67, %r453, 0;
	@%p67 bra 	$L__BB5_87;
$L__BB5_88:
	setp.eq.s32 	%p68, %r27, 0;
	@%p68 bra 	$L__BB5_96;
	setp.lt.u32 	%p69, %r27, 4;
	@%p69 bra 	$L__BB5_91;
	cvt.u64.u32 	%rd191, %r455;
	add.s64 	%rd192, %rd422, %rd191;
	shl.b64 	%rd193, %rd192, 2;
	add.s64 	%rd194, %rd2, %rd193;
	add.s64 	%rd195, %rd192, %rd117;
	ld.global.u32 	%r69, [%rd194];
	setp.eq.s32 	%p70, %r69, %r39;
	selp.u16 	%rs143, 1, 0, %p70;
	and.b16  	%rs144, %rs377, 255;
	setp.ne.s16 	%p72, %rs144, 0;
	and.pred  	%p73, %p72, %p70;
	min.s64 	%rd196, %rd195, %rd403;
	setp.eq.s16 	%p74, %rs144, 0;
	selp.b16 	%rs145, %rs143, %rs377, %p74;
	selp.b64 	%rd197, %rd195, %rd403, %p74;
	selp.b16 	%rs146, 1, %rs145, %p73;
	and.b16  	%rs147, %rs146, 255;
	selp.b64 	%rd198, %rd196, %rd197, %p73;
	add.s32 	%r70, %r455, 256;
	cvt.u64.u32 	%rd199, %r70;
	add.s64 	%rd200, %rd422, %rd199;
	add.s64 	%rd201, %rd200, %rd117;
	ld.global.u32 	%r71, [%rd194+1024];
	setp.eq.s32 	%p75, %r71, %r39;
	selp.u16 	%rs148, 1, 0, %p75;
	setp.ne.s16 	%p77, %rs147, 0;
	and.pred  	%p78, %p77, %p75;
	min.s64 	%rd202, %rd201, %rd198;
	setp.eq.s16 	%p79, %rs147, 0;
	selp.b16 	%rs149, %rs148, %rs146, %p79;
	selp.b64 	%rd203, %rd201, %rd198, %p79;
	selp.b16 	%rs150, 1, %rs149, %p78;
	and.b16  	%rs151, %rs150, 255;
	selp.b64 	%rd204, %rd202, %rd203, %p78;
	add.s32 	%r72, %r455, 512;
	cvt.u64.u32 	%rd205, %r72;
	add.s64 	%rd206, %rd422, %rd205;
	add.s64 	%rd207, %rd206, %rd117;
	ld.global.u32 	%r73, [%rd194+2048];
	setp.eq.s32 	%p80, %r73, %r39;
	selp.u16 	%rs152, 1, 0, %p80;
	setp.ne.s16 	%p82, %rs151, 0;
	and.pred  	%p83, %p82, %p80;
	min.s64 	%rd208, %rd207, %rd204;
	setp.eq.s16 	%p84, %rs151, 0;
	selp.b16 	%rs153, %rs152, %rs150, %p84;
	selp.b64 	%rd209, %rd207, %rd204, %p84;
	selp.b16 	%rs154, 1, %rs153, %p83;
	and.b16  	%rs155, %rs154, 255;
	selp.b64 	%rd210, %rd208, %rd209, %p83;
	add.s32 	%r74, %r455, 768;
	cvt.u64.u32 	%rd211, %r74;
	add.s64 	%rd212, %rd422, %rd211;
	add.s64 	%rd213, %rd212, %rd117;
	ld.global.u32 	%r75, [%rd194+3072];
	setp.eq.s32 	%p85, %r75, %r39;
	selp.u16 	%rs156, 1, 0, %p85;
	setp.ne.s16 	%p87, %rs155, 0;
	and.pred  	%p88, %p87, %p85;
	min.s64 	%rd214, %rd213, %rd210;
	setp.eq.s16 	%p89, %rs155, 0;
	selp.b16 	%rs157, %rs156, %rs154, %p89;
	selp.b64 	%rd215, %rd213, %rd210, %p89;
	selp.b16 	%rs377, 1, %rs157, %p88;
	selp.b64 	%rd403, %rd214, %rd215, %p88;
	add.s32 	%r455, %r455, 1024;
$L__BB5_91:
	and.b32  	%r76, %r26, 3;
	setp.eq.s32 	%p90, %r76, 0;
	@%p90 bra 	$L__BB5_96;
	setp.eq.s32 	%p91, %r76, 1;
	@%p91 bra 	$L__BB5_94;
	cvt.u64.u32 	%rd217, %r455;
	add.s64 	%rd218, %rd422, %rd217;
	shl.b64 	%rd219, %rd218, 2;
	add.s64 	%rd220, %rd2, %rd219;
	add.s64 	%rd221, %rd218, %rd117;
	ld.global.u32 	%r77, [%rd220];
	setp.eq.s32 	%p92, %r77, %r39;
	selp.u16 	%rs159, 1, 0, %p92;
	and.b16  	%rs160, %rs377, 255;
	setp.ne.s16 	%p94, %rs160, 0;
	and.pred  	%p95, %p94, %p92;
	min.s64 	%rd222, %rd221, %rd403;
	setp.eq.s16 	%p96, %rs160, 0;
	selp.b16 	%rs161, %rs159, %rs377, %p96;
	selp.b64 	%rd223, %rd221, %rd403, %p96;
	selp.b16 	%rs162, 1, %rs161, %p95;
	and.b16  	%rs163, %rs162, 255;
	selp.b64 	%rd224, %rd222, %rd223, %p95;
	add.s32 	%r78, %r455, 256;
	cvt.u64.u32 	%rd225, %r78;
	add.s64 	%rd226, %rd422, %rd225;
	add.s64 	%rd227, %rd226, %rd117;
	ld.global.u32 	%r79, [%rd220+1024];
	setp.eq.s32 	%p97, %r79, %r39;
	selp.u16 	%rs164, 1, 0, %p97;
	setp.ne.s16 	%p99, %rs163, 0;
	and.pred  	%p100, %p99, %p97;
	min.s64 	%rd228, %rd227, %rd224;
	setp.eq.s16 	%p101, %rs163, 0;
	selp.b16 	%rs165, %rs164, %rs162, %p101;
	selp.b64 	%rd229, %rd227, %rd224, %p101;
	selp.b16 	%rs377, 1, %rs165, %p100;
	selp.b64 	%rd403, %rd228, %rd229, %p100;
	add.s32 	%r455, %r455, 512;
$L__BB5_94:
	and.b32  	%r80, %r25, 256;
	setp.ne.s32 	%p102, %r80, 0;
	@%p102 bra 	$L__BB5_96;
	cvt.u64.u32 	%rd230, %r455;
	add.s64 	%rd231, %rd422, %rd230;
	shl.b64 	%rd232, %rd231, 2;
	add.s64 	%rd233, %rd2, %rd232;
	add.s64 	%rd234, %rd231, %rd117;
	ld.global.u32 	%r81, [%rd233];
	setp.eq.s32 	%p103, %r81, %r39;
	selp.u16 	%rs166, 1, 0, %p103;
	and.b16  	%rs167, %rs377, 255;
	setp.ne.s16 	%p105, %rs167, 0;
	and.pred  	%p106, %p105, %p103;
	min.s64 	%rd235, %rd234, %rd403;
	setp.eq.s16 	%p107, %rs167, 0;
	selp.b16 	%rs168, %rs166, %rs377, %p107;
	selp.b64 	%rd236, %rd234, %rd403, %p107;
	selp.b16 	%rs377, 1, %rs168, %p106;
	selp.b64 	%rd403, %rd235, %rd236, %p106;
$L__BB5_96:
	// begin inline asm
	mov.u32 %r82, %laneid;
	// end inline asm
	cvt.u32.u16 	%r103, %rs377;
	and.b32  	%r84, %r103, 255;
	mov.b32 	%r100, 1;
	mov.b32 	%r101, 31;
	mov.b32 	%r102, -1;
	// begin inline asm
	shfl.sync.down.b32 %r83, %r84, %r100, %r101, %r102;
	// end inline asm
	// begin inline asm
	shfl.sync.down.b32 %r88, %r89, %r100, %r101, %r102;
	// end inline asm
	mov.b64 	{%r94, %r99}, %rd403;
	// begin inline asm
	shfl.sync.down.b32 %r93, %r94, %r100, %r101, %r102;
	// end inline asm
	// begin inline asm
	shfl.sync.down.b32 %r98, %r99, %r100, %r101, %r102;
	// end inline asm
	mov.b64 	%rd94, {%r93, %r98};
	cvt.u16.u32 	%rs75, %r83;
	setp.gt.s32 	%p108, %r82, 30;
	@%p108 bra 	$L__BB5_100;
	and.b16  	%rs169, %rs377, 255;
	setp.eq.s16 	%p109, %rs169, 0;
	and.b16  	%rs170, %rs75, 255;
	setp.eq.s16 	%p110, %rs170, 0;
	or.pred  	%p111, %p109, %p110;
	@%p111 bra 	$L__BB5_99;
	min.s64 	%rd403, %rd94, %rd403;
	mov.b16 	%rs377, 1;
	bra.uni 	$L__BB5_100;
$L__BB5_99:
	setp.eq.s16 	%p112, %rs169, 0;
	selp.b16 	%rs377, %rs75, %rs377, %p112;
	selp.b64 	%rd403, %rd94, %rd403, %p112;
$L__BB5_100:
	cvt.u32.u16 	%r124, %rs377;
	and.b32  	%r105, %r124, 255;
	mov.b32 	%r121, 2;
	mov.b32 	%r122, 31;
	mov.b32 	%r123, -1;
	// begin inline asm
	shfl.sync.down.b32 %r104, %r105, %r121, %r122, %r123;
	// end inline asm
	// begin inline asm
	shfl.sync.down.b32 %r109, %r110, %r121, %r122, %r123;
	// end inline asm
	mov.b64 	{%r115, %r120}, %rd403;
	// begin inline asm
	shfl.sync.down.b32 %r114, %r115, %r121, %r122, %r123;
	// end inline asm
	// begin inline asm
	shfl.sync.down.b32 %r119, %r120, %r121, %r122, %r123;
	// end inline asm
	mov.b64 	%rd98, {%r114, %r119};
	cvt.u16.u32 	%rs78, %r104;
	setp.gt.s32 	%p113, %r82, 29;
	@%p113 bra 	$L__BB5_104;
	and.b16  	%rs173, %rs377, 255;
	setp.eq.s16 	%p114, %rs173, 0;
	and.b16  	%rs174, %rs78, 255;
	setp.eq.s16 	%p115, %rs174, 0;
	or.pred  	%p116, %p114, %p115;
	@%p116 bra 	$L__BB5_103;
	min.s64 	%rd403, %rd98, %rd403;
	mov.b16 	%rs377, 1;
	bra.uni 	$L__BB5_104;
$L__BB5_103:
	setp.eq.s16 	%p117, %rs173, 0;
	selp.b16 	%rs377, %rs78, %rs377, %p117;
	selp.b64 	%rd403, %rd98, %rd403, %p117;
$L__BB5_104:
	cvt.u32.u16 	%r145, %rs377;
	and.b32  	%r126, %r145, 255;
	mov.b32 	%r142, 4;
	mov.b32 	%r143, 31;
	mov.b32 	%r144, -1;
	// begin inline asm
	shfl.sync.down.b32 %r125, %r126, %r142, %r143, %r144;
	// end inline asm
	// begin inline asm
	shfl.sync.down.b32 %r130, %r131, %r142, %r143, %r144;
	// end inline asm
	mov.b64 	{%r136, %r141}, %rd403;
	// begin inline asm
	shfl.sync.down.b32 %r135, %r136, %r142, %r143, %r144;
	// end inline asm
	// begin inline asm
	shfl.sync.down.b32 %r140, %r141, %r142, %r143, %r144;
	// end inline asm
	mov.b64 	%rd102, {%r135, %r140};
	cvt.u16.u32 	%rs81, %r125;
	setp.gt.s32 	%p118, %r82, 27;
	@%p118 bra 	$L__BB5_108;
	and.b16  	%rs177, %rs377, 255;
	setp.eq.s16 	%p119, %rs177, 0;
	and.b16  	%rs178, %rs81, 255;
	setp.eq.s16 	%p120, %rs178, 0;
	or.pred  	%p121, %p119, %p120;
	@%p121 bra 	$L__BB5_107;
	min.s64 	%rd403, %rd102, %rd403;
	mov.b16 	%rs377, 1;
	bra.uni 	$L__BB5_108;
$L__BB5_107:
	setp.eq.s16 	%p122, %rs177, 0;
	selp.b16 	%rs377, %rs81, %rs377, %p122;
	selp.b64 	%rd403, %rd102, %rd403, %p122;
$L__BB5_108:
	cvt.u32.u16 	%r166, %rs377;
	and.b32  	%r147, %r166, 255;
	mov.b32 	%r163, 8;
	mov.b32 	%r164, 31;
	mov.b32 	%r165, -1;
	// begin inline asm
	shfl.sync.down.b32 %r146, %r147, %r163, %r164, %r165;
	// end inline asm
	// begin inline asm
	shfl.sync.down.b32 %r151, %r152, %r163, %r164, %r165;
	// end inline asm
	mov.b64 	{%r157, %r162}, %rd403;
	// begin inline asm
	shfl.sync.down.b32 %r156, %r157, %r163, %r164, %r165;
	// end inline asm
	// begin inline asm
	shfl.sync.down.b32 %r161, %r162, %r163, %r164, %r165;
	// end inline asm
	mov.b64 	%rd106, {%r156, %r161};
	cvt.u16.u32 	%rs84, %r146;
	setp.gt.s32 	%p123, %r82, 23;
	@%p123 bra 	$L__BB5_112;
	and.b16  	%rs181, %rs377, 255;
	setp.eq.s16 	%p124, %rs181, 0;
	and.b16  	%rs182, %rs84, 255;
	setp.eq.s16 	%p125, %rs182, 0;
	or.pred  	%p126, %p124, %p125;
	@%p126 bra 	$L__BB5_111;
	min.s64 	%rd403, %rd106, %rd403;
	mov.b16 	%rs377, 1;
	bra.uni 	$L__BB5_112;
$L__BB5_111:
	setp.eq.s16 	%p127, %rs181, 0;
	selp.b16 	%rs377, %rs84, %rs377, %p127;
	selp.b64 	%rd403, %rd106, %rd403, %p127;
$L__BB5_112:
	cvt.u32.u16 	%r187, %rs377;
	and.b32  	%r168, %r187, 255;
	mov.b32 	%r184, 16;
	mov.b32 	%r185, 31;
	mov.b32 	%r186, -1;
	// begin inline asm
	shfl.sync.down.b32 %r167, %r168, %r184, %r185, %r186;
	// end inline asm
	// begin inline asm
	shfl.sync.down.b32 %r172, %r173, %r184, %r185, %r186;
	// end inline asm
	mov.b64 	{%r178, %r183}, %rd403;
	// begin inline asm
	shfl.sync.down.b32 %r177, %r178, %r184, %r185, %r186;
	// end inline asm
	// begin inline asm
	shfl.sync.down.b32 %r182, %r183, %r184, %r185, %r186;
	// end inline asm
	mov.b64 	%rd110, {%r177, %r182};
	cvt.u16.u32 	%rs87, %r167;
	setp.gt.s32 	%p128, %r82, 15;
	@%p128 bra 	$L__BB5_116;
	and.b16  	%rs185, %rs377, 255;
	setp.eq.s16 	%p129, %rs185, 0;
	and.b16  	%rs186, %rs87, 255;
	setp.eq.s16 	%p130, %rs186, 0;
	or.pred  	%p131, %p129, %p130;
	@%p131 bra 	$L__BB5_115;
	min.s64 	%rd403, %rd110, %rd403;
	mov.b16 	%rs377, 1;
	bra.uni 	$L__BB5_116;
$L__BB5_115:
	setp.eq.s16 	%p132, %rs185, 0;
	selp.b16 	%rs377, %rs87, %rs377, %p132;
	selp.b64 	%rd403, %rd110, %rd403, %p132;
$L__BB5_116:
	setp.ne.s32 	%p133, %r82, 0;
	@%p133 bra 	$L__BB5_118;
	shr.u32 	%r188, %r24, 1;
	and.b32  	%r189, %r188, 496;
	mov.u32 	%r190, _ZZN3cub18CUB_300001_SM_10006detail6reduce28DeviceReduceSingleTileKernelINS2_10policy_hubIN4cuda3std3__45tupleIJblEEEyN6thrust24THRUST_300001_SM_1000_NS8cuda_cub9__find_if7functorIS9_EEE10Policy1000ENSB_12zip_iteratorINS8_IJNSD_26transform_input_iterator_tIbPiNSB_6detail10functional5actorINSM_9compositeIJNSM_16operator_adaptorINS7_8equal_toIvEEEENSN_INSM_8argumentILj0EEEEENSN_INSM_5valueIiEEEEEEEEEEENSB_17counting_iteratorIlNSB_11use_defaultES13_S13_EEEEEEEPS9_ySF_S9_S9_NS7_10__identityEEEvT0_T1_T2_T3_T4_T6_E12temp_storage;
	add.s32 	%r191, %r190, %r189;
	st.shared.u8 	[%r191+8], %rs377;
	st.shared.u64 	[%r191+16], %rd403;
$L__BB5_118:
	bar.sync 	0;
	setp.ne.s32 	%p134, %r24, 0;
	@%p134 bra 	$L__BB5_120;
	ld.shared.u8 	%rs189, [_ZZN3cub18CUB_300001_SM_10006detail6reduce28DeviceReduceSingleTileKernelINS2_10policy_hubIN4cuda3std3__45tupleIJblEEEyN6thrust24THRUST_300001_SM_1000_NS8cuda_cub9__find_if7functorIS9_EEE10Policy1000ENSB_12zip_iteratorINS8_IJNSD_26transform_input_iterator_tIbPiNSB_6detail10functional5actorINSM_9compositeIJNSM_16operator_adaptorINS7_8equal_toIvEEEENSN_INSM_8argumentILj0EEEEENSN_INSM_5valueIiEEEEEEEEEEENSB_17counting_iteratorIlNSB_11use_defaultES13_S13_EEEEEEEPS9_ySF_S9_S9_NS7_10__identityEEEvT0_T1_T2_T3_T4_T6_E12temp_storage+24];
	ld.shared.u64 	%rd237, [_ZZN3cub18CUB_300001_SM_10006detail6reduce28DeviceReduceSingleTileKernelINS2_10policy_hubIN4cuda3std3__45tupleIJblEEEyN6thrust24THRUST_300001_SM_1000_NS8cuda_cub9__find_if7functorIS9_EEE10Policy1000ENSB_12zip_iteratorINS8_IJNSD_26transform_input_iterator_tIbPiNSB_6detail10functional5actorINSM_9compositeIJNSM_16operator_adaptorINS7_8equal_toIvEEEENSN_INSM_8argumentILj0EEEEENSN_INSM_5valueIiEEEEEEEEEEENSB_17counting_iteratorIlNSB_11use_defaultES13_S13_EEEEEEEPS9_ySF_S9_S9_NS7_10__identityEEEvT0_T1_T2_T3_T4_T6_E12temp_storage+32];
	and.b16  	%rs190, %rs377, 255;
	setp.eq.s16 	%p135, %rs190, 0;
	setp.eq.s16 	%p136, %rs189, 0;
	min.s64 	%rd238, %rd237, %rd403;
	selp.b16 	%rs191, %rs377, 1, %p136;
	selp.b16 	%rs192, %rs189, %rs191, %p135;
	and.b16  	%rs193, %rs192, 255;
	selp.b64 	%rd239, %rd403, %rd238, %p136;
	selp.b64 	%rd240, %rd237, %rd239, %p135;
	ld.shared.u8 	%rs194, [_ZZN3cub18CUB_300001_SM_10006detail6reduce28DeviceReduceSingleTileKernelINS2_10policy_hubIN4cuda3std3__45tupleIJblEEEyN6thrust24THRUST_300001_SM_1000_NS8cuda_cub9__find_if7functorIS9_EEE10Policy1000ENSB_12zip_iteratorINS8_IJNSD_26transform_input_iterator_tIbPiNSB_6detail10functional5actorINSM_9compositeIJNSM_16operator_adaptorINS7_8equal_toIvEEEENSN_INSM_8argumentILj0EEEEENSN_INSM_5valueIiEEEEEEEEEEENSB_17counting_iteratorIlNSB_11use_defaultES13_S13_EEEEEEEPS9_ySF_S9_S9_NS7_10__identityEEEvT0_T1_T2_T3_T4_T6_E12temp_storage+40];
	ld.shared.u64 	%rd241, [_ZZN3cub18CUB_300001_SM_10006detail6reduce28DeviceReduceSingleTileKernelINS2_10policy_hubIN4cuda3std3__45tupleIJblEEEyN6thrust24THRUST_300001_SM_1000_NS8cuda_cub9__find_if7functorIS9_EEE10Policy1000ENSB_12zip_iteratorINS8_IJNSD_26transform_input_iterator_tIbPiNSB_6detail10functional5actorINSM_9compositeIJNSM_16operator_adaptorINS7_8equal_toIvEEEENSN_INSM_8argumentILj0EEEEENSN_INSM_5valueIiEEEEEEEEEEENSB_17counting_iteratorIlNSB_11use_defaultES13_S13_EEEEEEEPS9_ySF_S9_S9_NS7_10__identityEEEvT0_T1_T2_T3_T4_T6_E12temp_storage+48];
	setp.eq.s16 	%p137, %rs193, 0;
	setp.eq.s16 	%p138, %rs194, 0;
	min.s64 	%rd242, %rd241, %rd240;
	selp.b16 	%rs195, %rs192, 1, %p138;
	selp.b16 	%rs196, %rs194, %rs195, %p137;
	and.b16  	%rs197, %rs196, 255;
	selp.b64 	%rd243, %rd240, %rd242, %p138;
	selp.b64 	%rd244, %rd241, %rd243, %p137;
	ld.shared.u8 	%rs198, [_ZZN3cub18CUB_300001_SM_10006detail6reduce28DeviceReduceSingleTileKernelINS2_10policy_hubIN4cuda3std3__45tupleIJblEEEyN6thrust24THRUST_300001_SM_1000_NS8cuda_cub9__find_if7functorIS9_EEE10Policy1000ENSB_12zip_iteratorINS8_IJNSD_26transform_input_iterator_tIbPiNSB_6detail10functional5actorINSM_9compositeIJNSM_16operator_adaptorINS7_8equal_toIvEEEENSN_INSM_8argumentILj0EEEEENSN_INSM_5valueIiEEEEEEEEEEENSB_17counting_iteratorIlNSB_11use_defaultES13_S13_EEEEEEEPS9_ySF_S9_S9_NS7_10__identityEEEvT0_T1_T2_T3_T4_T6_E12temp_storage+56];
	ld.shared.u64 	%rd245, [_ZZN3cub18CUB_300001_SM_10006detail6reduce28DeviceReduceSingleTileKernelINS2_10policy_hubIN4cuda3std3__45tupleIJblEEEyN6thrust24THRUST_300001_SM_1000_NS8cuda_cub9__find_if7functorIS9_EEE10Policy1000ENSB_12zip_iteratorINS8_IJNSD_26transform_input_iterator_tIbPiNSB_6detail10functional5actorINSM_9compositeIJNSM_16operator_adaptorINS7_8equal_toIvEEEENSN_INSM_8argumentILj0EEEEENSN_INSM_5valueIiEEEEEEEEEEENSB_17counting_iteratorIlNSB_11use_defaultES13_S13_EEEEEEEPS9_ySF_S9_S9_NS7_10__identityEEEvT0_T1_T2_T3_T4_T6_E12temp_storage+64];
	setp.eq.s16 	%p139, %rs197, 0;
	setp.eq.s16 	%p140, %rs198, 0;
	min.s64 	%rd246, %rd245, %rd244;
	selp.b16 	%rs199, %rs196, 1, %p140;
	selp.b16 	%rs200, %rs198, %rs199, %p139;
	and.b16  	%rs201, %rs200, 255;
	selp.b64 	%rd247, %rd244, %rd246, %p140;
	selp.b64 	%rd248, %rd245, %rd247, %p139;
	ld.shared.u8 	%rs202, [_ZZN3cub18CUB_300001_SM_10006detail6reduce28DeviceReduceSingleTileKernelINS2_10policy_hubIN4cuda3std3__45tupleIJblEEEyN6thrust24THRUST_300001_SM_1000_NS8cuda_cub9__find_if7functorIS9_EEE10Policy1000ENSB_12zip_iteratorINS8_IJNSD_26transform_input_iterator_tIbPiNSB_6detail10functional5actorINSM_9compositeIJNSM_16operator_adaptorINS7_8equal_toIvEEEENSN_INSM_8argumentILj0EEEEENSN_INSM_5valueIiEEEEEEEEEEENSB_17counting_iteratorIlNSB_11use_defaultES13_S13_EEEEEEEPS9_ySF_S9_S9_NS7_10__identityEEEvT0_T1_T2_T3_T4_T6_E12temp_storage+72];
	ld.shared.u64 	%rd249, [_ZZN3cub18CUB_300001_SM_10006detail6reduce28DeviceReduceSingleTileKernelINS2_10policy_hubIN4cuda3std3__45tupleIJblEEEyN6thrust24THRUST_300001_SM_1000_NS8cuda_cub9__find_if7functorIS9_EEE10Policy1000ENSB_12zip_iteratorINS8_IJNSD_26transform_input_iterator_tIbPiNSB_6detail10functional5actorINSM_9compositeIJNSM_16operator_adaptorINS7_8equal_toIvEEEENSN_INSM_8argumentILj0EEEEENSN_INSM_5valueIiEEEEEEEEEEENSB_17counting_iteratorIlNSB_11use_defaultES13_S13_EEEEEEEPS9_ySF_S9_S9_NS7_10__identityEEEvT0_T1_T2_T3_T4_T6_E12temp_storage+80];
	setp.eq.s16 	%p141, %rs201, 0;
	setp.eq.s16 	%p142, %rs202, 0;
	min.s64 	%rd250, %rd249, %rd248;
	selp.b16 	%rs203, %rs200, 1, %p142;
	selp.b16 	%rs204, %rs202, %rs203, %p141;
	and.b16  	%rs205, %rs204, 255;
	selp.b64 	%rd251, %rd248, %rd250, %p142;
	selp.b64 	%rd252, %rd249, %rd251, %p141;
	ld.shared.u8 	%rs206, [_ZZN3cub18CUB_300001_SM_10006detail6reduce28DeviceReduceSingleTileKernelINS2_10policy_hubIN4cuda3std3__45tupleIJblEEEyN6thrust24THRUST_300001_SM_1000_NS8cuda_cub9__find_if7functorIS9_EEE10Policy1000ENSB_12zip_iteratorINS8_IJNSD_26transform_input_iterator_tIbPiNSB_6detail10functional5actorINSM_9compositeIJNSM_16operator_adaptorINS7_8equal_toIvEEEENSN_INSM_8argumentILj0EEEEENSN_INSM_5valueIiEEEEEEEEEEENSB_17counting_iteratorIlNSB_11use_defaultES13_S13_EEEEEEEPS9_ySF_S9_S9_NS7_10__identityEEEvT0_T1_T2_T3_T4_T6_E12temp_storage+88];
	ld.shared.u64 	%rd253, [_ZZN3cub18CUB_300001_SM_10006detail6reduce28DeviceReduceSingleTileKernelINS2_10policy_hubIN4cuda3std3__45tupleIJblEEEyN6thrust24THRUST_300001_SM_1000_NS8cuda_cub9__find_if7functorIS9_EEE10Policy1000ENSB_12zip_iteratorINS8_IJNSD_26transform_input_iterator_tIbPiNSB_6detail10functional5actorINSM_9compositeIJNSM_16operator_adaptorINS7_8equal_toIvEEEENSN_INSM_8argumentILj0EEEEENSN_INSM_5valueIiEEEEEEEEEEENSB_17counting_iteratorIlNSB_11use_defaultES13_S13_EEEEEEEPS9_ySF_S9_S9_NS7_10__identityEEEvT0_T1_T2_T3_T4_T6_E12temp_storage+96];
	setp.eq.s16 	%p143, %rs205, 0;
	setp.eq.s16 	%p144, %rs206, 0;
	min.s64 	%rd254, %rd253, %rd252;
	selp.b16 	%rs207, %rs204, 1, %p144;
	selp.b16 	%rs208, %rs206, %rs207, %p143;
	and.b16  	%rs209, %rs208, 255;
	selp.b64 	%rd255, %rd252, %rd254, %p144;
	selp.b64 	%rd256, %rd253, %rd255, %p143;
	ld.shared.u8 	%rs210, [_ZZN3cub18CUB_300001_SM_10006detail6reduce28DeviceReduceSingleTileKernelINS2_10policy_hubIN4cuda3std3__45tupleIJblEEEyN6thrust24THRUST_300001_SM_1000_NS8cuda_cub9__find_if7functorIS9_EEE10Policy1000ENSB_12zip_iteratorINS8_IJNSD_26transform_input_iterator_tIbPiNSB_6detail10functional5actorINSM_9compositeIJNSM_16operator_adaptorINS7_8equal_toIvEEEENSN_INSM_8argumentILj0EEEEENSN_INSM_5valueIiEEEEEEEEEEENSB_17counting_iteratorIlNSB_11use_defaultES13_S13_EEEEEEEPS9_ySF_S9_S9_NS7_10__identityEEEvT0_T1_T2_T3_T4_T6_E12temp_storage+104];
	ld.shared.u64 	%rd257, [_ZZN3cub18CUB_300001_SM_10006detail6reduce28DeviceReduceSingleTileKernelINS2_10policy_hubIN4cuda3std3__45tupleIJblEEEyN6thrust24THRUST_300001_SM_1000_NS8cuda_cub9__find_if7functorIS9_EEE10Policy1000ENSB_12zip_iteratorINS8_IJNSD_26transform_input_iterator_tIbPiNSB_6detail10functional5actorINSM_9compositeIJNSM_16operator_adaptorINS7_8equal_toIvEEEENSN_INSM_8argumentILj0EEEEENSN_INSM_5valueIiEEEEEEEEEEENSB_17counting_iteratorIlNSB_11use_defaultES13_S13_EEEEEEEPS9_ySF_S9_S9_NS7_10__identityEEEvT0_T1_T2_T3_T4_T6_E12temp_storage+112];
	setp.eq.s16 	%p145, %rs209, 0;
	setp.eq.s16 	%p146, %rs210, 0;
	min.s64 	%rd258, %rd257, %rd256;
	selp.b16 	%rs211, %rs208, 1, %p146;
	selp.b16 	%rs212, %rs210, %rs211, %p145;
	and.b16  	%rs213, %rs212, 255;
	selp.b64 	%rd259, %rd256, %rd258, %p146;
	selp.b64 	%rd260, %rd257, %rd259, %p145;
	ld.shared.u8 	%rs214, [_ZZN3cub18CUB_300001_SM_10006detail6reduce28DeviceReduceSingleTileKernelINS2_10policy_hubIN4cuda3std3__45tupleIJblEEEyN6thrust24THRUST_300001_SM_1000_NS8cuda_cub9__find_if7functorIS9_EEE10Policy1000ENSB_12zip_iteratorINS8_IJNSD_26transform_input_iterator_tIbPiNSB_6detail10functional5actorINSM_9compositeIJNSM_16operator_adaptorINS7_8equal_toIvEEEENSN_INSM_8argumentILj0EEEEENSN_INSM_5valueIiEEEEEEEEEEENSB_17counting_iteratorIlNSB_11use_defaultES13_S13_EEEEEEEPS9_ySF_S9_S9_NS7_10__identityEEEvT0_T1_T2_T3_T4_T6_E12temp_storage+120];
	ld.shared.u64 	%rd261, [_ZZN3cub18CUB_300001_SM_10006detail6reduce28DeviceReduceSingleTileKernelINS2_10policy_hubIN4cuda3std3__45tupleIJblEEEyN6thrust24THRUST_300001_SM_1000_NS8cuda_cub9__find_if7functorIS9_EEE10Policy1000ENSB_12zip_iteratorINS8_IJNSD_26transform_input_iterator_tIbPiNSB_6detail10functional5actorINSM_9compositeIJNSM_16operator_adaptorINS7_8equal_toIvEEEENSN_INSM_8argumentILj0EEEEENSN_INSM_5valueIiEEEEEEEEEEENSB_17counting_iteratorIlNSB_11use_defaultES13_S13_EEEEEEEPS9_ySF_S9_S9_NS7_10__identityEEEvT0_T1_T2_T3_T4_T6_E12temp_storage+128];
	setp.eq.s16 	%p147, %rs213, 0;
	setp.eq.s16 	%p148, %rs214, 0;
	min.s64 	%rd262, %rd261, %rd260;
	selp.b16 	%rs215, %rs212, 1, %p148;
	selp.b16 	%rs377, %rs214, %rs215, %p147;
	selp.b64 	%rd263, %rd260, %rd262, %p148;
	selp.b64 	%rd403, %rd261, %rd263, %p147;
$L__BB5_120:
	mov.u32 	%r445, %tid.x;
	setp.ne.s32 	%p325, %r445, 0;
	@%p325 bra 	$L__BB5_122;
	setp.eq.s16 	%p326, %rs94, 0;
	and.b16  	%rs365, %rs377, 255;
	setp.eq.s16 	%p327, %rs365, 0;
	min.s64 	%rd391, %rd403, %rd119;
	selp.b16 	%rs366, %rs94, 1, %p327;
	selp.b16 	%rs367, %rs377, %rs366, %p326;
	selp.b64 	%rd392, %rd119, %rd391, %p327;
	selp.b64 	%rd393, %rd403, %rd392, %p326;
	st.global.u8 	[%rd1], %rs367;
	st.global.u64 	[%rd1+8], %rd393;
$L__BB5_122:
	ret;

}
	// .globl	_ZN3cub18CUB_300001_SM_10006detail6reduce18DeviceReduceKernelINS2_10policy_hubIN4cuda3std3__45tupleIJblEEEyN6thrust24THRUST_300001_SM_1000_NS8cuda_cub9__find_if7functorIS9_EEE10Policy1000ENSB_12zip_iteratorINS8_IJNSD_26transform_input_iterator_tIbPiNSB_6detail10functional5actorINSM_9compositeIJNSM_16operator_adaptorINS7_8equal_toIvEEEENSN_INSM_8argumentILj0EEEEENSN_INSM_5valueIiEEEEEEEEEEENSB_17counting_iteratorIlNSB_11use_defaultES13_S13_EEEEEEEySF_S9_NS7_10__identityEEEvT0_PT3_T1_NS0_13GridEvenShareIS1B_EET2_T4_
.visible .entry _ZN3cub18CUB_300001_SM_10006detail6reduce18DeviceReduceKernelINS2_10policy_hubIN4cuda3std3__45tupleIJblEEEyN6thrust24THRUST_300001_SM_1000_NS8cuda_cub9__find_if7functorIS9_EEE10Policy1000ENSB_12zip_iteratorINS8_IJNSD_26transform_input_iterator_tIbPiNSB_6detail10functional5actorINSM_9compositeIJNSM_16operator_adaptorINS7_8equal_toIvEEEENSN_INSM_8argumentILj0EEEEENSN_INSM_5valueIiEEEEEEEEEEENSB_17counting_iteratorIlNSB_11use_defaultES13_S13_EEEEEEEySF_S9_NS7_10__identityEEEvT0_PT3_T1_NS0_13GridEvenShareIS1B_EET2_T4_(
	.param .align 8 .b8 _ZN3cub18CUB_300001_SM_10006detail6reduce18DeviceReduceKernelINS2_10policy_hubIN4cuda3std3__45tupleIJblEEEyN6thrust24THRUST_300001_SM_1000_NS8cuda_cub9__find_if7functorIS9_EEE10Policy1000ENSB_12zip_iteratorINS8_IJNSD_26transform_input_iterator_tIbPiNSB_6detail10functional5actorINSM_9compositeIJNSM_16operator_adaptorINS7_8equal_toIvEEEENSN_INSM_8argumentILj0EEEEENSN_INSM_5valueIiEEEEEEEEEEENSB_17counting_iteratorIlNSB_11use_defaultES13_S13_EEEEEEEySF_S9_NS7_10__identityEEEvT0_PT3_T1_NS0_13GridEvenShareIS1B_EET2_T4__param_0[24],
	.param .u64 .ptr .align 1 _ZN3cub18CUB_300001_SM_10006detail6reduce18DeviceReduceKernelINS2_10policy_hubIN4cuda3std3__45tupleIJblEEEyN6thrust24THRUST_300001_SM_1000_NS8cuda_cub9__find_if7functorIS9_EEE10Policy1000ENSB_12zip_iteratorINS8_IJNSD_26transform_input_iterator_tIbPiNSB_6detail10functional5actorINSM_9compositeIJNSM_16operator_adaptorINS7_8equal_toIvEEEENSN_INSM_8argumentILj0EEEEENSN_INSM_5valueIiEEEEEEEEEEENSB_17counting_iteratorIlNSB_11use_defaultES13_S13_EEEEEEEySF_S9_NS7_10__identityEEEvT0_PT3_T1_NS0_13GridEvenShareIS1B_EET2_T4__param_1,
	.param .u64 _ZN3cub18CUB_300001_SM_10006detail6reduce18DeviceReduceKernelINS2_10policy_hubIN4cuda3std3__45tupleIJblEEEyN6thrust24THRUST_300001_SM_1000_NS8cuda_cub9__find_if7functorIS9_EEE10Policy1000ENSB_12zip_iteratorINS8_IJNSD_26transform_input_iterator_tIbPiNSB_6detail10functional5actorINSM_9compositeIJNSM_16operator_adaptorINS7_8equal_toIvEEEENSN_INSM_8argumentILj0EEEEENSN_INSM_5valueIiEEEEEEEEEEENSB_17counting_iteratorIlNSB_11use_defaultES13_S13_EEEEEEEySF_S9_NS7_10__identityEEEvT0_PT3_T1_NS0_13GridEvenShareIS1B_EET2_T4__param_2,
	.param .align 8 .b8 _ZN3cub18CUB_300001_SM_10006detail6reduce18DeviceReduceKernelINS2_10policy_hubIN4cuda3std3__45tupleIJblEEEyN6thrust24THRUST_300001_SM_1000_NS8cuda_cub9__find_if7functorIS9_EEE10Policy1000ENSB_12zip_iteratorINS8_IJNSD_26transform_input_iterator_tIbPiNSB_6detail10functional5actorINSM_9compositeIJNSM_16operator_adaptorINS7_8equal_toIvEEEENSN_INSM_8argumentILj0EEEEENSN_INSM_5valueIiEEEEEEEEEEENSB_17counting_iteratorIlNSB_11use_defaultES13_S13_EEEEEEEySF_S9_NS7_10__identityEEEvT0_PT3_T1_NS0_13GridEvenShareIS1B_EET2_T4__param_3[72],
	.param .align 1 .b8 _ZN3cub18CUB_300001_SM_10006detail6reduce18DeviceReduceKernelINS2_10policy_hubIN4cuda3std3__45tupleIJblEEEyN6thrust24THRUST_300001_SM_1000_NS8cuda_cub9__find_if7functorIS9_EEE10Policy1000ENSB_12zip_iteratorINS8_IJNSD_26transform_input_iterator_tIbPiNSB_6detail10functional5actorINSM_9compositeIJNSM_16operator_adaptorINS7_8equal_toIvEEEENSN_INSM_8argumentILj0EEEEENSN_INSM_5valueIiEEEEEEEEEEENSB_17counting_iteratorIlNSB_11use_defaultES13_S13_EEEEEEEySF_S9_NS7_10__identityEEEvT0_PT3_T1_NS0_13GridEvenShareIS1B_EET2_T4__param_4[1],
	.param .align 1 .b8 _ZN3cub18CUB_300001_SM_10006detail6reduce18DeviceReduceKernelINS2_10policy_hubIN4cuda3std3__45tupleIJblEEEyN6thrust24THRUST_300001_SM_1000_NS8cuda_cub9__find_if7functorIS9_EEE10Policy1000ENSB_12zip_iteratorINS8_IJNSD_26transform_input_iterator_tIbPiNSB_6detail10functional5actorINSM_9compositeIJNSM_16operator_adaptorINS7_8equal_toIvEEEENSN_INSM_8argumentILj0EEEEENSN_INSM_5valueIiEEEEEEEEEEENSB_17counting_iteratorIlNSB_11use_defaultES13_S13_EEEEEEEySF_S9_NS7_10__identityEEEvT0_PT3_T1_NS0_13GridEvenShareIS1B_EET2_T4__param_5[1]
)
.maxntid 256
{
	.reg .pred 	%p<325>;
	.reg .b16 	%rs<402>;
	.reg .b32 	%r<498>;
	.reg .b64 	%rd<457>;
	// demoted variable
	.shared .align 8 .b8 _ZZN3cub18CUB_300001_SM_10006detail6reduce18DeviceReduceKernelINS2_10policy_hubIN4cuda3std3__45tupleIJblEEEyN6thrust24THRUST_300001_SM_1000_NS8cuda_cub9__find_if7functorIS9_EEE10Policy1000ENSB_12zip_iteratorINS8_IJNSD_26transform_input_iterator_tIbPiNSB_6detail10functional5actorINSM_9compositeIJNSM_16operator_adaptorINS7_8equal_toIvEEEENSN_INSM_8argumentILj0EEEEENSN_INSM_5valueIiEEEEEEEEEEENSB_17counting_iteratorIlNSB_11use_defaultES13_S13_EEEEEEEySF_S9_NS7_10__identityEEEvT0_PT3_T1_NS0_13GridEvenShareIS1B_EET2_T4_E12temp_storage[152];
	ld.param.u64 	%rd116, [_ZN3cub18CUB_300001_SM_10006detail6reduce18DeviceReduceKernelINS2_10policy_hubIN4cuda3std3__45tupleIJblEEEyN6thrust24THRUST_300001_SM_1000_NS8cuda_cub9__find_if7functorIS9_EEE10Policy1000ENSB_12zip_iteratorINS8_IJNSD_26transform_input_iterator_tIbPiNSB_6detail10functional5actorINSM_9compositeIJNSM_16operator_adaptorINS7_8equal_toIvEEEENSN_INSM_8argumentILj0EEEEENSN_INSM_5valueIiEEEEEEEEEEENSB_17counting_iteratorIlNSB_11use_defaultES13_S13_EEEEEEEySF_S9_NS7_10__identityEEEvT0_PT3_T1_NS0_13GridEvenShareIS1B_EET2_T4__param_0+16];
	ld.param.u32 	%r51, [_ZN3cub18CUB_300001_SM_10006detail6reduce18DeviceReduceKernelINS2_10policy_hubIN4cuda3std3__45tupleIJblEEEyN6thrust24THRUST_300001_SM_1000_NS8cuda_cub9__find_if7functorIS9_EEE10Policy1000ENSB_12zip_iteratorINS8_IJNSD_26transform_input_iterator_tIbPiNSB_6detail10functional5actorINSM_9compositeIJNSM_16operator_adaptorINS7_8equal_toIvEEEENSN_INSM_8argumentILj0EEEEENSN_INSM_5valueIiEEEEEEEEEEENSB_17counting_iteratorIlNSB_11use_defaultES13_S13_EEEEEEEySF_S9_NS7_10__identityEEEvT0_PT3_T1_NS0_13GridEvenShareIS1B_EET2_T4__param_0+12];
	ld.param.u64 	%rd1, [_ZN3cub18CUB_300001_SM_10006detail6reduce18DeviceReduceKernelINS2_10policy_hubIN4cuda3std3__45tupleIJblEEEyN6thrust24THRUST_300001_SM_1000_NS8cuda_cub9__find_if7functorIS9_EEE10Policy1000ENSB_12zip_iteratorINS8_IJNSD_26transform_input_iterator_tIbPiNSB_6detail10functional5actorINSM_9compositeIJNSM_16operator_adaptorINS7_8equal_toIvEEEENSN_INSM_8argumentILj0EEEEENSN_INSM_5valueIiEEEEEEEEEEENSB_17counting_iteratorIlNSB_11use_defaultES13_S13_EEEEEEEySF_S9_NS7_10__identityEEEvT0_PT3_T1_NS0_13GridEvenShareIS1B_EET2_T4__param_3+32];
	ld.param.u32 	%r1, [_ZN3cub18CUB_300001_SM_10006detail6reduce18DeviceReduceKernelINS2_10policy_hubIN4cuda3std3__45tupleIJblEEEyN6thrust24THRUST_300001_SM_1000_NS8cuda_cub9__find_if7functorIS9_EEE10Policy1000ENSB_12zip_iteratorINS8_IJNSD_26transform_input_iterator_tIbPiNSB_6detail10functional5actorINSM_9compositeIJNSM_16operator_adaptorINS7_8equal_toIvEEEENSN_INSM_8argumentILj0EEEEENSN_INSM_5valueIiEEEEEEEEEEENSB_17counting_iteratorIlNSB_11use_defaultES13_S13_EEEEEEEySF_S9_NS7_10__identityEEEvT0_PT3_T1_NS0_13GridEvenShareIS1B_EET2_T4__param_3+40];
	ld.param.u64 	%rd115, [_ZN3cub18CUB_300001_SM_10006detail6reduce18DeviceReduceKernelINS2_10policy_hubIN4cuda3std3__45tupleIJblEEEyN6thrust24THRUST_300001_SM_1000_NS8cuda_cub9__find_if7functorIS9_EEE10Policy1000ENSB_12zip_iteratorINS8_IJNSD_26transform_input_iterator_tIbPiNSB_6detail10functional5actorINSM_9compositeIJNSM_16operator_adaptorINS7_8equal_toIvEEEENSN_INSM_8argumentILj0EEEEENSN_INSM_5valueIiEEEEEEEEEEENSB_17counting_iteratorIlNSB_11use_defaultES13_S13_EEEEEEEySF_S9_NS7_10__identityEEEvT0_PT3_T1_NS0_13GridEvenShareIS1B_EET2_T4__param_0];
	cvta.to.global.u64 	%rd2, %rd115;
	mov.u32 	%r5, %ctaid.x;
	shl.b32 	%r52, %r1, 10;
	cvt.s64.s32 	%rd4, %r52;
	shl.b32 	%r53, %r5, 10;
	cvt.u64.u32 	%rd5, %r53;
	sub.s64 	%rd6, %rd1, %rd5;
	setp.gt.u64 	%p1, %rd6, 1023;
	@%p1 bra 	$L__BB6_78;
	cvt.u32.u64 	%r219, %rd5;
	cvt.u32.u64 	%r6, %rd1;
	sub.s32 	%r7, %r6, %r219;
	mov.u32 	%r8, %tid.x;
	setp.ge.s32 	%p148, %r8, %r7;
	mov.b16 	%rs371, 0;
	mov.b64 	%rd425, 0;
	mov.u32 	%r488, %r8;
	@%p148 bra 	$L__BB6_3;
	add.s32 	%r221, %r219, %r8;
	cvt.u64.u32 	%rd264, %r221;
	mul.wide.u32 	%rd265, %r221, 4;
	add.s64 	%rd266, %rd2, %rd265;
	add.s64 	%rd425, %rd116, %rd264;
	ld.global.u32 	%r222, [%rd266];
	setp.eq.s32 	%p149, %r222, %r51;
	selp.u16 	%rs371, 1, 0, %p149;
	add.s32 	%r488, %r8, 256;
$L__BB6_3:
	setp.ge.s32 	%p150, %r488, %r7;
	@%p150 bra 	$L__BB6_16;
	not.b32 	%r224, %r488;
	add.s32 	%r11, %r224, %r6;
	sub.s32 	%r225, %r11, %r219;
	shr.u32 	%r226, %r225, 8;
	add.s32 	%r12, %r226, 1;
	and.b32  	%r13, %r12, 7;
	setp.lt.u32 	%p151, %r225, 1792;
	@%p151 bra 	$L__BB6_8;
	add.s32 	%r487, %r488, 1024;
	and.b32  	%r227, %r12, 33554424;
	neg.s32 	%r486, %r227;
$L__BB6_6:
	.pragma "nounroll";
	add.s32 	%r228, %r487, -1024;
	cvt.s64.s32 	%rd268, %r228;
	add.s64 	%rd269, %rd268, %rd5;
	shl.b64 	%rd270, %rd269, 2;
	add.s64 	%rd271, %rd2, %rd270;
	add.s64 	%rd272, %rd269, %rd116;
	ld.global.u32 	%r229, [%rd271];
	setp.eq.s32 	%p152, %r229, %r51;
	selp.u16 	%rs216, 1, 0, %p152;
	and.b16  	%rs217, %rs371, 255;
	setp.ne.s16 	%p154, %rs217, 0;
	and.pred  	%p155, %p154, %p152;
	min.s64 	%rd273, %rd272, %rd425;
	setp.eq.s16 	%p156, %rs217, 0;
	selp.b64 	%rd274, %rd272, %rd425, %p156;
	selp.b16 	%rs218, %rs216, %rs371, %p156;
	selp.b64 	%rd275, %rd273, %rd274, %p155;
	selp.b16 	%rs219, 1, %rs218, %p155;
	and.b16  	%rs220, %rs219, 255;
	add.s32 	%r230, %r487, -768;
	cvt.s64.s32 	%rd276, %r230;
	add.s64 	%rd277, %rd276, %rd5;
	add.s64 	%rd278, %rd277, %rd116;
	ld.global.u32 	%r231, [%rd271+1024];
	setp.eq.s32 	%p157, %r231, %r51;
	selp.u16 	%rs221, 1, 0, %p157;
	setp.ne.s16 	%p159, %rs220, 0;
	and.pred  	%p160, %p159, %p157;
	min.s64 	%rd279, %rd278, %rd275;
	setp.eq.s16 	%p161, %rs220, 0;
	selp.b64 	%rd280, %rd278, %rd275, %p161;
	selp.b16 	%rs222, %rs221, %rs219, %p161;
	selp.b64 	%rd281, %rd279, %rd280, %p160;
	selp.b16 	%rs223, 1, %rs222, %p160;
	and.b16  	%rs224, %rs223, 255;
	add.s32 	%r232, %r487, -512;
	cvt.s64.s32 	%rd282, %r232;
	add.s64 	%rd283, %rd282, %rd5;
	add.s64 	%rd284, %rd283, %rd116;
	ld.global.u32 	%r233, [%rd271+2048];
	setp.eq.s32 	%p162, %r233, %r51;
	selp.u16 	%rs225, 1, 0, %p162;
	setp.ne.s16 	%p164, %rs224, 0;
	and.pred  	%p165, %p164, %p162;
	min.s64 	%rd285, %rd284, %rd281;
	setp.eq.s16 	%p166, %rs224, 0;
	selp.b64 	%rd286, %rd284, %rd281, %p166;
	selp.b16 	%rs226, %rs225, %rs223, %p166;
	selp.b64 	%rd287, %rd285, %rd286, %p165;
	selp.b16 	%rs227, 1, %rs226, %p165;
	and.b16  	%rs228, %rs227, 255;
	add.s32 	%r234, %r487, -256;
	cvt.s64.s32 	%rd288, %r234;
	add.s64 	%rd289, %rd288, %rd5;
	add.s64 	%rd290, %rd289, %rd116;
	ld.global.u32 	%r235, [%rd271+3072];
	setp.eq.s32 	%p167, %r235, %r51;
	selp.u16 	%rs229, 1, 0, %p167;
	setp.ne.s16 	%p169, %rs228, 0;
	and.pred  	%p170, %p169, %p167;
	min.s64 	%rd291, %rd290, %rd287;
	setp.eq.s16 	%p171, %rs228, 0;
	selp.b64 	%rd292, %rd290, %rd287, %p171;
	selp.b16 	%rs230, %rs229, %rs227, %p171;
	selp.b64 	%rd293, %rd291, %rd292, %p170;
	selp.b16 	%rs231, 1, %rs230, %p170;
	and.b16  	%rs232, %rs231, 255;
	add.s32 	%r236, %r487, 768;
	cvt.s64.s32 	%rd294, %r487;
	add.s64 	%rd295, %rd294, %rd5;
	add.s64 	%rd296, %rd295, %rd116;
	ld.global.u32 	%r237, [%rd271+4096];
	setp.eq.s32 	%p172, %r237, %r51;
	selp.u16 	%rs233, 1, 0, %p172;
	setp.ne.s16 	%p174, %rs232, 0;
	and.pred  	%p175, %p174, %p172;
	min.s64 	%rd297, %rd296, %rd293;
	setp.eq.s16 	%p176, %rs232, 0;
	selp.b64 	%rd298, %rd296, %rd293, %p176;
	selp.b16 	%rs234, %rs233, %rs231, %p176;
	selp.b64 	%rd299, %rd297, %rd298, %p175;
	selp.b16 	%rs235, 1, %rs234, %p175;
	and.b16  	%rs236, %rs235, 255;
	add.s32 	%r238, %r487, 256;
	cvt.s64.s32 	%rd300, %r238;
	add.s64 	%rd301, %rd300, %rd5;
	add.s64 	%rd302, %rd301, %rd116;
	ld.global.u32 	%r239, [%rd271+5120];
	setp.eq.s32 	%p177, %r239, %r51;
	selp.u16 	%rs237, 1, 0, %p177;
	setp.ne.s16 	%p179, %rs236, 0;
	and.pred  	%p180, %p179, %p177;
	min.s64 	%rd303, %rd302, %rd299;
	setp.eq.s16 	%p181, %rs236, 0;
	selp.b64 	%rd304, %rd302, %rd299, %p181;
	selp.b16 	%rs238, %rs237, %rs235, %p181;
	selp.b64 	%rd305, %rd303, %rd304, %p180;
	selp.b16 	%rs239, 1, %rs238, %p180;
	and.b16  	%rs240, %rs239, 255;
	add.s32 	%r240, %r487, 512;
	cvt.s64.s32 	%rd306, %r240;
	add.s64 	%rd307, %rd306, %rd5;
	add.s64 	%rd308, %rd307, %rd116;
	ld.global.u32 	%r241, [%rd271+6144];
	setp.eq.s32 	%p182, %r241, %r51;
	selp.u16 	%rs241, 1, 0, %p182;
	setp.ne.s16 	%p184, %rs240, 0;
	and.pred  	%p185, %p184, %p182;
	min.s64 	%rd309, %rd308, %rd305;
	setp.eq.s16 	%p186, %rs240, 0;
	selp.b64 	%rd310, %rd308, %rd305, %p186;
	selp.b16 	%rs242, %rs241, %rs239, %p186;
	selp.b64 	%rd311, %rd309, %rd310, %p185;
	selp.b16 	%rs243, 1, %rs242, %p185;
	and.b16  	%rs244, %rs243, 255;
	cvt.s64.s32 	%rd312, %r236;
	add.s64 	%rd313, %rd312, %rd5;
	add.s64 	%rd314, %rd313, %rd116;
	ld.global.u32 	%r242, [%rd271+7168];
	setp.eq.s32 	%p187, %r242, %r51;
	selp.u16 	%rs245, 1, 0, %p187;
	setp.ne.s16 	%p189, %rs244, 0;
	and.pred  	%p190, %p189, %p187;
	min.s64 	%rd315, %rd314, %rd311;
	setp.eq.s16 	%p191, %rs244, 0;
	selp.b64 	%rd316, %rd314, %rd311, %p191;
	selp.b16 	%rs246, %rs245, %rs243, %p191;
	selp.b64 	%rd425, %rd315, %rd316, %p190;
	selp.b16 	%rs371, 1, %rs246, %p190;
	add.s32 	%r487, %r487, 2048;
	add.s32 	%r486, %r486, 8;
	setp.ne.s32 	%p192, %r486, 0;
	@%p192 bra 	$L__BB6_6;
	add.s32 	%r488, %r487, -1024;
$L__BB6_8:
	setp.eq.s32 	%p193, %r13, 0;
	@%p193 bra 	$L__BB6_16;
	setp.lt.u32 	%p194, %r13, 4;
	@%p194 bra 	$L__BB6_11;
	cvt.s64.s32 	%rd318, %r488;
	add.s64 	%rd319, %rd318, %rd5;
	shl.b64 	%rd320, %rd319, 2;
	add.s64 	%rd321, %rd2, %rd320;
	add.s64 	%rd322, %rd319, %rd116;
	ld.global.u32 	%r243, [%rd321];
	setp.eq.s32 	%p195, %r243, %r51;
	selp.u16 	%rs248, 1, 0, %p195;
	and.b16  	%rs249, %rs371, 255;
	setp.ne.s16 	%p197, %rs249, 0;
	and.pred  	%p198, %p197, %p195;
	min.s64 	%rd323, %rd322, %rd425;
	setp.eq.s16 	%p199, %rs249, 0;
	selp.b64 	%rd324, %rd322, %rd425, %p199;
	selp.b16 	%rs250, %rs248, %rs371, %p199;
	selp.b64 	%rd325, %rd323, %rd324, %p198;
	selp.b16 	%rs251, 1, %rs250, %p198;
	and.b16  	%rs252, %rs251, 255;
	add.s32 	%r244, %r488, 256;
	cvt.s64.s32 	%rd326, %r244;
	add.s64 	%rd327, %rd326, %rd5;
	add.s64 	%rd328, %rd327, %rd116;
	ld.global.u32 	%r245, [%rd321+1024];
	setp.eq.s32 	%p200, %r245, %r51;
	selp.u16 	%rs253, 1, 0, %p200;
	setp.ne.s16 	%p202, %rs252, 0;
	and.pred  	%p203, %p202, %p200;
	min.s64 	%rd329, %rd328, %rd325;
	setp.eq.s16 	%p204, %rs252, 0;
	selp.b64 	%rd330, %rd328, %rd325, %p204;
	selp.b16 	%rs254, %rs253, %rs251, %p204;
	selp.b64 	%rd331, %rd329, %rd330, %p203;
	selp.b16 	%rs255, 1, %rs254, %p203;
	and.b16  	%rs256, %rs255, 255;
	add.s32 	%r246, %r488, 512;
	cvt.s64.s32 	%rd332, %r246;
	add.s64 	%rd333, %rd332, %rd5;
	add.s64 	%rd334, %rd333, %rd116;
	ld.global.u32 	%r247, [%rd321+2048];
	setp.eq.s32 	%p205, %r247, %r51;
	selp.u16 	%rs257, 1, 0, %p205;
	setp.ne.s16 	%p207, %rs256, 0;
	and.pred  	%p208, %p207, %p205;
	min.s64 	%rd335, %rd334, %rd331;
	setp.eq.s16 	%p209, %rs256, 0;
	selp.b64 	%rd336, %rd334, %rd331, %p209;
	selp.b16 	%rs258, %rs257, %rs255, %p209;
	selp.b64 	%rd337, %rd335, %rd336, %p208;
	selp.b16 	%rs259, 1, %rs258, %p208;
	and.b16  	%rs260, %rs259, 255;
	add.s32 	%r248, %r488, 768;
	cvt.s64.s32 	%rd338, %r248;
	add.s64 	%rd339, %rd338, %rd5;
	add.s64 	%rd340, %rd339, %rd116;
	ld.global.u32 	%r249, [%rd321+3072];
	setp.eq.s32 	%p210, %r249, %r51;
	selp.u16 	%rs261, 1, 0, %p210;
	setp.ne.s16 	%p212, %rs260, 0;
	and.pred  	%p213, %p212, %p210;
	min.s64 	%rd341, %rd340, %rd337;
	setp.eq.s16 	%p214, %rs260, 0;
	selp.b64 	%rd342, %rd340, %rd337, %p214;
	selp.b16 	%rs262, %rs261, %rs259, %p214;
	selp.b64 	%rd425, %rd341, %rd342, %p213;
	selp.b16 	%rs371, 1, %rs262, %p213;
	add.s32 	%r488, %r488, 1024;
$L__BB6_11:
	and.b32  	%r250, %r12, 3;
	setp.eq.s32 	%p215, %r250, 0;
	@%p215 bra 	$L__BB6_16;
	setp.eq.s32 	%p216, %r250, 1;
	@%p216 bra 	$L__BB6_14;
	cvt.s64.s32 	%rd344, %r488;
	add.s64 	%rd345, %rd344, %rd5;
	shl.b64 	%rd346, %rd345, 2;
	add.s64 	%rd347, %rd2, %rd346;
	add.s64 	%rd348, %rd345, %rd116;
	ld.global.u32 	%r251, [%rd347];
	setp.eq.s32 	%p217, %r251, %r51;
	selp.u16 	%rs264, 1, 0, %p217;
	and.b16  	%rs265, %rs371, 255;
	setp.ne.s16 	%p219, %rs265, 0;
	and.pred  	%p220, %p219, %p217;
	min.s64 	%rd349, %rd348, %rd425;
	setp.eq.s16 	%p221, %rs265, 0;
	selp.b64 	%rd350, %rd348, %rd425, %p221;
	selp.b16 	%rs266, %rs264, %rs371, %p221;
	selp.b64 	%rd351, %rd349, %rd350, %p220;
	selp.b16 	%rs267, 1, %rs266, %p220;
	and.b16  	%rs268, %rs267, 255;
	add.s32 	%r252, %r488, 256;
	cvt.s64.s32 	%rd352, %r252;
	add.s64 	%rd353, %rd352, %rd5;
	add.s64 	%rd354, %rd353, %rd116;
	ld.global.u32 	%r253, [%rd347+1024];
	setp.eq.s32 	%p222, %r253, %r51;
	selp.u16 	%rs269, 1, 0, %p222;
	setp.ne.s16 	%p224, %rs268, 0;
	and.pred  	%p225, %p224, %p222;
	min.s64 	%rd355, %rd354, %rd351;
	setp.eq.s16 	%p226, %rs268, 0;
	selp.b64 	%rd356, %rd354, %rd351, %p226;
	selp.b16 	%rs270, %rs269, %rs267, %p226;
	selp.b64 	%rd425, %rd355, %rd356, %p225;
	selp.b16 	%rs371, 1, %rs270, %p225;
	add.s32 	%r488, %r488, 512;
$L__BB6_14:
	and.b32  	%r254, %r11, 256;
	setp.ne.s32 	%p227, %r254, 0;
	@%p227 bra 	$L__BB6_16;
	cvt.s64.s32 	%rd357, %r488;
	add.s64 	%rd358, %rd357, %rd5;
	shl.b64 	%rd359, %rd358, 2;
	add.s64 	%rd360, %rd2, %rd359;
	add.s64 	%rd361, %rd358, %rd116;
	ld.global.u32 	%r255, [%rd360];
	setp.eq.s32 	%p228, %r255, %r51;
	selp.u16 	%rs271, 1, 0, %p228;
	and.b16  	%rs272, %rs371, 255;
	setp.ne.s16 	%p230, %rs272, 0;
	and.pred  	%p231, %p230, %p228;
	min.s64 	%rd362, %rd361, %rd425;
	setp.eq.s16 	%p232, %rs272, 0;
	selp.b64 	%rd363, %rd361, %rd425, %p232;
	selp.b16 	%rs273, %rs271, %rs371, %p232;
	selp.b64 	%rd425, %rd362, %rd363, %p231;
	selp.b16 	%rs371, 1, %rs273, %p231;
$L__BB6_16:
	setp.lt.s32 	%p233, %r7, 256;
	@%p233 bra 	$L__BB6_41;
	// begin inline asm
	mov.u32 %r374, %laneid;
	// end inline asm
	cvt.u32.u16 	%r395, %rs371;
	and.b32  	%r376, %r395, 255;
	mov.b32 	%r392, 1;
	mov.b32 	%r393, 31;
	mov.b32 	%r394, -1;
	// begin inline asm
	shfl.sync.down.b32 %r375, %r376, %r392, %r393, %r394;
	// end inline asm
	// begin inline asm
	shfl.sync.down.b32 %r380, %r381, %r392, %r393, %r394;
	// end inline asm
	mov.b64 	{%r386, %r391}, %rd425;
	// begin inline asm
	shfl.sync.down.b32 %r385, %r386, %r392, %r393, %r394;
	// end inline asm
	// begin inline asm
	shfl.sync.down.b32 %r390, %r391, %r392, %r393, %r394;
	// end inline asm
	mov.b64 	%rd21, {%r385, %r390};
	cvt.u16.u32 	%rs15, %r375;
	setp.gt.s32 	%p283, %r374, 30;
	@%p283 bra 	$L__BB6_21;
	and.b16  	%rs315, %rs371, 255;
	setp.eq.s16 	%p284, %rs315, 0;
	and.b16  	%rs316, %rs15, 255;
	setp.eq.s16 	%p285, %rs316, 0;
	or.pred  	%p286, %p284, %p285;
	@%p286 bra 	$L__BB6_20;
	min.s64 	%rd425, %rd21, %rd425;
	mov.b16 	%rs371, 1;
	bra.uni 	$L__BB6_21;
$L__BB6_20:
	setp.eq.s16 	%p287, %rs315, 0;
	selp.b64 	%rd425, %rd21, %rd425, %p287;
	selp.b16 	%rs371, %rs15, %rs371, %p287;
$L__BB6_21:
	cvt.u32.u16 	%r416, %rs371;
	and.b32  	%r397, %r416, 255;
	mov.b32 	%r413, 2;
	mov.b32 	%r414, 31;
	mov.b32 	%r415, -1;
	// begin inline asm
	shfl.sync.down.b32 %r396, %r397, %r413, %r414, %r415;
	// end inline asm
	// begin inline asm
	shfl.sync.down.b32 %r401, %r402, %r413, %r414, %r415;
	// end inline asm
	mov.b64 	{%r407, %r412}, %rd425;
	// begin inline asm
	shfl.sync.down.b32 %r406, %r407, %r413, %r414, %r415;
	// end inline asm
	// begin inline asm
	shfl.sync.down.b32 %r411, %r412, %r413, %r414, %r415;
	// end inline asm
	mov.b64 	%rd25, {%r406, %r411};
	cvt.u16.u32 	%rs18, %r396;
	setp.gt.s32 	%p288, %r374, 29;
	@%p288 bra 	$L__BB6_25;
	and.b16  	%rs319, %rs371, 255;
	setp.eq.s16 	%p289, %rs319, 0;
	and.b16  	%rs320, %rs18, 255;
	setp.eq.s16 	%p290, %rs320, 0;
	or.pred  	%p291, %p289, %p290;
	@%p291 bra 	$L__BB6_24;
	min.s64 	%rd425, %rd25, %rd425;
	mov.b16 	%rs371, 1;
	bra.uni 	$L__BB6_25;
$L__BB6_24:
	setp.eq.s16 	%p292, %rs319, 0;
	selp.b64 	%rd425, %rd25, %rd425, %p292;
	selp.b16 	%rs371, %rs18, %rs371, %p292;
$L__BB6_25:
	cvt.u32.u16 	%r437, %rs371;
	and.b32  	%r418, %r437, 255;
	mov.b32 	%r434, 4;
	mov.b32 	%r435, 31;
	mov.b32 	%r436, -1;
	// begin inline asm
	shfl.sync.down.b32 %r417, %r418, %r434, %r435, %r436;
	// end inline asm
	// begin inline asm
	shfl.sync.down.b32 %r422, %r423, %r434, %r435, %r436;
	// end inline asm
	mov.b64 	{%r428, %r433}, %rd425;
	// begin inline asm
	shfl.sync.down.b32 %r427, %r428, %r434, %r435, %r436;
	// end inline asm
	// begin inline asm
	shfl.sync.down.b32 %r432, %r433, %r434, %r435, %r436;
	// end inline asm
	mov.b64 	%rd29, {%r427, %r432};
	cvt.u16.u32 	%rs21, %r417;
	setp.gt.s32 	%p293, %r374, 27;
	@%p293 bra 	$L__BB6_29;
	and.b16  	%rs323, %rs371, 255;
	setp.eq.s16 	%p294, %rs323, 0;
	and.b16  	%rs324, %rs21, 255;
	setp.eq.s16 	%p295, %rs324, 0;
	or.pred  	%p296, %p294, %p295;
	@%p296 bra 	$L__BB6_28;
	min.s64 	%rd425, %rd29, %rd425;
	mov.b16 	%rs371, 1;
	bra.uni 	$L__BB6_29;
$L__BB6_28:
	setp.eq.s16 	%p297, %rs323, 0;
	selp.b64 	%rd425, %rd29, %rd425, %p297;
	selp.b16 	%rs371, %rs21, %rs371, %p297;
$L__BB6_29:
	cvt.u32.u16 	%r458, %rs371;
	and.b32  	%r439, %r458, 255;
	mov.b32 	%r455, 8;
	mov.b32 	%r456, 31;
	mov.b32 	%r457, -1;
	// begin inline asm
	shfl.sync.down.b32 %r438, %r439, %r455, %r456, %r457;
	// end inline asm
	// begin inline asm
	shfl.sync.down.b32 %r443, %r444, %r455, %r456, %r457;
	// end inline asm
	mov.b64 	{%r449, %r454}, %rd425;
	// begin inline asm
	shfl.sync.down.b32 %r448, %r449, %r455, %r456, %r457;
	// end inline asm
	// begin inline asm
	shfl.sync.down.b32 %r453, %r454, %r455, %r456, %r457;
	// end inline asm
	mov.b64 	%rd33, {%r448, %r453};
	cvt.u16.u32 	%rs24, %r438;
	setp.gt.s32 	%p298, %r374, 23;
	@%p298 bra 	$L__BB6_33;
	and.b16  	%rs327, %rs371, 255;
	setp.eq.s16 	%p299, %rs327, 0;
	and.b16  	%rs328, %rs24, 255;
	setp.eq.s16 	%p300, %rs328, 0;
	or.pred  	%p301, %p299, %p300;
	@%p301 bra 	$L__BB6_32;
	min.s64 	%rd425, %rd33, %rd425;
	mov.b16 	%rs371, 1;
	bra.uni 	$L__BB6_33;
$L__BB6_32:
	setp.eq.s16 	%p302, %rs327, 0;
	selp.b64 	%rd425, %rd33, %rd425, %p302;
	selp.b16 	%rs371, %rs24, %rs371, %p302;
$L__BB6_33:
	cvt.u32.u16 	%r479, %rs371;
	and.b32  	%r460, %r479, 255;
	mov.b32 	%r476, 16;
	mov.b32 	%r477, 31;
	mov.b32 	%r478, -1;
	// begin inline asm
	shfl.sync.down.b32 %r459, %r460, %r476, %r477, %r478;
	// end inline asm
	// begin inline asm
	shfl.sync.down.b32 %r464, %r465, %r476, %r477, %r478;
	// end inline asm
	mov.b64 	{%r470, %r475}, %rd425;
	// begin inline asm
	shfl.sync.down.b32 %r469, %r470, %r476, %r477, %r478;
	// end inline asm
	// begin inline asm
	shfl.sync.down.b32 %r474, %r475, %r476, %r477, %r478;
	// end inline asm
	mov.b64 	%rd37, {%r469, %r474};
	cvt.u16.u32 	%rs27, %r459;
	setp.gt.s32 	%p303, %r374, 15;
	@%p303 bra 	$L__BB6_37;
	and.b16  	%rs331, %rs371, 255;
	setp.eq.s16 	%p304, %rs331, 0;
	and.b16  	%rs332, %rs27, 255;
	setp.eq.s16 	%p305, %rs332, 0;
	or.pred  	%p306, %p304, %p305;
	@%p306 bra 	$L__BB6_36;
	min.s64 	%rd425, %rd37, %rd425;
	mov.b16 	%rs371, 1;
	bra.uni 	$L__BB6_37;
$L__BB6_36:
	setp.eq.s16 	%p307, %rs331, 0;
	selp.b64 	%rd425, %rd37, %rd425, %p307;
	selp.b16 	%rs371, %rs27, %rs371, %p307;
$L__BB6_37:
	setp.ne.s32 	%p308, %r374, 0;
	@%p308 bra 	$L__BB6_39;
	shr.u32 	%r480, %r8, 1;
	and.b32  	%r481, %r480, 496;
	mov.u32 	%r482, _ZZN3cub18CUB_300001_SM_10006detail6reduce18DeviceReduceKernelINS2_10policy_hubIN4cuda3std3__45tupleIJblEEEyN6thrust24THRUST_300001_SM_1000_NS8cuda_cub9__find_if7functorIS9_EEE10Policy1000ENSB_12zip_iteratorINS8_IJNSD_26transform_input_iterator_tIbPiNSB_6detail10functional5actorINSM_9compositeIJNSM_16operator_adaptorINS7_8equal_toIvEEEENSN_INSM_8argumentILj0EEEEENSN_INSM_5valueIiEEEEEEEEEEENSB_17counting_iteratorIlNSB_11use_defaultES13_S13_EEEEEEEySF_S9_NS7_10__identityEEEvT0_PT3_T1_NS0_13GridEvenShareIS1B_EET2_T4_E12temp_storage;
	add.s32 	%r483, %r482, %r481;
	st.shared.u8 	[%r483+8], %rs371;
	st.shared.u64 	[%r483+16], %rd425;
$L__BB6_39:
	bar.sync 	0;
	setp.ne.s32 	%p309, %r8, 0;
	@%p309 bra 	$L__BB6_118;
	ld.shared.u8 	%rs335, [_ZZN3cub18CUB_300001_SM_10006detail6reduce18DeviceReduceKernelINS2_10policy_hubIN4cuda3std3__45tupleIJblEEEyN6thrust24THRUST_300001_SM_1000_NS8cuda_cub9__find_if7functorIS9_EEE10Policy1000ENSB_12zip_iteratorINS8_IJNSD_26transform_input_iterator_tIbPiNSB_6detail10functional5actorINSM_9compositeIJNSM_16operator_adaptorINS7_8equal_toIvEEEENSN_INSM_8argumentILj0EEEEENSN_INSM_5valueIiEEEEEEEEEEENSB_17counting_iteratorIlNSB_11use_defaultES13_S13_EEEEEEEySF_S9_NS7_10__identityEEEvT0_PT3_T1_NS0_13GridEvenShareIS1B_EET2_T4_E12temp_storage+24];
	ld.shared.u64 	%rd385, [_ZZN3cub18CUB_300001_SM_10006detail6reduce18DeviceReduceKernelINS2_10policy_hubIN4cuda3std3__45tupleIJblEEEyN6thrust24THRUST_300001_SM_1000_NS8cuda_cub9__find_if7functorIS9_EEE10Policy1000ENSB_12zip_iteratorINS8_IJNSD_26transform_input_iterator_tIbPiNSB_6detail10functional5actorINSM_9compositeIJNSM_16operator_adaptorINS7_8equal_toIvEEEENSN_INSM_8argumentILj0EEEEENSN_INSM_5valueIiEEEEEEEEEEENSB_17counting_iteratorIlNSB_11use_defaultES13_S13_EEEEEEEySF_S9_NS7_10__identityEEEvT0_PT3_T1_NS0_13GridEvenShareIS1B_EET2_T4_E12temp_storage+32];
	and.b16  	%rs336, %rs371, 255;
	setp.eq.s16 	%p310, %rs336, 0;
	setp.eq.s16 	%p311, %rs335, 0;
	min.s64 	%rd386, %rd385, %rd425;
	selp.b16 	%rs337, %rs371, 1, %p311;
	selp.b16 	%rs338, %rs335, %rs337, %p310;
	and.b16  	%rs339, %rs338, 255;
	selp.b64 	%rd387, %rd425, %rd386, %p311;
	selp.b64 	%rd388, %rd385, %rd387, %p310;
	ld.shared.u8 	%rs340, [_ZZN3cub18CUB_300001_SM_10006detail6reduce18DeviceReduceKernelINS2_10policy_hubIN4cuda3std3__45tupleIJblEEEyN6thrust24THRUST_300001_SM_1000_NS8cuda_cub9__find_if7functorIS9_EEE10Policy1000ENSB_12zip_iteratorINS8_IJNSD_26transform_input_iterator_tIbPiNSB_6detail10functional5actorINSM_9compositeIJNSM_16operator_adaptorINS7_8equal_toIvEEEENSN_INSM_8argumentILj0EEEEENSN_INSM_5valueIiEEEEEEEEEEENSB_17counting_iteratorIlNSB_11use_defaultES13_S13_EEEEEEEySF_S9_NS7_10__identityEEEvT0_PT3_T1_NS0_13GridEvenShareIS1B_EET2_T4_E12temp_storage+40];
	ld.shared.u64 	%rd389, [_ZZN3cub18CUB_300001_SM_10006detail6reduce18DeviceReduceKernelINS2_10policy_hubIN4cuda3std3__45tupleIJblEEEyN6thrust24THRUST_300001_SM_1000_NS8cuda_cub9__find_if7functorIS9_EEE10Policy1000ENSB_12zip_iteratorINS8_IJNSD_26transform_input_iterator_tIbPiNSB_6detail10functional5actorINSM_9compositeIJNSM_16operator_adaptorINS7_8equal_toIvEEEENSN_INSM_8argumentILj0EEEEENSN_INSM_5valueIiEEEEEEEEEEENSB_17counting_iteratorIlNSB_11use_defaultES13_S13_EEEEEEEySF_S9_NS7_10__identityEEEvT0_PT3_T1_NS0_13GridEvenShareIS1B_EET2_T4_E12temp_storage+48];
	setp.eq.s16 	%p312, %rs339, 0;
	setp.eq.s16 	%p313, %rs340, 0;
	min.s64 	%rd390, %rd389, %rd388;
	selp.b16 	%rs341, %rs338, 1, %p313;
	selp.b16 	%rs342, %rs340, %rs341, %p312;
	and.b16  	%rs343, %rs342, 255;
	selp.b64 	%rd391, %rd388, %rd390, %p313;
	selp.b64 	%rd392, %rd389, %rd391, %p312;
	ld.shared.u8 	%rs344, [_ZZN3cub18CUB_300001_SM_10006detail6reduce18DeviceReduceKernelINS2_10policy_hubIN4cuda3std3__45tupleIJblEEEyN6thrust24THRUST_300001_SM_1000_NS8cuda_cub9__find_if7functorIS9_EEE10Policy1000ENSB_12zip_iteratorINS8_IJNSD_26transform_input_iterator_tIbPiNSB_6detail10functional5actorINSM_9compositeIJNSM_16operator_adaptorINS7_8equal_toIvEEEENSN_INSM_8argumentILj0EEEEENSN_INSM_5valueIiEEEEEEEEEEENSB_17counting_iteratorIlNSB_11use_defaultES13_S13_EEEEEEEySF_S9_NS7_10__identityEEEvT0_PT3_T1_NS0_13GridEvenShareIS1B_EET2_T4_E12temp_storage+56];
	ld.shared.u64 	%rd393, [_ZZN3cub18CUB_300001_SM_10006detail6reduce18DeviceReduceKernelINS2_10policy_hubIN4cuda3std3__45tupleIJblEEEyN6thrust24THRUST_300001_SM_1000_NS8cuda_cub9__find_if7functorIS9_EEE10Policy1000ENSB_12zip_iteratorINS8_IJNSD_26transform_input_iterator_tIbPiNSB_6detail10functional5actorINSM_9compositeIJNSM_16operator_adaptorINS7_8equal_toIvEEEENSN_INSM_8argumentILj0EEEEENSN_INSM_5valueIiEEEEEEEEEEENSB_17counting_iteratorIlNSB_11use_defaultES13_S13_EEEEEEEySF_S9_NS7_10__identityEEEvT0_PT3_T1_NS0_13GridEvenShareIS1B_EET2_T4_E12temp_storage+64];
	setp.eq.s16 	%p314, %rs343, 0;
	setp.eq.s16 	%p315, %rs344, 0;
	min.s64 	%rd394, %rd393, %rd392;
	selp.b16 	%rs345, %rs342, 1, %p315;
	selp.b16 	%rs346, %rs344, %rs345, %p314;
	and.b16  	%rs347, %rs346, 255;
	selp.b64 	%rd395, %rd392, %rd394, %p315;
	selp.b64 	%rd396, %rd393, %rd395, %p314;
	ld.shared.u8 	%rs348, [_ZZN3cub18CUB_300001_SM_10006detail6reduce18DeviceReduceKernelINS2_10policy_hubIN4cuda3std3__45tupleIJblEEEyN6thrust24THRUST_300001_SM_1000_NS8cuda_cub9__find_if7functorIS9_EEE10Policy1000ENSB_12zip_iteratorINS8_IJNSD_26transform_input_iterator_tIbPiNSB_6detail10functional5actorINSM_9compositeIJNSM_16operator_adaptorINS7_8equal_toIvEEEENSN_INSM_8argumentILj0EEEEENSN_INSM_5valueIiEEEEEEEEEEENSB_17counting_iteratorIlNSB_11use_defaultES13_S13_EEEEEEEySF_S9_NS7_10__identityEEEvT0_PT3_T1_NS0_13GridEvenShareIS1B_EET2_T4_E12temp_storage+72];
	ld.shared.u64 	%rd397, [_ZZN3cub18CUB_300001_SM_10006detail6reduce18DeviceReduceKernelINS2_10policy_hubIN4cuda3std3__45tupleIJblEEEyN6thrust24THRUST_300001_SM_1000_NS8cuda_cub9__find_if7functorIS9_EEE10Policy1000ENSB_12zip_iteratorINS8_IJNSD_26transform_input_iterator_tIbPiNSB_6detail10functional5actorINSM_9compositeIJNSM_16operator_adaptorINS7_8equal_toIvEEEENSN_INSM_8argumentILj0EEEEENSN_INSM_5valueIiEEEEEEEEEEENSB_17counting_iteratorIlNSB_11use_defaultES13_S13_EEEEEEEySF_S9_NS7_10__identityEEEvT0_PT3_T1_NS0_13GridEvenShareIS1B_EET2_T4_E12temp_storage+80];
	setp.eq.s16 	%p316, %rs347, 0;
	setp.eq.s16 	%p317, %rs348, 0;
	min.s64 	%rd398, %rd397, %rd396;
	selp.b16 	%rs349, %rs346, 1, %p317;
	selp.b16 	%rs350, %rs348, %rs349, %p316;
	and.b16  	%rs351, %rs350, 255;
	selp.b64 	%rd399, %rd396, %rd398, %p317;
	selp.b64 	%rd400, %rd397, %rd399, %p316;
	ld.shared.u8 	%rs352, [_ZZN3cub18CUB_300001_SM_10006detail6reduce18DeviceReduceKernelINS2_10policy_hubIN4cuda3std3__45tupleIJblEEEyN6thrust24THRUST_300001_SM_1000_NS8cuda_cub9__find_if7functorIS9_EEE10Policy1000ENSB_12zip_iteratorINS8_IJNSD_26transform_input_iterator_tIbPiNSB_6detail10functional5actorINSM_9compositeIJNSM_16operator_adaptorINS7_8equal_toIvEEEENSN_INSM_8argumentILj0EEEEENSN_INSM_5valueIiEEEEEEEEEEENSB_17counting_iteratorIlNSB_11use_defaultES13_S13_EEEEEEEySF_S9_NS7_10__identityEEEvT0_PT3_T1_NS0_13GridEvenShareIS1B_EET2_T4_E12temp_storage+88];
	ld.shared.u64 	%rd401, [_ZZN3cub18CUB_300001_SM_10006detail6reduce18DeviceReduceKernelINS2_10policy_hubIN4cuda3std3__45tupleIJblEEEyN6thrust24THRUST_300001_SM_1000_NS8cuda_cub9__find_if7functorIS9_EEE10Policy1000ENSB_12zip_iteratorINS8_IJNSD_26transform_input_iterator_tIbPiNSB_6detail10functional5actorINSM_9compositeIJNSM_16operator_adaptorINS7_8equal_toIvEEEENSN_INSM_8argumentILj0EEEEENSN_INSM_5valueIiEEEEEEEEEEENSB_17counting_iteratorIlNSB_11use_defaultES13_S13_EEEEEEEySF_S9_NS7_10__identityEEEvT0_PT3_T1_NS0_13GridEvenShareIS1B_EET2_T4_E12temp_storage+96];
	setp.eq.s16 	%p318, %rs351, 0;
	setp.eq.s16 	%p319, %rs352, 0;
	min.s64 	%rd402, %rd401, %rd400;
	selp.b16 	%rs353, %rs350, 1, %p319;
	selp.b16 	%rs354, %rs352, %rs353, %p318;
	and.b16  	%rs355, %rs354, 255;
	selp.b64 	%rd403, %rd400, %rd402, %p319;
	selp.b64 	%rd404, %rd401, %rd403, %p318;
	ld.shared.u8 	%rs356, [_ZZN3cub18CUB_300001_SM_10006detail6reduce18DeviceReduceKernelINS2_10policy_hubIN4cuda3std3__45tupleIJblEEEyN6thrust24THRUST_300001_SM_1000_NS8cuda_cub9__find_if7functorIS9_EEE10Policy1000ENSB_12zip_iteratorINS8_IJNSD_26transform_input_iterator_tIbPiNSB_6detail10functional5actorINSM_9compositeIJNSM_16operator_adaptorINS7_8equal_toIvEEEENSN_INSM_8argumentILj0EEEEENSN_INSM_5valueIiEEEEEEEEEEENSB_17counting_iteratorIlNSB_11use_defaultES13_S13_EEEEEEEySF_S9_NS7_10__identityEEEvT0_PT3_T1_NS0_13GridEvenShareIS1B_EET2_T4_E12temp_storage+104];
	ld.shared.u64 	%rd405, [_ZZN3cub18CUB_300001_SM_10006detail6reduce18DeviceReduceKernelINS2_10policy_hubIN4cuda3std3__45tupleIJblEEEyN6thrust24THRUST_300001_SM_1000_NS8cuda_cub9__find_if7functorIS9_EEE10Policy1000ENSB_12zip_iteratorINS8_IJNSD_26transform_input_iterator_tIbPiNSB_6detail10functional5actorINSM_9compositeIJNSM_16operator_adaptorINS7_8equal_toIvEEEENSN_INSM_8argumentILj0EEEEENSN_INSM_5valueIiEEEEEEEEEEENSB_17counting_iteratorIlNSB_11use_defaultES13_S13_EEEEEEEySF_S9_NS7_10__identityEEEvT0_PT3_T1_NS0_13GridEvenShareIS1B_EET2_T4_E12temp_storage+112];
	setp.eq.s16 	%p320, %rs355, 0;
	setp.eq.s16 	%p321, %rs356, 0;
	min.s64 	%rd406, %rd405, %rd404;
	selp.b16 	%rs357, %rs354, 1, %p321;
	selp.b16 	%rs358, %rs356, %rs357, %p320;
	and.b16  	%rs359, %rs358, 255;
	selp.b64 	%rd407, %rd404, %rd406, %p321;
	selp.b64 	%rd408, %rd405, %rd407, %p320;
	ld.shared.u8 	%rs360, [_ZZN3cub18CUB_300001_SM_10006detail6reduce18DeviceReduceKernelINS2_10policy_hubIN4cuda3std3__45tupleIJblEEEyN6thrust24THRUST_300001_SM_1000_NS8cuda_cub9__find_if7functorIS9_EEE10Policy1000ENSB_12zip_iteratorINS8_IJNSD_26transform_input_iterator_tIbPiNSB_6detail10functional5actorINSM_9compositeIJNSM_16operator_adaptorINS7_8equal_toIvEEEENSN_INSM_8argumentILj0EEEEENSN_INSM_5valueIiEEEEEEEEEEENSB_17counting_iteratorIlNSB_11use_defaultES13_S13_EEEEEEEySF_S9_NS7_10__identityEEEvT0_PT3_T1_NS0_13GridEvenShareIS1B_EET2_T4_E12temp_storage+120];
	ld.shared.u64 	%rd409, [_ZZN3cub18CUB_300001_SM_10006detail6reduce18DeviceReduceKernelINS2_10policy_hubIN4cuda3std3__45tupleIJblEEEyN6thrust24THRUST_300001_SM_1000_NS8cuda_cub9__find_if7functorIS9_EEE10Policy1000ENSB_12zip_iteratorINS8_IJNSD_26transform_input_iterator_tIbPiNSB_6detail10functional5actorINSM_9compositeIJNSM_16operator_adaptorINS7_8equal_toIvEEEENSN_INSM_8argumentILj0EEEEENSN_INSM_5valueIiEEEEEEEEEEENSB_17counting_iteratorIlNSB_11use_defaultES13_S13_EEEEEEEySF_S9_NS7_10__identityEEEvT0_PT3_T1_NS0_13GridEvenShareIS1B_EET2_T4_E12temp_storage+128];
	setp.eq.s16 	%p322, %rs359, 0;
	setp.eq.s16 	%p323, %rs360, 0;
	min.s64 	%rd410, %rd409, %rd408;
	selp.b16 	%rs361, %rs358, 1, %p323;
	selp.b16 	%rs371, %rs360, %rs361, %p322;
	selp.b64 	%rd411, %rd408, %rd410, %p323;
	selp.b64 	%rd425, %rd409, %rd411, %p322;
	bra.uni 	$L__BB6_118;
$L__BB6_41:
	// begin inline asm
	mov.u32 %r256, %laneid;
	// end inline asm
	and.b32  	%r277, %r8, 992;
	add.s32 	%r278, %r277, 32;
	setp.gt.s32 	%p234, %r278, %r7;
	not.b32 	%r279, %r277;
	add.s32 	%r280, %r7, %r279;
	selp.b32 	%r275, %r280, 31, %p234;
	cvt.u32.u16 	%r281, %rs371;
	and.b32  	%r258, %r281, 255;
	mov.b32 	%r274, 1;
	mov.b32 	%r276, -1;
	// begin inline asm
	shfl.sync.down.b32 %r257, %r258, %r274, %r275, %r276;
	// end inline asm
	// begin inline asm
	shfl.sync.down.b32 %r262, %r263, %r274, %r275, %r276;
	// end inline asm
	mov.b64 	{%r268, %r273}, %rd425;
	// begin inline asm
	shfl.sync.down.b32 %r267, %r268, %r274, %r275, %r276;
	// end inline asm
	// begin inline asm
	shfl.sync.down.b32 %r272, %r273, %r274, %r275, %r276;
	// end inline asm
	mov.b64 	%rd42, {%r267, %r272};
	cvt.u16.u32 	%rs31, %r257;
	setp.ge.s32 	%p235, %r256, %r275;
	@%p235 bra 	$L__BB6_45;
	and.b16  	%rs274, %rs371, 255;
	setp.eq.s16 	%p236, %rs274, 0;
	and.b16  	%rs275, %rs31, 255;
	setp.eq.s16 	%p237, %rs275, 0;
	or.pred  	%p238, %p236, %p237;
	@%p238 bra 	$L__BB6_44;
	min.s64 	%rd425, %rd42, %rd425;
	mov.b16 	%rs371, 1;
	bra.uni 	$L__BB6_45;
$L__BB6_44:
	setp.eq.s16 	%p239, %rs274, 0;
	selp.b16 	%rs371, %rs31, %rs371, %p239;
	selp.b64 	%rd425, %rd42, %rd425, %p239;
$L__BB6_45:
	cvt.u32.u16 	%r302, %rs371;
	and.b32  	%r283, %r302, 255;
	mov.b32 	%r299, 2;
	mov.b32 	%r301, -1;
	// begin inline asm
	shfl.sync.down.b32 %r282, %r283, %r299, %r275, %r301;
	// end inline asm
	// begin inline asm
	shfl.sync.down.b32 %r287, %r288, %r299, %r275, %r301;
	// end inline asm
	mov.b64 	{%r293, %r298}, %rd425;
	// begin inline asm
	shfl.sync.down.b32 %r292, %r293, %r299, %r275, %r301;
	// end inline asm
	// begin inline asm
	shfl.sync.down.b32 %r297, %r298, %r299, %r275, %r301;
	// end inline asm
	mov.b64 	%rd46, {%r292, %r297};
	cvt.u16.u32 	%rs34, %r282;
	add.s32 	%r303, %r256, 2;
	setp.gt.s32 	%p240, %r303, %r275;
	@%p240 bra 	$L__BB6_49;
	and.b16  	%rs278, %rs371, 255;
	setp.eq.s16 	%p241, %rs278, 0;
	and.b16  	%rs279, %rs34, 255;
	setp.eq.s16 	%p242, %rs279, 0;
	or.pred  	%p243, %p241, %p242;
	@%p243 bra 	$L__BB6_48;
	min.s64 	%rd425, %rd46, %rd425;
	mov.b16 	%rs371, 1;
	bra.uni 	$L__BB6_49;
$L__BB6_48:
	setp.eq.s16 	%p244, %rs278, 0;
	selp.b16 	%rs371, %rs34, %rs371, %p244;
	selp.b64 	%rd425, %rd46, %rd425, %p244;
$L__BB6_49:
	cvt.u32.u16 	%r324, %rs371;
	and.b32  	%r305, %r324, 255;
	mov.b32 	%r321, 4;
	mov.b32 	%r323, -1;
	// begin inline asm
	shfl.sync.down.b32 %r304, %r305, %r321, %r275, %r323;
	// end inline asm
	// begin inline asm
	shfl.sync.down.b32 %r309, %r310, %r321, %r275, %r323;
	// end inline asm
	mov.b64 	{%r315, %r320}, %rd425;
	// begin inline asm
	shfl.sync.down.b32 %r314, %r315, %r321, %r275, %r323;
	// end inline asm
	// begin inline asm
	shfl.sync.down.b32 %r319, %r320, %r321, %r275, %r323;
	// end inline asm
	mov.b64 	%rd50, {%r314, %r319};
	cvt.u16.u32 	%rs37, %r304;
	add.s32 	%r325, %r256, 4;
	setp.gt.s32 	%p245, %r325, %r275;
	@%p245 bra 	$L__BB6_53;
	and.b16  	%rs282, %rs371, 255;
	setp.eq.s16 	%p246, %rs282, 0;
	and.b16  	%rs283, %rs37, 255;
	setp.eq.s16 	%p247, %rs283, 0;
	or.pred  	%p248, %p246, %p247;
	@%p248 bra 	$L__BB6_52;
	min.s64 	%rd425, %rd50, %rd425;
	mov.b16 	%rs371, 1;
	bra.uni 	$L__BB6_53;
$L__BB6_52:
	setp.eq.s16 	%p249, %rs282, 0;
	selp.b16 	%rs371, %rs37, %rs371, %p249;
	selp.b64 	%rd425, %rd50, %rd425, %p249;
$L__BB6_53:
	cvt.u32.u16 	%r346, %rs371;
	and.b32  	%r327, %r346, 255;
	mov.b32 	%r343, 8;
	mov.b32 	%r345, -1;
	// begin inline asm
	shfl.sync.down.b32 %r326, %r327, %r343, %r275, %r345;
	// end inline asm
	// begin inline asm
	shfl.sync.down.b32 %r331, %r332, %r343, %r275, %r345;
	// end inline asm
	mov.b64 	{%r337, %r342}, %rd425;
	// begin inline asm
	shfl.sync.down.b32 %r336, %r337, %r343, %r275, %r345;
	// end inline asm
	// begin inline asm
	shfl.sync.down.b32 %r341, %r342, %r343, %r275, %r345;
	// end inline asm
	mov.b64 	%rd54, {%r336, %r341};
	cvt.u16.u32 	%rs40, %r326;
	add.s32 	%r347, %r256, 8;
	setp.gt.s32 	%p250, %r347, %r275;
	@%p250 bra 	$L__BB6_57;
	and.b16  	%rs286, %rs371, 255;
	setp.eq.s16 	%p251, %rs286, 0;
	and.b16  	%rs287, %rs40, 255;
	setp.eq.s16 	%p252, %rs287, 0;
	or.pred  	%p253, %p251, %p252;
	@%p253 bra 	$L__BB6_56;
	min.s64 	%rd425, %rd54, %rd425;
	mov.b16 	%rs371, 1;
	bra.uni 	$L__BB6_57;
$L__BB6_56:
	setp.eq.s16 	%p254, %rs286, 0;
	selp.b16 	%rs371, %rs40, %rs371, %p254;
	selp.b64 	%rd425, %rd54, %rd425, %p254;
$L__BB6_57:
	cvt.u32.u16 	%r368, %rs371;
	and.b32  	%r349, %r368, 255;
	mov.b32 	%r365, 16;
	mov.b32 	%r367, -1;
	// begin inline asm
	shfl.sync.down.b32 %r348, %r349, %r365, %r275, %r367;
	// end inline asm
	// begin inline asm
	shfl.sync.down.b32 %r353, %r354, %r365, %r275, %r367;
	// end inline asm
	mov.b64 	{%r359, %r364}, %rd425;
	// begin inline asm
	shfl.sync.down.b32 %r358, %r359, %r365, %r275, %r367;
	// end inline asm
	// begin inline asm
	shfl.sync.down.b32 %r363, %r364, %r365, %r275, %r367;
	// end inline asm
	mov.b64 	%rd58, {%r358, %r363};
	cvt.u16.u32 	%rs43, %r348;
	add.s32 	%r369, %r256, 16;
	setp.gt.s32 	%p255, %r369, %r275;
	@%p255 bra 	$L__BB6_61;
	and.b16  	%rs290, %rs371, 255;
	setp.eq.s16 	%p256, %rs290, 0;
	and.b16  	%rs291, %rs43, 255;
	setp.eq.s16 	%p257, %rs291, 0;
	or.pred  	%p258, %p256, %p257;
	@%p258 bra 	$L__BB6_60;
	min.s64 	%rd425, %rd58, %rd425;
	mov.b16 	%rs371, 1;
	bra.uni 	$L__BB6_61;
$L__BB6_60:
	setp.eq.s16 	%p259, %rs290, 0;
	selp.b16 	%rs371, %rs43, %rs371, %p259;
	selp.b64 	%rd425, %rd58, %rd425, %p259;
$L__BB6_61:
	setp.ne.s32 	%p260, %r256, 0;
	@%p260 bra 	$L__BB6_63;
	shr.u32 	%r370, %r8, 1;
	and.b32  	%r371, %r370, 496;
	mov.u32 	%r372, _ZZN3cub18CUB_300001_SM_10006detail6reduce18DeviceReduceKernelINS2_10policy_hubIN4cuda3std3__45tupleIJblEEEyN6thrust24THRUST_300001_SM_1000_NS8cuda_cub9__find_if7functorIS9_EEE10Policy1000ENSB_12zip_iteratorINS8_IJNSD_26transform_input_iterator_tIbPiNSB_6detail10functional5actorINSM_9compositeIJNSM_16operator_adaptorINS7_8equal_toIvEEEENSN_INSM_8argumentILj0EEEEENSN_INSM_5valueIiEEEEEEEEEEENSB_17counting_iteratorIlNSB_11use_defaultES13_S13_EEEEEEEySF_S9_NS7_10__identityEEEvT0_PT3_T1_NS0_13GridEvenShareIS1B_EET2_T4_E12temp_storage;
	add.s32 	%r373, %r372, %r371;
	st.shared.u8 	[%r373+8], %rs371;
	st.shared.u64 	[%r373+16], %rd425;
$L__BB6_63:
	bar.sync 	0;
	setp.ne.s32 	%p261, %r8, 0;
	@%p261 bra 	$L__BB6_118;
	setp.lt.s32 	%p262, %r7, 33;
	@%p262 bra 	$L__BB6_66;
	ld.shared.u8 	%rs294, [_ZZN3cub18CUB_300001_SM_10006detail6reduce18DeviceReduceKernelINS2_10policy_hubIN4cuda3std3__45tupleIJblEEEyN6thrust24THRUST_300001_SM_1000_NS8cuda_cub9__find_if7functorIS9_EEE10Policy1000ENSB_12zip_iteratorINS8_IJNSD_26transform_input_iterator_tIbPiNSB_6detail10functional5actorINSM_9compositeIJNSM_16operator_adaptorINS7_8equal_toIvEEEENSN_INSM_8argumentILj0EEEEENSN_INSM_5valueIiEEEEEEEEEEENSB_17counting_iteratorIlNSB_11use_defaultES13_S13_EEEEEEEySF_S9_NS7_10__identityEEEvT0_PT3_T1_NS0_13GridEvenShareIS1B_EET2_T4_E12temp_storage+24];
	ld.shared.u64 	%rd364, [_ZZN3cub18CUB_300001_SM_10006detail6reduce18DeviceReduceKernelINS2_10policy_hubIN4cuda3std3__45tupleIJblEEEyN6thrust24THRUST_300001_SM_1000_NS8cuda_cub9__find_if7functorIS9_EEE10Policy1000ENSB_12zip_iteratorINS8_IJNSD_26transform_input_iterator_tIbPiNSB_6detail10functional5actorINSM_9compositeIJNSM_16operator_adaptorINS7_8equal_toIvEEEENSN_INSM_8argumentILj0EEEEENSN_INSM_5valueIiEEEEEEEEEEENSB_17counting_iteratorIlNSB_11use_defaultES13_S13_EEEEEEEySF_S9_NS7_10__identityEEEvT0_PT3_T1_NS0_13GridEvenShareIS1B_EET2_T4_E12temp_storage+32];
	and.b16  	%rs295, %rs371, 255;
	setp.eq.s16 	%p263, %rs295, 0;
	setp.eq.s16 	%p264, %rs294, 0;
	min.s64 	%rd365, %rd364, %rd425;
	selp.b16 	%rs296, %rs371, 1, %p264;
	selp.b16 	%rs371, %rs294, %rs296, %p263;
	selp.b64 	%rd366, %rd425, %rd365, %p264;
	selp.b64 	%rd425, %rd364, %rd366, %p263;
$L__BB6_66:
	setp.lt.s32 	%p265, %r7, 65;
	@%p265 bra 	$L__BB6_68;
	ld.shared.u8 	%rs297, [_ZZN3cub18CUB_300001_SM_10006detail6reduce18DeviceReduceKernelINS2_10policy_hubIN4cuda3std3__45tupleIJblEEEyN6thrust24THRUST_300001_SM_1000_NS8cuda_cub9__find_if7functorIS9_EEE10Policy1000ENSB_12zip_iteratorINS8_IJNSD_26transform_input_iterator_tIbPiNSB_6detail10functional5actorINSM_9compositeIJNSM_16operator_adaptorINS7_8equal_toIvEEEENSN_INSM_8argumentILj0EEEEENSN_INSM_5valueIiEEEEEEEEEEENSB_17counting_iteratorIlNSB_11use_defaultES13_S13_EEEEEEEySF_S9_NS7_10__identityEEEvT0_PT3_T1_NS0_13GridEvenShareIS1B_EET2_T4_E12temp_storage+40];
	ld.shared.u64 	%rd367, [_ZZN3cub18CUB_300001_SM_10006detail6reduce18DeviceReduceKernelINS2_10policy_hubIN4cuda3std3__45tupleIJblEEEyN6thrust24THRUST_300001_SM_1000_NS8cuda_cub9__find_if7functorIS9_EEE10Policy1000ENSB_12zip_iteratorINS8_IJNSD_26transform_input_iterator_tIbPiNSB_6detail10functional5actorINSM_9compositeIJNSM_16operator_adaptorINS7_8equal_toIvEEEENSN_INSM_8argumentILj0EEEEENSN_INSM_5valueIiEEEEEEEEEEENSB_17counting_iteratorIlNSB_11use_defaultES13_S13_EEEEEEEySF_S9_NS7_10__identityEEEvT0_PT3_T1_NS0_13GridEvenShareIS1B_EET2_T4_E12temp_storage+48];
	and.b16  	%rs298, %rs371, 255;
	setp.eq.s16 	%p266, %rs298, 0;
	setp.eq.s16 	%p267, %rs297, 0;
	min.s64 	%rd368, %rd367, %rd425;
	selp.b16 	%rs299, %rs371, 1, %p267;
	selp.b16 	%rs371, %rs297, %rs299, %p266;
	selp.b64 	%rd369, %rd425, %rd368, %p267;
	selp.b64 	%rd425, %rd367, %rd369, %p266;
$L__BB6_68:
	setp.lt.s32 	%p268, %r7, 97;
	@%p268 bra 	$L__BB6_70;
	ld.shared.u8 	%rs300, [_ZZN3cub18CUB_300001_SM_10006detail6reduce18DeviceReduceKernelINS2_10policy_hubIN4cuda3std3__45tupleIJblEEEyN6thrust24THRUST_300001_SM_1000_NS8cuda_cub9__find_if7functorIS9_EEE10Policy1000ENSB_12zip_iteratorINS8_IJNSD_26transform_input_iterator_tIbPiNSB_6detail10functional5actorINSM_9compositeIJNSM_16operator_adaptorINS7_8equal_toIvEEEENSN_INSM_8argumentILj0EEEEENSN_INSM_5valueIiEEEEEEEEEEENSB_17counting_iteratorIlNSB_11use_defaultES13_S13_EEEEEEEySF_S9_NS7_10__identityEEEvT0_PT3_T1_NS0_13GridEvenShareIS1B_EET2_T4_E12temp_storage+56];
	ld.shared.u64 	%rd370, [_ZZN3cub18CUB_300001_SM_10006detail6reduce18DeviceReduceKernelINS2_10policy_hubIN4cuda3std3__45tupleIJblEEEyN6thrust24THRUST_300001_SM_1000_NS8cuda_cub9__find_if7functorIS9_EEE10Policy1000ENSB_12zip_iteratorINS8_IJNSD_26transform_input_iterator_tIbPiNSB_6detail10functional5actorINSM_9compositeIJNSM_16operator_adaptorINS7_8equal_toIvEEEENSN_INSM_8argumentILj0EEEEENSN_INSM_5valueIiEEEEEEEEEEENSB_17counting_iteratorIlNSB_11use_defaultES13_S13_EEEEEEEySF_S9_NS7_10__identityEEEvT0_PT3_T1_NS0_13GridEvenShareIS1B_EET2_T4_E12temp_storage+64];
	and.b16  	%rs301, %rs371, 255;
	setp.eq.s16 	%p269, %rs301, 0;
	setp.eq.s16 	%p270, %rs300, 0;
	min.s64 	%rd371, %rd370, %rd425;
	selp.b16 	%rs302, %rs371, 1, %p270;
	selp.b16 	%rs371, %rs300, %rs302, %p269;
	selp.b64 	%rd372, %rd425, %rd371, %p270;
	selp.b64 	%rd425, %rd370, %rd372, %p269;
$L__BB6_70:
	setp.lt.s32 	%p271, %r7, 129;
	@%p271 bra 	$L__BB6_72;
	ld.shared.u8 	%rs303, [_ZZN3cub18CUB_300001_SM_10006detail6reduce18DeviceReduceKernelINS2_10policy_hubIN4cuda3std3__45tupleIJblEEEyN6thrust24THRUST_300001_SM_1000_NS8cuda_cub9__find_if7functorIS9_EEE10Policy1000ENSB_12zip_iteratorINS8_IJNSD_26transform_input_iterator_tIbPiNSB_6detail10functional5actorINSM_9compositeIJNSM_16operator_adaptorINS7_8equal_toIvEEEENSN_INSM_8argumentILj0EEEEENSN_INSM_5valueIiEEEEEEEEEEENSB_17counting_iteratorIlNSB_11use_defaultES13_S13_EEEEEEEySF_S9_NS7_10__identityEEEvT0_PT3_T1_NS0_13GridEvenShareIS1B_EET2_T4_E12temp_storage+72];
	ld.shared.u64 	%rd373, [_ZZN3cub18CUB_300001_SM_10006detail6reduce18DeviceReduceKernelINS2_10policy_hubIN4cuda3std3__45tupleIJblEEEyN6thrust24THRUST_300001_SM_1000_NS8cuda_cub9__find_if7functorIS9_EEE10Policy1000ENSB_12zip_iteratorINS8_IJNSD_26transform_input_iterator_tIbPiNSB_6detail10functional5actorINSM_9compositeIJNSM_16operator_adaptorINS7_8equal_toIvEEEENSN_INSM_8argumentILj0EEEEENSN_INSM_5valueIiEEEEEEEEEEENSB_17counting_iteratorIlNSB_11use_defaultES13_S13_EEEEEEEySF_S9_NS7_10__identityEEEvT0_PT3_T1_NS0_13GridEvenShareIS1B_EET2_T4_E12temp_storage+80];
	and.b16  	%rs304, %rs371, 255;
	setp.eq.s16 	%p272, %rs304, 0;
	setp.eq.s16 	%p273, %rs303, 0;
	min.s64 	%rd374, %rd373, %rd425;
	selp.b16 	%rs305, %rs371, 1, %p273;
	selp.b16 	%rs371, %rs303, %rs305, %p272;
	selp.b64 	%rd375, %rd425, %rd374, %p273;
	selp.b64 	%rd425, %rd373, %rd375, %p272;
$L__BB6_72:
	setp.lt.s32 	%p274, %r7, 161;
	@%p274 bra 	$L__BB6_74;
	ld.shared.u8 	%rs306, [_ZZN3cub18CUB_300001_SM_10006detail6reduce18DeviceReduceKernelINS2_10policy_hubIN4cuda3std3__45tupleIJblEEEyN6thrust24THRUST_300001_SM_1000_NS8cuda_cub9__find_if7functorIS9_EEE10Policy1000ENSB_12zip_iteratorINS8_IJNSD_26transform_input_iterator_tIbPiNSB_6detail10functional5actorINSM_9compositeIJNSM_16operator_adaptorINS7_8equal_toIvEEEENSN_INSM_8argumentILj0EEEEENSN_INSM_5valueIiEEEEEEEEEEENSB_17counting_iteratorIlNSB_11use_defaultES13_S13_EEEEEEEySF_S9_NS7_10__identityEEEvT0_PT3_T1_NS0_13GridEvenShareIS1B_EET2_T4_E12temp_storage+88];
	ld.shared.u64 	%rd376, [_ZZN3cub18CUB_300001_SM_10006detail6reduce18DeviceReduceKernelINS2_10policy_hubIN4cuda3std3__45tupleIJblEEEyN6thrust24THRUST_300001_SM_1000_NS8cuda_cub9__find_if7functorIS9_EEE10Policy1000ENSB_12zip_iteratorINS8_IJNSD_26transform_input_iterator_tIbPiNSB_6detail10functional5actorINSM_9compositeIJNSM_16operator_adaptorINS7_8equal_toIvEEEENSN_INSM_8argumentILj0EEEEENSN_INSM_5valueIiEEEEEEEEEEENSB_17counting_iteratorIlNSB_11use_defaultES13_S13_EEEEEEEySF_S9_NS7_10__identityEEEvT0_PT3_T1_NS0_13GridEvenShareIS1B_EET2_T4_E12temp_storage+96];
	and.b16  	%rs307, %rs371, 255;
	setp.eq.s16 	%p275, %rs307, 0;
	setp.eq.s16 	%p276, %rs306, 0;
	min.s64 	%rd377, %rd376, %rd425;
	selp.b16 	%rs308, %rs371, 1, %p276;
	selp.b16 	%rs371, %rs306, %rs308, %p275;
	selp.b64 	%rd378, %rd425, %rd377, %p276;
	selp.b64 	%rd425, %rd376, %rd378, %p275;
$L__BB6_74:
	setp.lt.s32 	%p277, %r7, 193;
	@%p277 bra 	$L__BB6_76;
	ld.shared.u8 	%rs309, [_ZZN3cub18CUB_300001_SM_10006detail6reduce18DeviceReduceKernelINS2_10policy_hubIN4cuda3std3__45tupleIJblEEEyN6thrust24THRUST_300001_SM_1000_NS8cuda_cub9__find_if7functorIS9_EEE10Policy1000ENSB_12zip_iteratorINS8_IJNSD_26transform_input_iterator_tIbPiNSB_6detail10functional5actorINSM_9compositeIJNSM_16operator_adaptorINS7_8equal_toIvEEEENSN_INSM_8argumentILj0EEEEENSN_INSM_5valueIiEEEEEEEEEEENSB_17counting_iteratorIlNSB_11use_defaultES13_S13_EEEEEEEySF_S9_NS7_10__identityEEEvT0_PT3_T1_NS0_13GridEvenShareIS1B_EET2_T4_E12temp_storage+104];
	ld.shared.u64 	%rd379, [_ZZN3cub18CUB_300001_SM_10006detail6reduce18DeviceReduceKernelINS2_10policy_hubIN4cuda3std3__45tupleIJblEEEyN6thrust24THRUST_300001_SM_1000_NS8cuda_cub9__find_if7functorIS9_EEE10Policy1000ENSB_12zip_iteratorINS8_IJNSD_26transform_input_iterator_tIbPiNSB_6detail10functional5actorINSM_9compositeIJNSM_16operator_adaptorINS7_8equal_toIvEEEENSN_INSM_8argumentILj0EEEEENSN_INSM_5valueIiEEEEEEEEEEENSB_17counting_iteratorIlNSB_11use_defaultES13_S13_EEEEEEEySF_S9_NS7_10__identityEEEvT0_PT3_T1_NS0_13GridEvenShareIS1B_EET2_T4_E12temp_storage+112];
	and.b16  	%rs310, %rs371, 255;
	setp.eq.s16 	%p278, %rs310, 0;
	setp.eq.s16 	%p279, %rs309, 0;
	min.s64 	%rd380, %rd379, %rd425;
	selp.b16 	%rs311, %rs371, 1, %p279;
	selp.b16 	%rs371, %rs309, %rs311, %p278;
	selp.b64 	%rd381, %rd425, %rd380, %p279;
	selp.b64 	%rd425, %rd379, %rd381, %p278;
$L__BB6_76:
	setp.lt.s32 	%p280, %r7, 225;
	@%p280 bra 	$L__BB6_118;
	ld.shared.u8 	%rs312, [_ZZN3cub18CUB_300001_SM_10006detail6reduce18DeviceReduceKernelINS2_10policy_hubIN4cuda3std3__45tupleIJblEEEyN6thrust24THRUST_300001_SM_1000_NS8cuda_cub9__find_if7functorIS9_EEE10Policy1000ENSB_12zip_iteratorINS8_IJNSD_26transform_input_iterator_tIbPiNSB_6detail10functional5actorINSM_9compositeIJNSM_16operator_adaptorINS7_8equal_toIvEEEENSN_INSM_8argumentILj0EEEEENSN_INSM_5valueIiEEEEEEEEEEENSB_17counting_iteratorIlNSB_11use_defaultES13_S13_EEEEEEEySF_S9_NS7_10__identityEEEvT0_PT3_T1_NS0_13GridEvenShareIS1B_EET2_T4_E12temp_storage+120];
	ld.shared.u64 	%rd382, [_ZZN3cub18CUB_300001_SM_10006detail6reduce18DeviceReduceKernelINS2_10policy_hubIN4cuda3std3__45tupleIJblEEEyN6thrust24THRUST_300001_SM_1000_NS8cuda_cub9__find_if7functorIS9_EEE10Policy1000ENSB_12zip_iteratorINS8_IJNSD_26transform_input_iterator_tIbPiNSB_6detail10functional5actorINSM_9compositeIJNSM_16operator_adaptorINS7_8equal_toIvEEEENSN_INSM_8argumentILj0EEEEENSN_INSM_5valueIiEEEEEEEEEEENSB_17counting_iteratorIlNSB_11use_defaultES13_S13_EEEEEEEySF_S9_NS7_10__identityEEEvT0_PT3_T1_NS0_13GridEvenShareIS1B_EET2_T4_E12temp_storage+128];
	and.b16  	%rs313, %rs371, 255;
	setp.eq.s16 	%p281, %rs313, 0;
	setp.eq.s16 	%p282, %rs312, 0;
	min.s64 	%rd383, %rd382, %rd425;
	selp.b16 	%rs314, %rs371, 1, %p282;
	selp.b16 	%rs371, %rs312, %rs314, %p281;
	selp.b64 	%rd384, %rd425, %rd383, %p282;
	selp.b64 	%rd425, %rd382, %rd384, %p281;
	bra.uni 	$L__BB6_118;
$L__BB6_78:
	mov.u32 	%r29, %tid.x;
	add.s64 	%rd118, %rd116, %rd5;
	cvt.u64.u32 	%rd75, %r29;
	add.s64 	%rd119, %rd75, %rd5;
	shl.b64 	%rd120, %rd119, 2;
	add.s64 	%rd121, %rd2, %rd120;
	ld.global.u32 	%r54, [%rd121];
	setp.eq.s32 	%p2, %r54, %r51;
	add.s32 	%r55, %r29, 256;
	cvt.u64.u32 	%rd122, %r55;
	ld.global.u32 	%r56, [%rd121+1024];
	setp.eq.s32 	%p3, %r56, %r51;
	add.s32 	%r58, %r29, 512;
	cvt.u64.u32 	%rd123, %r58;
	add.s64 	%rd124, %rd118, %rd123;
	ld.global.u32 	%r59, [%rd121+2048];
	setp.eq.s32 	%p4, %r59, %r51;
	add.s64 	%rd125, %rd124, 256;
	ld.global.u32 	%r60, [%rd121+3072];
	setp.eq.s32 	%p6, %r60, %r51;
	or.pred  	%p8, %p2, %p3;
	selp.b64 	%rd126, %rd75, %rd122, %p2;
	add.s64 	%rd127, %rd118, %rd126;
	min.s64 	%rd128, %rd124, %rd127;
	selp.b64 	%rd129, %rd128, %rd127, %p4;
	or.pred  	%p9, %p8, %p4;
	selp.b64 	%rd130, %rd129, %rd124, %p8;
	min.s64 	%rd131, %rd125, %rd130;
	selp.b64 	%rd132, %rd131, %rd130, %p6;
	or.pred  	%p10, %p9, %p6;
	selp.u16 	%rs371, 1, 0, %p10;
	selp.b64 	%rd425, %rd132, %rd125, %p9;
	setp.lt.u64 	%p11, %rd6, %rd4;
	@%p11 bra 	$L__BB6_94;
	cvt.u32.u64 	%r62, %rd4;
	cvt.u32.u64 	%r63, %rd5;
	cvt.u32.u64 	%r30, %rd1;
	not.b32 	%r64, %r29;
	add.s32 	%r65, %r64, %r30;
	sub.s32 	%r66, %r65, %r62;
	sub.s32 	%r491, %r66, %r63;
	mov.b32 	%r492, 0;
	mov.u64 	%rd442, %rd5;
$L__BB6_80:
	add.s64 	%rd442, %rd442, %rd4;
	add.s64 	%rd133, %rd1, -1024;
	setp.gt.u64 	%p12, %rd442, %rd133;
	@%p12 bra 	$L__BB6_82;
	cvt.u32.u64 	%r67, %rd4;
	add.s64 	%rd134, %rd442, %rd75;
	shl.b64 	%rd135, %rd134, 2;
	add.s64 	%rd136, %rd2, %rd135;
	add.s64 	%rd137, %rd134, %rd116;
	ld.global.u32 	%r68, [%rd136];
	setp.eq.s32 	%p13, %r68, %r51;
	add.s64 	%rd138, %rd137, 256;
	ld.global.u32 	%r69, [%rd136+1024];
	setp.eq.s32 	%p14, %r69, %r51;
	selp.u16 	%rs93, 1, 0, %p14;
	add.s64 	%rd139, %rd137, 512;
	ld.global.u32 	%r70, [%rd136+2048];
	setp.eq.s32 	%p15, %r70, %r51;
	selp.u16 	%rs94, 1, 0, %p15;
	add.s64 	%rd140, %rd137, 768;
	ld.global.u32 	%r71, [%rd136+3072];
	setp.eq.s32 	%p16, %r71, %r51;
	selp.u16 	%rs95, 1, 0, %p16;
	and.b16  	%rs96, %rs371, 255;
	setp.eq.s16 	%p17, %rs96, 0;
	selp.u16 	%rs97, 1, 0, %p13;
	min.s64 	%rd141, %rd137, %rd425;
	selp.b16 	%rs98, 1, %rs371, %p13;
	selp.b64 	%rd142, %rd141, %rd425, %p13;
	selp.b16 	%rs99, %rs97, %rs98, %p17;
	and.b16  	%rs100, %rs99, 255;
	selp.b64 	%rd143, %rd137, %rd142, %p17;
	setp.eq.s16 	%p18, %rs100, 0;
	min.s64 	%rd144, %rd138, %rd143;
	selp.b16 	%rs101, 1, %rs99, %p14;
	selp.b64 	%rd145, %rd144, %rd143, %p14;
	selp.b16 	%rs102, %rs93, %rs101, %p18;
	and.b16  	%rs103, %rs102, 255;
	selp.b64 	%rd146, %rd138, %rd145, %p18;
	setp.eq.s16 	%p19, %rs103, 0;
	min.s64 	%rd147, %rd139, %rd146;
	selp.b16 	%rs104, 1, %rs102, %p15;
	selp.b64 	%rd148, %rd147, %rd146, %p15;
	selp.b16 	%rs105, %rs94, %rs104, %p19;
	and.b16  	%rs106, %rs105, 255;
	selp.b64 	%rd149, %rd139, %rd148, %p19;
	setp.eq.s16 	%p20, %rs106, 0;
	min.s64 	%rd150, %rd140, %rd149;
	selp.b16 	%rs107, 1, %rs105, %p16;
	selp.b64 	%rd151, %rd150, %rd149, %p16;
	selp.b16 	%rs371, %rs95, %rs107, %p20;
	selp.b64 	%rd425, %rd140, %rd151, %p20;
	sub.s64 	%rd152, %rd1, %rd442;
	setp.lt.u64 	%p21, %rd152, %rd4;
	add.s32 	%r492, %r492, 1;
	sub.s32 	%r491, %r491, %r67;
	@%p21 bra 	$L__BB6_94;
	bra.uni 	$L__BB6_80;
$L__BB6_82:
	setp.le.u64 	%p22, %rd1, %rd442;
	cvt.u32.u64 	%r72, %rd442;
	cvt.u32.u64 	%r73, %rd1;
	sub.s32 	%r74, %r73, %r72;
	setp.ge.s32 	%p23, %r29, %r74;
	or.pred  	%p24, %p22, %p23;
	@%p24 bra 	$L__BB6_94;
	cvt.u32.u64 	%r76, %rd4;
	cvt.u32.u64 	%r77, %rd5;
	not.b32 	%r78, %r29;
	add.s32 	%r37, %r78, %r30;
	add.s32 	%r79, %r76, %r77;
	sub.s32 	%r80, %r37, %r79;
	mul.lo.s32 	%r81, %r1, %r492;
	shl.b32 	%r82, %r81, 10;
	sub.s32 	%r83, %r80, %r82;
	shr.u32 	%r84, %r83, 8;
	add.s32 	%r38, %r84, 1;
	and.b32  	%r39, %r38, 7;
	setp.lt.u32 	%p25, %r83, 1792;
	mov.u32 	%r495, %r29;
	@%p25 bra 	$L__BB6_86;
	shr.u32 	%r85, %r491, 8;
	add.s32 	%r86, %r85, 1;
	and.b32  	%r87, %r86, 33554424;
	neg.s32 	%r493, %r87;
	mov.u32 	%r495, %r29;
$L__BB6_85:
	.pragma "nounroll";
	cvt.u64.u32 	%rd154, %r495;
	add.s64 	%rd155, %rd442, %rd154;
	shl.b64 	%rd156, %rd155, 2;
	add.s64 	%rd157, %rd2, %rd156;
	add.s64 	%rd158, %rd155, %rd116;
	ld.global.u32 	%r88, [%rd157];
	setp.eq.s32 	%p26, %r88, %r51;
	selp.u16 	%rs109, 1, 0, %p26;
	and.b16  	%rs110, %rs371, 255;
	setp.ne.s16 	%p28, %rs110, 0;
	and.pred  	%p29, %p28, %p26;
	min.s64 	%rd159, %rd158, %rd425;
	setp.eq.s16 	%p30, %rs110, 0;
	selp.b16 	%rs111, %rs109, %rs371, %p30;
	selp.b64 	%rd160, %rd158, %rd425, %p30;
	selp.b16 	%rs112, 1, %rs111, %p29;
	and.b16  	%rs113, %rs112, 255;
	selp.b64 	%rd161, %rd159, %rd160, %p29;
	add.s64 	%rd162, %rd158, 256;
	ld.global.u32 	%r89, [%rd157+1024];
	setp.eq.s32 	%p31, %r89, %r51;
	selp.u16 	%rs114, 1, 0, %p31;
	setp.ne.s16 	%p33, %rs113, 0;
	and.pred  	%p34, %p33, %p31;
	min.s64 	%rd163, %rd162, %rd161;
	setp.eq.s16 	%p35, %rs113, 0;
	selp.b16 	%rs115, %rs114, %rs112, %p35;
	selp.b64 	%rd164, %rd162, %rd161, %p35;
	selp.b16 	%rs116, 1, %rs115, %p34;
	and.b16  	%rs117, %rs116, 255;
	selp.b64 	%rd165, %rd163, %rd164, %p34;
	add.s64 	%rd166, %rd158, 512;
	ld.global.u32 	%r90, [%rd157+2048];
	setp.eq.s32 	%p36, %r90, %r51;
	selp.u16 	%rs118, 1, 0, %p36;
	setp.ne.s16 	%p38, %rs117, 0;
	and.pred  	%p39, %p38, %p36;
	min.s64 	%rd167, %rd166, %rd165;
	setp.eq.s16 	%p40, %rs117, 0;
	selp.b16 	%rs119, %rs118, %rs116, %p40;
	selp.b64 	%rd168, %rd166, %rd165, %p40;
	selp.b16 	%rs120, 1, %rs119, %p39;
	and.b16  	%rs121, %rs120, 255;
	selp.b64 	%rd169, %rd167, %rd168, %p39;
	add.s64 	%rd170, %rd158, 768;
	ld.global.u32 	%r91, [%rd157+3072];
	setp.eq.s32 	%p41, %r91, %r51;
	selp.u16 	%rs122, 1, 0, %p41;
	setp.ne.s16 	%p43, %rs121, 0;
	and.pred  	%p44, %p43, %p41;
	min.s64 	%rd171, %rd170, %rd169;
	setp.eq.s16 	%p45, %rs121, 0;
	selp.b16 	%rs123, %rs122, %rs120, %p45;
	selp.b64 	%rd172, %rd170, %rd169, %p45;
	selp.b16 	%rs124, 1, %rs123, %p44;
	and.b16  	%rs125, %rs124, 255;
	selp.b64 	%rd173, %rd171, %rd172, %p44;
	add.s64 	%rd174, %rd158, 1024;
	ld.global.u32 	%r92, [%rd157+4096];
	setp.eq.s32 	%p46, %r92, %r51;
	selp.u16 	%rs126, 1, 0, %p46;
	setp.ne.s16 	%p48, %rs125, 0;
	and.pred  	%p49, %p48, %p46;
	min.s64 	%rd175, %rd174, %rd173;
	setp.eq.s16 	%p50, %rs125, 0;
	selp.b16 	%rs127, %rs126, %rs124, %p50;
	selp.b64 	%rd176, %rd174, %rd173, %p50;
	selp.b16 	%rs128, 1, %rs127, %p49;
	and.b16  	%rs129, %rs128, 255;
	selp.b64 	%rd177, %rd175, %rd176, %p49;
	add.s64 	%rd178, %rd158, 1280;
	ld.global.u32 	%r93, [%rd157+5120];
	setp.eq.s32 	%p51, %r93, %r51;
	selp.u16 	%rs130, 1, 0, %p51;
	setp.ne.s16 	%p53, %rs129, 0;
	and.pred  	%p54, %p53, %p51;
	min.s64 	%rd179, %rd178, %rd177;
	setp.eq.s16 	%p55, %rs129, 0;
	selp.b16 	%rs131, %rs130, %rs128, %p55;
	selp.b64 	%rd180, %rd178, %rd177, %p55;
	selp.b16 	%rs132, 1, %rs131, %p54;
	and.b16  	%rs133, %rs132, 255;
	selp.b64 	%rd181, %rd179, %rd180, %p54;
	add.s64 	%rd182, %rd158, 1536;
	ld.global.u32 	%r94, [%rd157+6144];
	setp.eq.s32 	%p56, %r94, %r51;
	selp.u16 	%rs134, 1, 0, %p56;
	setp.ne.s16 	%p58, %rs133, 0;
	and.pred  	%p59, %p58, %p56;
	min.s64 	%rd183, %rd182, %rd181;
	setp.eq.s16 	%p60, %rs133, 0;
	selp.b16 	%rs135, %rs134, %rs132, %p60;
	selp.b64 	%rd184, %rd182, %rd181, %p60;
	selp.b16 	%rs136, 1, %rs135, %p59;
	and.b16  	%rs137, %rs136, 255;
	selp.b64 	%rd185, %rd183, %rd184, %p59;
	add.s64 	%rd186, %rd158, 1792;
	ld.global.u32 	%r95, [%rd157+7168];
	setp.eq.s32 	%p61, %r95, %r51;
	selp.u16 	%rs138, 1, 0, %p61;
	setp.ne.s16 	%p63, %rs137, 0;
	and.pred  	%p64, %p63, %p61;
	min.s64 	%rd187, %rd186, %rd185;
	setp.eq.s16 	%p65, %rs137, 0;
	selp.b16 	%rs139, %rs138, %rs136, %p65;
	selp.b64 	%rd188, %rd186, %rd185, %p65;
	selp.b16 	%rs371, 1, %rs139, %p64;
	selp.b64 	%rd425, %rd187, %rd188, %p64;
	add.s32 	%r495, %r495, 2048;
	add.s32 	%r493, %r493, 8;
	setp.ne.s32 	%p66, %r493, 0;
	@%p66 bra 	$L__BB6_85;
$L__BB6_86:
	setp.eq.s32 	%p67, %r39, 0;
	@%p67 bra 	$L__BB6_94;
	setp.lt.u32 	%p68, %r39, 4;
	@%p68 bra 	$L__BB6_89;
	cvt.u64.u32 	%rd190, %r495;
	add.s64 	%rd191, %rd442, %rd190;
	shl.b64 	%rd192, %rd191, 2;
	add.s64 	%rd193, %rd2, %rd192;
	add.s64 	%rd194, %rd191, %rd116;
	ld.global.u32 	%r96, [%rd193];
	setp.eq.s32 	%p69, %r96, %r51;
	selp.u16 	%rs141, 1, 0, %p69;
	and.b16  	%rs142, %rs371, 255;
	setp.ne.s16 	%p71, %rs142, 0;
	and.pred  	%p72, %p71, %p69;
	min.s64 	%rd195, %rd194, %rd425;
	setp.eq.s16 	%p73, %rs142, 0;
	selp.b16 	%rs143, %rs141, %rs371, %p73;
	selp.b64 	%rd196, %rd194, %rd425, %p73;
	selp.b16 	%rs144, 1, %rs143, %p72;
	and.b16  	%rs145, %rs144, 255;
	selp.b64 	%rd197, %rd195, %rd196, %p72;
	add.s32 	%r97, %r495, 256;
	cvt.u64.u32 	%rd198, %r97;
	add.s64 	%rd199, %rd442, %rd198;
	add.s64 	%rd200, %rd199, %rd116;
	ld.global.u32 	%r98, [%rd193+1024];
	setp.eq.s32 	%p74, %r98, %r51;
	selp.u16 	%rs146, 1, 0, %p74;
	setp.ne.s16 	%p76, %rs145, 0;
	and.pred  	%p77, %p76, %p74;
	min.s64 	%rd201, %rd200, %rd197;
	setp.eq.s16 	%p78, %rs145, 0;
	selp.b16 	%rs147, %rs146, %rs144, %p78;
	selp.b64 	%rd202, %rd200, %rd197, %p78;
	selp.b16 	%rs148, 1, %rs147, %p77;
	and.b16  	%rs149, %rs148, 255;
	selp.b64 	%rd203, %rd201, %rd202, %p77;
	add.s32 	%r99, %r495, 512;
	cvt.u64.u32 	%rd204, %r99;
	add.s64 	%rd205, %rd442, %rd204;
	add.s64 	%rd206, %rd205, %rd116;
	ld.global.u32 	%r100, [%rd193+2048];
	setp.eq.s32 	%p79, %r100, %r51;
	selp.u16 	%rs150, 1, 0, %p79;
	setp.ne.s16 	%p81, %rs149, 0;
	and.pred  	%p82, %p81, %p79;
	min.s64 	%rd207, %rd206, %rd203;
	setp.eq.s16 	%p83, %rs149, 0;
	selp.b16 	%rs151, %rs150, %rs148, %p83;
	selp.b64 	%rd208, %rd206, %rd203, %p83;
	selp.b16 	%rs152, 1, %rs151, %p82;
	and.b16  	%rs153, %rs152, 255;
	selp.b64 	%rd209, %rd207, %rd208, %p82;
	add.s32 	%r101, %r495, 768;
	cvt.u64.u32 	%rd210, %r101;
	add.s64 	%rd211, %rd442, %rd210;
	add.s64 	%rd212, %rd211, %rd116;
	ld.global.u32 	%r102, [%rd193+3072];
	setp.eq.s32 	%p84, %r102, %r51;
	selp.u16 	%rs154, 1, 0, %p84;
	setp.ne.s16 	%p86, %rs153, 0;
	and.pred  	%p87, %p86, %p84;
	min.s64 	%rd213, %rd212, %rd209;
	setp.eq.s16 	%p88, %rs153, 0;
	selp.b16 	%rs155, %rs154, %rs152, %p88;
	selp.b64 	%rd214, %rd212, %rd209, %p88;
	selp.b16 	%rs371, 1, %rs155, %p87;
	selp.b64 	%rd425, %rd213, %rd214, %p87;
	add.s32 	%r495, %r495, 1024;
$L__BB6_89:
	and.b32  	%r103, %r38, 3;
	setp.eq.s32 	%p89, %r103, 0;
	@%p89 bra 	$L__BB6_94;
	setp.eq.s32 	%p90, %r103, 1;
	@%p90 bra 	$L__BB6_92;
	cvt.u64.u32 	%rd216, %r495;
	add.s64 	%rd217, %rd442, %rd216;
	shl.b64 	%rd218, %rd217, 2;
	add.s64 	%rd219, %rd2, %rd218;
	add.s64 	%rd220, %rd217, %rd116;
	ld.global.u32 	%r104, [%rd219];
	setp.eq.s32 	%p91, %r104, %r51;
	selp.u16 	%rs157, 1, 0, %p91;
	and.b16  	%rs158, %rs371, 255;
	setp.ne.s16 	%p93, %rs158, 0;
	and.pred  	%p94, %p93, %p91;
	min.s64 	%rd221, %rd220, %rd425;
	setp.eq.s16 	%p95, %rs158, 0;
	selp.b16 	%rs159, %rs157, %rs371, %p95;
	selp.b64 	%rd222, %rd220, %rd425, %p95;
	selp.b16 	%rs160, 1, %rs159, %p94;
	and.b16  	%rs161, %rs160, 255;
	selp.b64 	%rd223, %rd221, %rd222, %p94;
	add.s32 	%r105, %r495, 256;
	cvt.u64.u32 	%rd224, %r105;
	add.s64 	%rd225, %rd442, %rd224;
	add.s64 	%rd226, %rd225, %rd116;
	ld.global.u32 	%r106, [%rd219+1024];
	setp.eq.s32 	%p96, %r106, %r51;
	selp.u16 	%rs162, 1, 0, %p96;
	setp.ne.s16 	%p98, %rs161, 0;
	and.pred  	%p99, %p98, %p96;
	min.s64 	%rd227, %rd226, %rd223;
	setp.eq.s16 	%p100, %rs161, 0;
	selp.b16 	%rs163, %rs162, %rs160, %p100;
	selp.b64 	%rd228, %rd226, %rd223, %p100;
	selp.b16 	%rs371, 1, %rs163, %p99;
	selp.b64 	%rd425, %rd227, %rd228, %p99;
	add.s32 	%r495, %r495, 512;
$L__BB6_92:
	and.b32  	%r107, %r37, 256;
	setp.ne.s32 	%p101, %r107, 0;
	@%p101 bra 	$L__BB6_94;
	cvt.u64.u32 	%rd229, %r495;
	add.s64 	%rd230, %rd442, %rd229;
	shl.b64 	%rd231, %rd230, 2;
	add.s64 	%rd232, %rd2, %rd231;
	add.s64 	%rd233, %rd230, %rd116;
	ld.global.u32 	%r108, [%rd232];
	setp.eq.s32 	%p102, %r108, %r51;
	selp.u16 	%rs164, 1, 0, %p102;
	and.b16  	%rs165, %rs371, 255;
	setp.ne.s16 	%p104, %rs165, 0;
	and.pred  	%p105, %p104, %p102;
	min.s64 	%rd234, %rd233, %rd425;
	setp.eq.s16 	%p106, %rs165, 0;
	selp.b16 	%rs166, %rs164, %rs371, %p106;
	selp.b64 	%rd235, %rd233, %rd425, %p106;
	selp.b16 	%rs371, 1, %rs166, %p105;
	selp.b64 	%rd425, %rd234, %rd235, %p105;
$L__BB6_94:
	// begin inline asm
	mov.u32 %r109, %laneid;
	// end inline asm
	cvt.u32.u16 	%r130, %rs371;
	and.b32  	%r111, %r130, 255;
	mov.b32 	%r127, 1;
	mov.b32 	%r128, 31;
	mov.b32 	%r129, -1;
	// begin inline asm
	shfl.sync.down.b32 %r110, %r111, %r127, %r128, %r129;
	// end inline asm
	// begin inline asm
	shfl.sync.down.b32 %r115, %r116, %r127, %r128, %r129;
	// end inline asm
	mov.b64 	{%r121, %r126}, %rd425;
	// begin inline asm
	shfl.sync.down.b32 %r120, %r121, %r127, %r128, %r129;
	// end inline asm
	// begin inline asm
	shfl.sync.down.b32 %r125, %r126, %r127, %r128, %r129;
	// end inline asm
	mov.b64 	%rd93, {%r120, %r125};
	cvt.u16.u32 	%rs74, %r110;
	setp.gt.s32 	%p107, %r109, 30;
	@%p107 bra 	$L__BB6_98;
	and.b16  	%rs167, %rs371, 255;
	setp.eq.s16 	%p108, %rs167, 0;
	and.b16  	%rs168, %rs74, 255;
	setp.eq.s16 	%p109, %rs168, 0;
	or.pred  	%p110, %p108, %p109;
	@%p110 bra 	$L__BB6_97;
	min.s64 	%rd425, %rd93, %rd425;
	mov.b16 	%rs371, 1;
	bra.uni 	$L__BB6_98;
$L__BB6_97:
	setp.eq.s16 	%p111, %rs167, 0;
	selp.b16 	%rs371, %rs74, %rs371, %p111;
	selp.b64 	%rd425, %rd93, %rd425, %p111;
$L__BB6_98:
	cvt.u32.u16 	%r151, %rs371;
	and.b32  	%r132, %r151, 255;
	mov.b32 	%r148, 2;
	mov.b32 	%r149, 31;
	mov.b32 	%r150, -1;
	// begin inline asm
	shfl.sync.down.b32 %r131, %r132, %r148, %r149, %r150;
	// end inline asm
	// begin inline asm
	shfl.sync.down.b32 %r136, %r137, %r148, %r149, %r150;
	// end inline asm
	mov.b64 	{%r142, %r147}, %rd425;
	// begin inline asm
	shfl.sync.down.b32 %r141, %r142, %r148, %r149, %r150;
	// end inline asm
	// begin inline asm
	shfl.sync.down.b32 %r146, %r147, %r148, %r149, %r150;
	// end inline asm
	mov.b64 	%rd97, {%r141, %r146};
	cvt.u16.u32 	%rs77, %r131;
	setp.gt.s32 	%p112, %r109, 29;
	@%p112 bra 	$L__BB6_102;
	and.b16  	%rs171, %rs371, 255;
	setp.eq.s16 	%p113, %rs171, 0;
	and.b16  	%rs172, %rs77, 255;
	setp.eq.s16 	%p114, %rs172, 0;
	or.pred  	%p115, %p113, %p114;
	@%p115 bra 	$L__BB6_101;
	min.s64 	%rd425, %rd97, %rd425;
	mov.b16 	%rs371, 1;
	bra.uni 	$L__BB6_102;
$L__BB6_101:
	setp.eq.s16 	%p116, %rs171, 0;
	selp.b16 	%rs371, %rs77, %rs371, %p116;
	selp.b64 	%rd425, %rd97, %rd425, %p116;
$L__BB6_102:
	cvt.u32.u16 	%r172, %rs371;
	and.b32  	%r153, %r172, 255;
	mov.b32 	%r169, 4;
	mov.b32 	%r170, 31;
	mov.b32 	%r171, -1;
	// begin inline asm
	shfl.sync.down.b32 %r152, %r153, %r169, %r170, %r171;
	// end inline asm
	// begin inline asm
	shfl.sync.down.b32 %r157, %r158, %r169, %r170, %r171;
	// end inline asm
	mov.b64 	{%r163, %r168}, %rd425;
	// begin inline asm
	shfl.sync.down.b32 %r162, %r163, %r169, %r170, %r171;
	// end inline asm
	// begin inline asm
	shfl.sync.down.b32 %r167, %r168, %r169, %r170, %r171;
	// end inline asm
	mov.b64 	%rd101, {%r162, %r167};
	cvt.u16.u32 	%rs80, %r152;
	setp.gt.s32 	%p117, %r109, 27;
	@%p117 bra 	$L__BB6_106;
	and.b16  	%rs175, %rs371, 255;
	setp.eq.s16 	%p118, %rs175, 0;
	and.b16  	%rs176, %rs80, 255;
	setp.eq.s16 	%p119, %rs176, 0;
	or.pred  	%p120, %p118, %p119;
	@%p120 bra 	$L__BB6_105;
	min.s64 	%rd425, %rd101, %rd425;
	mov.b16 	%rs371, 1;
	bra.uni 	$L__BB6_106;
$L__BB6_105:
	setp.eq.s16 	%p121, %rs175, 0;
	selp.b16 	%rs371, %rs80, %rs371, %p121;
	selp.b64 	%rd425, %rd101, %rd425, %p121;
$L__BB6_106:
	cvt.u32.u16 	%r193, %rs371;
	and.b32  	%r174, %r193, 255;
	mov.b32 	%r190, 8;
	mov.b32 	%r191, 31;
	mov.b32 	%r192, -1;
	// begin inline asm
	shfl.sync.down.b32 %r173, %r174, %r190, %r191, %r192;
	// end inline asm
	// begin inline asm
	shfl.sync.down.b32 %r178, %r179, %r190, %r191, %r192;
	// end inline asm
	mov.b64 	{%r184, %r189}, %rd425;
	// begin inline asm
	shfl.sync.down.b32 %r183, %r184, %r190, %r191, %r192;
	// end inline asm
	// begin inline asm
	shfl.sync.down.b32 %r188, %r189, %r190, %r191, %r192;
	// end inline asm
	mov.b64 	%rd105, {%r183, %r188};
	cvt.u16.u32 	%rs83, %r173;
	setp.gt.s32 	%p122, %r109, 23;
	@%p122 bra 	$L__BB6_110;
	and.b16  	%rs179, %rs371, 255;
	setp.eq.s16 	%p123, %rs179, 0;
	and.b16  	%rs180, %rs83, 255;
	setp.eq.s16 	%p124, %rs180, 0;
	or.pred  	%p125, %p123, %p124;
	@%p125 bra 	$L__BB6_109;
	min.s64 	%rd425, %rd105, %rd425;
	mov.b16 	%rs371, 1;
	bra.uni 	$L__BB6_110;
$L__BB6_109:
	setp.eq.s16 	%p126, %rs179, 0;
	selp.b16 	%rs371, %rs83, %rs371, %p126;
	selp.b64 	%rd425, %rd105, %rd425, %p126;
$L__BB6_110:
	cvt.u32.u16 	%r214, %rs371;
	and.b32  	%r195, %r214, 255;
	mov.b32 	%r211, 16;
	mov.b32 	%r212, 31;
	mov.b32 	%r213, -1;
	// begin inline asm
	shfl.sync.down.b32 %r194, %r195, %r211, %r212, %r213;
	// end inline asm
	// begin inline asm
	shfl.sync.down.b32 %r199, %r200, %r211, %r212, %r213;
	// end inline asm
	mov.b64 	{%r205, %r210}, %rd425;
	// begin inline asm
	shfl.sync.down.b32 %r204, %r205, %r211, %r212, %r213;
	// end inline asm
	// begin inline asm
	shfl.sync.down.b32 %r209, %r210, %r211, %r212, %r213;
	// end inline asm
	mov.b64 	%rd109, {%r204, %r209};
	cvt.u16.u32 	%rs86, %r194;
	setp.gt.s32 	%p127, %r109, 15;
	@%p127 bra 	$L__BB6_114;
	and.b16  	%rs183, %rs371, 255;
	setp.eq.s16 	%p128, %rs183, 0;
	and.b16  	%rs184, %rs86, 255;
	setp.eq.s16 	%p129, %rs184, 0;
	or.pred  	%p130, %p128, %p129;
	@%p130 bra 	$L__BB6_113;
	min.s64 	%rd425, %rd109, %rd425;
	mov.b16 	%rs371, 1;
	bra.uni 	$L__BB6_114;
$L__BB6_113:
	setp.eq.s16 	%p131, %rs183, 0;
	selp.b16 	%rs371, %rs86, %rs371, %p131;
	selp.b64 	%rd425, %rd109, %rd425, %p131;
$L__BB6_114:
	setp.ne.s32 	%p132, %r109, 0;
	@%p132 bra 	$L__BB6_116;
	shr.u32 	%r215, %r29, 1;
	and.b32  	%r216, %r215, 496;
	mov.u32 	%r217, _ZZN3cub18CUB_300001_SM_10006detail6reduce18DeviceReduceKernelINS2_10policy_hubIN4cuda3std3__45tupleIJblEEEyN6thrust24THRUST_300001_SM_1000_NS8cuda_cub9__find_if7functorIS9_EEE10Policy1000ENSB_12zip_iteratorINS8_IJNSD_26transform_input_iterator_tIbPiNSB_6detail10functional5actorINSM_9compositeIJNSM_16operator_adaptorINS7_8equal_toIvEEEENSN_INSM_8argumentILj0EEEEENSN_INSM_5valueIiEEEEEEEEEEENSB_17counting_iteratorIlNSB_11use_defaultES13_S13_EEEEEEEySF_S9_NS7_10__identityEEEvT0_PT3_T1_NS0_13GridEvenShareIS1B_EET2_T4_E12temp_storage;
	add.s32 	%r218, %r217, %r216;
	st.shared.u8 	[%r218+8], %rs371;
	st.shared.u64 	[%r218+16], %rd425;
$L__BB6_116:
	bar.sync 	0;
	setp.ne.s32 	%p133, %r29, 0;
	@%p133 bra 	$L__BB6_118;
	ld.shared.u8 	%rs187, [_ZZN3cub18CUB_300001_SM_10006detail6reduce18DeviceReduceKernelINS2_10policy_hubIN4cuda3std3__45tupleIJblEEEyN6thrust24THRUST_300001_SM_1000_NS8cuda_cub9__find_if7functorIS9_EEE10Policy1000ENSB_12zip_iteratorINS8_IJNSD_26transform_input_iterator_tIbPiNSB_6detail10functional5actorINSM_9compositeIJNSM_16operator_adaptorINS7_8equal_toIvEEEENSN_INSM_8argumentILj0EEEEENSN_INSM_5valueIiEEEEEEEEEEENSB_17counting_iteratorIlNSB_11use_defaultES13_S13_EEEEEEEySF_S9_NS7_10__identityEEEvT0_PT3_T1_NS0_13GridEvenShareIS1B_EET2_T4_E12temp_storage+24];
	ld.shared.u64 	%rd236, [_ZZN3cub18CUB_300001_SM_10006detail6reduce18DeviceReduceKernelINS2_10policy_hubIN4cuda3std3__45tupleIJblEEEyN6thrust24THRUST_300001_SM_1000_NS8cuda_cub9__find_if7functorIS9_EEE10Policy1000ENSB_12zip_iteratorINS8_IJNSD_26transform_input_iterator_tIbPiNSB_6detail10functional5actorINSM_9compositeIJNSM_16operator_adaptorINS7_8equal_toIvEEEENSN_INSM_8argumentILj0EEEEENSN_INSM_5valueIiEEEEEEEEEEENSB_17counting_iteratorIlNSB_11use_defaultES13_S13_EEEEEEEySF_S9_NS7_10__identityEEEvT0_PT3_T1_NS0_13GridEvenShareIS1B_EET2_T4_E12temp_storage+32];
	and.b16  	%rs188, %rs371, 255;
	setp.eq.s16 	%p134, %rs188, 0;
	setp.eq.s16 	%p135, %rs187, 0;
	min.s64 	%rd237, %rd236, %rd425;
	selp.b16 	%rs189, %rs371, 1, %p135;
	selp.b16 	%rs190, %rs187, %rs189, %p134;
	and.b16  	%rs191, %rs190, 255;
	selp.b64 	%rd238, %rd425, %rd237, %p135;
	selp.b64 	%rd239, %rd236, %rd238, %p134;
	ld.shared.u8 	%rs192, [_ZZN3cub18CUB_300001_SM_10006detail6reduce18DeviceReduceKernelINS2_10policy_hubIN4cuda3std3__45tupleIJblEEEyN6thrust24THRUST_300001_SM_1000_NS8cuda_cub9__find_if7functorIS9_EEE10Policy1000ENSB_12zip_iteratorINS8_IJNSD_26transform_input_iterator_tIbPiNSB_6detail10functional5actorINSM_9compositeIJNSM_16operator_adaptorINS7_8equal_toIvEEEENSN_INSM_8argumentILj0EEEEENSN_INSM_5valueIiEEEEEEEEEEENSB_17counting_iteratorIlNSB_11use_defaultES13_S13_EEEEEEEySF_S9_NS7_10__identityEEEvT0_PT3_T1_NS0_13GridEvenShareIS1B_EET2_T4_E12temp_storage+40];
	ld.shared.u64 	%rd240, [_ZZN3cub18CUB_300001_SM_10006detail6reduce18DeviceReduceKernelINS2_10policy_hubIN4cuda3std3__45tupleIJblEEEyN6thrust24THRUST_300001_SM_1000_NS8cuda_cub9__find_if7functorIS9_EEE10Policy1000ENSB_12zip_iteratorINS8_IJNSD_26transform_input_iterator_tIbPiNSB_6detail10functional5actorINSM_9compositeIJNSM_16operator_adaptorINS7_8equal_toIvEEEENSN_INSM_8argumentILj0EEEEENSN_INSM_5valueIiEEEEEEEEEEENSB_17counting_iteratorIlNSB_11use_defaultES13_S13_EEEEEEEySF_S9_NS7_10__identityEEEvT0_PT3_T1_NS0_13GridEvenShareIS1B_EET2_T4_E12temp_storage+48];
	setp.eq.s16 	%p136, %rs191, 0;
	setp.eq.s16 	%p137, %rs192, 0;
	min.s64 	%rd241, %rd240, %rd239;
	selp.b16 	%rs193, %rs190, 1, %p137;
	selp.b16 	%rs194, %rs192, %rs193, %p136;
	and.b16  	%rs195, %rs194, 255;
	selp.b64 	%rd242, %rd239, %rd241, %p137;
	selp.b64 	%rd243, %rd240, %rd242, %p136;
	ld.shared.u8 	%rs196, [_ZZN3cub18CUB_300001_SM_10006detail6reduce18DeviceReduceKernelINS2_10policy_hubIN4cuda3std3__45tupleIJblEEEyN6thrust24THRUST_300001_SM_1000_NS8cuda_cub9__find_if7functorIS9_EEE10Policy1000ENSB_12zip_iteratorINS8_IJNSD_26transform_input_iterator_tIbPiNSB_6detail10functional5actorINSM_9compositeIJNSM_16operator_adaptorINS7_8equal_toIvEEEENSN_INSM_8argumentILj0EEEEENSN_INSM_5valueIiEEEEEEEEEEENSB_17counting_iteratorIlNSB_11use_defaultES13_S13_EEEEEEEySF_S9_NS7_10__identityEEEvT0_PT3_T1_NS0_13GridEvenShareIS1B_EET2_T4_E12temp_storage+56];
	ld.shared.u64 	%rd244, [_ZZN3cub18CUB_300001_SM_10006detail6reduce18DeviceReduceKernelINS2_10policy_hubIN4cuda3std3__45tupleIJblEEEyN6thrust24THRUST_300001_SM_1000_NS8cuda_cub9__find_if7functorIS9_EEE10Policy1000ENSB_12zip_iteratorINS8_IJNSD_26transform_input_iterator_tIbPiNSB_6detail10functional5actorINSM_9compositeIJNSM_16operator_adaptorINS7_8equal_toIvEEEENSN_INSM_8argumentILj0EEEEENSN_INSM_5valueIiEEEEEEEEEEENSB_17counting_iteratorIlNSB_11use_defaultES13_S13_EEEEEEEySF_S9_NS7_10__identityEEEvT0_PT3_T1_NS0_13GridEvenShareIS1B_EET2_T4_E12temp_storage+64];
	setp.eq.s16 	%p138, %rs195, 0;
	setp.eq.s16 	%p139, %rs196, 0;
	min.s64 	%rd245, %rd244, %rd243;
	selp.b16 	%rs197, %rs194, 1, %p139;
	selp.b16 	%rs198, %rs196, %rs197, %p138;
	and.b16  	%rs199, %rs198, 255;
	selp.b64 	%rd246, %rd243, %rd245, %p139;
	selp.b64 	%rd247, %rd244, %rd246, %p138;
	ld.shared.u8 	%rs200, [_ZZN3cub18CUB_300001_SM_10006detail6reduce18DeviceReduceKernelINS2_10policy_hubIN4cuda3std3__45tupleIJblEEEyN6thrust24THRUST_300001_SM_1000_NS8cuda_cub9__find_if7functorIS9_EEE10Policy1000ENSB_12zip_iteratorINS8_IJNSD_26transform_input_iterator_tIbPiNSB_6detail10functional5actorINSM_9compositeIJNSM_16operator_adaptorINS7_8equal_toIvEEEENSN_INSM_8argumentILj0EEEEENSN_INSM_5valueIiEEEEEEEEEEENSB_17counting_iteratorIlNSB_11use_defaultES13_S13_EEEEEEEySF_S9_NS7_10__identityEEEvT0_PT3_T1_NS0_13GridEvenShareIS1B_EET2_T4_E12temp_storage+72];
	ld.shared.u64 	%rd248, [_ZZN3cub18CUB_300001_SM_10006detail6reduce18DeviceReduceKernelINS2_10policy_hubIN4cuda3std3__45tupleIJblEEEyN6thrust24THRUST_300001_SM_1000_NS8cuda_cub9__find_if7functorIS9_EEE10Policy1000ENSB_12zip_iteratorINS8_IJNSD_26transform_input_iterator_tIbPiNSB_6detail10functional5actorINSM_9compositeIJNSM_16operator_adaptorINS7_8equal_toIvEEEENSN_INSM_8argumentILj0EEEEENSN_INSM_5valueIiEEEEEEEEEEENSB_17counting_iteratorIlNSB_11use_defaultES13_S13_EEEEEEEySF_S9_NS7_10__identityEEEvT0_PT3_T1_NS0_13GridEvenShareIS1B_EET2_T4_E12temp_storage+80];
	setp.eq.s16 	%p140, %rs199, 0;
	setp.eq.s16 	%p141, %rs200, 0;
	min.s64 	%rd249, %rd248, %rd247;
	selp.b16 	%rs201, %rs198, 1, %p141;
	selp.b16 	%rs202, %rs200, %rs201, %p140;
	and.b16  	%rs203, %rs202, 255;
	selp.b64 	%rd250, %rd247, %rd249, %p141;
	selp.b64 	%rd251, %rd248, %rd250, %p140;
	ld.shared.u8 	%rs204, [_ZZN3cub18CUB_300001_SM_10006detail6reduce18DeviceReduceKernelINS2_10policy_hubIN4cuda3std3__45tupleIJblEEEyN6thrust24THRUST_300001_SM_1000_NS8cuda_cub9__find_if7functorIS9_EEE10Policy1000ENSB_12zip_iteratorINS8_IJNSD_26transform_input_iterator_tIbPiNSB_6detail10functional5actorINSM_9compositeIJNSM_16operator_adaptorINS7_8equal_toIvEEEENSN_INSM_8argumentILj0EEEEENSN_INSM_5valueIiEEEEEEEEEEENSB_17counting_iteratorIlNSB_11use_defaultES13_S13_EEEEEEEySF_S9_NS7_10__identityEEEvT0_PT3_T1_NS0_13GridEvenShareIS1B_EET2_T4_E12temp_storage+88];
	ld.shared.u64 	%rd252, [_ZZN3cub18CUB_300001_SM_10006detail6reduce18DeviceReduceKernelINS2_10policy_hubIN4cuda3std3__45tupleIJblEEEyN6thrust24THRUST_300001_SM_1000_NS8cuda_cub9__find_if7functorIS9_EEE10Policy1000ENSB_12zip_iteratorINS8_IJNSD_26transform_input_iterator_tIbPiNSB_6detail10functional5actorINSM_9compositeIJNSM_16operator_adaptorINS7_8equal_toIvEEEENSN_INSM_8argumentILj0EEEEENSN_INSM_5valueIiEEEEEEEEEEENSB_17counting_iteratorIlNSB_11use_defaultES13_S13_EEEEEEEySF_S9_NS7_10__identityEEEvT0_PT3_T1_NS0_13GridEvenShareIS1B_EET2_T4_E12temp_storage+96];
	setp.eq.s16 	%p142, %rs203, 0;
	setp.eq.s16 	%p143, %rs204, 0;
	min.s64 	%rd253, %rd252, %rd251;
	selp.b16 	%rs205, %rs202, 1, %p143;
	selp.b16 	%rs206, %rs204, %rs205, %p142;
	and.b16  	%rs207, %rs206, 255;
	selp.b64 	%rd254, %rd251, %rd253, %p143;
	selp.b64 	%rd255, %rd252, %rd254, %p142;
	ld.shared.u8 	%rs208, [_ZZN3cub18CUB_300001_SM_10006detail6reduce18DeviceReduceKernelINS2_10policy_hubIN4cuda3std3__45tupleIJblEEEyN6thrust24THRUST_300001_SM_1000_NS8cuda_cub9__find_if7functorIS9_EEE10Policy1000ENSB_12zip_iteratorINS8_IJNSD_26transform_input_iterator_tIbPiNSB_6detail10functional5actorINSM_9compositeIJNSM_16operator_adaptorINS7_8equal_toIvEEEENSN_INSM_8argumentILj0EEEEENSN_INSM_5valueIiEEEEEEEEEEENSB_17counting_iteratorIlNSB_11use_defaultES13_S13_EEEEEEEySF_S9_NS7_10__identityEEEvT0_PT3_T1_NS0_13GridEvenShareIS1B_EET2_T4_E12temp_storage+104];
	ld.shared.u64 	%rd256, [_ZZN3cub18CUB_300001_SM_10006detail6reduce18DeviceReduceKernelINS2_10policy_hubIN4cuda3std3__45tupleIJblEEEyN6thrust24THRUST_300001_SM_1000_NS8cuda_cub9__find_if7functorIS9_EEE10Policy1000ENSB_12zip_iteratorINS8_IJNSD_26transform_input_iterator_tIbPiNSB_6detail10functional5actorINSM_9compositeIJNSM_16operator_adaptorINS7_8equal_toIvEEEENSN_INSM_8argumentILj0EEEEENSN_INSM_5valueIiEEEEEEEEEEENSB_17counting_iteratorIlNSB_11use_defaultES13_S13_EEEEEEEySF_S9_NS7_10__identityEEEvT0_PT3_T1_NS0_13GridEvenShareIS1B_EET2_T4_E12temp_storage+112];
	setp.eq.s16 	%p144, %rs207, 0;
	setp.eq.s16 	%p145, %rs208, 0;
	min.s64 	%rd257, %rd256, %rd255;
	selp.b16 	%rs209, %rs206, 1, %p145;
	selp.b16 	%rs210, %rs208, %rs209, %p144;
	and.b16  	%rs211, %rs210, 255;
	selp.b64 	%rd258, %rd255, %rd257, %p145;
	selp.b64 	%rd259, %rd256, %rd258, %p144;
	ld.shared.u8 	%rs212, [_ZZN3cub18CUB_300001_SM_10006detail6reduce18DeviceReduceKernelINS2_10policy_hubIN4cuda3std3__45tupleIJblEEEyN6thrust24THRUST_300001_SM_1000_NS8cuda_cub9__find_if7functorIS9_EEE10Policy1000ENSB_12zip_iteratorINS8_IJNSD_26transform_input_iterator_tIbPiNSB_6detail10functional5actorINSM_9compositeIJNSM_16operator_adaptorINS7_8equal_toIvEEEENSN_INSM_8argumentILj0EEEEENSN_INSM_5valueIiEEEEEEEEEEENSB_17counting_iteratorIlNSB_11use_defaultES13_S13_EEEEEEEySF_S9_NS7_10__identityEEEvT0_PT3_T1_NS0_13GridEvenShareIS1B_EET2_T4_E12temp_storage+120];
	ld.shared.u64 	%rd260, [_ZZN3cub18CUB_300001_SM_10006detail6reduce18DeviceReduceKernelINS2_10policy_hubIN4cuda3std3__45tupleIJblEEEyN6thrust24THRUST_300001_SM_1000_NS8cuda_cub9__find_if7functorIS9_EEE10Policy1000ENSB_12zip_iteratorINS8_IJNSD_26transform_input_iterator_tIbPiNSB_6detail10functional5actorINSM_9compositeIJNSM_16operator_adaptorINS7_8equal_toIvEEEENSN_INSM_8argumentILj0EEEEENSN_INSM_5valueIiEEEEEEEEEEENSB_17counting_iteratorIlNSB_11use_defaultES13_S13_EEEEEEEySF_S9_NS7_10__identityEEEvT0_PT3_T1_NS0_13GridEvenShareIS1B_EET2_T4_E12temp_storage+128];
	setp.eq.s16 	%p146, %rs211, 0;
	setp.eq.s16 	%p147, %rs212, 0;
	min.s64 	%rd261, %rd260, %rd259;
	selp.b16 	%rs213, %rs210, 1, %p147;
	selp.b16 	%rs371, %rs212, %rs213, %p146;
	selp.b64 	%rd262, %rd259, %rd261, %p147;
	selp.b64 	%rd425, %rd260, %rd262, %p146;
$L__BB6_118:
	mov.u32 	%r484, %tid.x;
	setp.ne.s32 	%p324, %r484, 0;
	@%p324 bra 	$L__BB6_120;
	ld.param.u64 	%rd415, [_ZN3cub18CUB_300001_SM_10006detail6reduce18DeviceReduceKernelINS2_10policy_hubIN4cuda3std3__45tupleIJblEEEyN6thrust24THRUST_300001_SM_1000_NS8cuda_cub9__find_if7functorIS9_EEE10Policy1000ENSB_12zip_iteratorINS8_IJNSD_26transform_input_iterator_tIbPiNSB_6detail10functional5actorINSM_9compositeIJNSM_16operator_adaptorINS7_8equal_toIvEEEENSN_INSM_8argumentILj0EEEEENSN_INSM_5valueIiEEEEEEEEEEENSB_17counting_iteratorIlNSB_11use_defaultES13_S13_EEEEEEEySF_S9_NS7_10__identityEEEvT0_PT3_T1_NS0_13GridEvenShareIS1B_EET2_T4__param_1];
	cvta.to.global.u64 	%rd412, %rd415;
	mul.wide.u32 	%rd413, %r5, 16;
	add.s64 	%rd414, %rd412, %rd413;
	st.global.u8 	[%rd414], %rs371;
	st.global.u64 	[%rd414+8], %rd425;
$L__BB6_120:
	ret;

}
	// .globl	_ZN3cub18CUB_300001_SM_10006detail6reduce28DeviceReduceSingleTileKernelINS2_10policy_hubIN4cuda3std3__45tupleIJblEEEyN6thrust24THRUST_300001_SM_1000_NS8cuda_cub9__find_if7functorIS9_EEE10Policy1000EPS9_SI_iSF_S9_S9_NS7_10__identityEEEvT0_T1_T2_T3_T4_T6_
.visible .entry _ZN3cub18CUB_300001_SM_10006detail6reduce28DeviceReduceSingleTileKernelINS2_10policy_hubIN4cuda3std3__45tupleIJblEEEyN6thrust24THRUST_300001_SM_1000_NS8cuda_cub9__find_if7functorIS9_EEE10Policy1000EPS9_SI_iSF_S9_S9_NS7_10__identityEEEvT0_T1_T2_T3_T4_T6_(
	.param .u64 .ptr .align 1 _ZN3cub18CUB_300001_SM_10006detail6reduce28DeviceReduceSingleTileKernelINS2_10policy_hubIN4cuda3std3__45tupleIJblEEEyN6thrust24THRUST_300001_SM_1000_NS8cuda_cub9__find_if7functorIS9_EEE10Policy1000EPS9_SI_iSF_S9_S9_NS7_10__identityEEEvT0_T1_T2_T3_T4_T6__param_0,
	.param .u64 .ptr .align 1 _ZN3cub18CUB_300001_SM_10006detail6reduce28DeviceReduceSingleTileKernelINS2_10policy_hubIN4cuda3std3__45tupleIJblEEEyN6thrust24THRUST_300001_SM_1000_NS8cuda_cub9__find_if7functorIS9_EEE10Policy1000EPS9_SI_iSF_S9_S9_NS7_10__identityEEEvT0_T1_T2_T3_T4_T6__param_1,
	.param .u32 _ZN3cub18CUB_300001_SM_10006detail6reduce28DeviceReduceSingleTileKernelINS2_10policy_hubIN4cuda3std3__45tupleIJblEEEyN6thrust24THRUST_300001_SM_1000_NS8cuda_cub9__find_if7functorIS9_EEE10Policy1000EPS9_SI_iSF_S9_S9_NS7_10__identityEEEvT0_T1_T2_T3_T4_T6__param_2,
	.param .align 1 .b8 _ZN3cub18CUB_300001_SM_10006detail6reduce28DeviceReduceSingleTileKernelINS2_10policy_hubIN4cuda3std3__45tupleIJblEEEyN6thrust24THRUST_300001_SM_1000_NS8cuda_cub9__find_if7functorIS9_EEE10Policy1000EPS9_SI_iSF_S9_S9_NS7_10__identityEEEvT0_T1_T2_T3_T4_T6__param_3[1],
	.param .align 8 .b8 _ZN3cub18CUB_300001_SM_10006detail6reduce28DeviceReduceSingleTileKernelINS2_10policy_hubIN4cuda3std3__45tupleIJblEEEyN6thrust24THRUST_300001_SM_1000_NS8cuda_cub9__find_if7functorIS9_EEE10Policy1000EPS9_SI_iSF_S9_S9_NS7_10__identityEEEvT0_T1_T2_T3_T4_T6__param_4[16],
	.param .align 1 .b8 _ZN3cub18CUB_300001_SM_10006detail6reduce28DeviceReduceSingleTileKernelINS2_10policy_hubIN4cuda3std3__45tupleIJblEEEyN6thrust24THRUST_300001_SM_1000_NS8cuda_cub9__find_if7functorIS9_EEE10Policy1000EPS9_SI_iSF_S9_S9_NS7_10__identityEEEvT0_T1_T2_T3_T4_T6__param_5[1]
)
.maxntid 256
.minnctapersm 1
{
	.reg .pred 	%p<188>;
	.reg .b16 	%rs<340>;
	.reg .b32 	%r<406>;
	.reg .b64 	%rd<359>;
	// demoted variable
	.shared .align 8 .b8 _ZZN3cub18CUB_300001_SM_10006detail6reduce28DeviceReduceSingleTileKernelINS2_10policy_hubIN4cuda3std3__45tupleIJblEEEyN6thrust24THRUST_300001_SM_1000_NS8cuda_cub9__find_if7functorIS9_EEE10Policy1000EPS9_SI_iSF_S9_S9_NS7_10__identityEEEvT0_T1_T2_T3_T4_T6_E12temp_storage[152];
	ld.param.u64 	%rd106, [_ZN3cub18CUB_300001_SM_10006detail6reduce28DeviceReduceSingleTileKernelINS2_10policy_hubIN4cuda3std3__45tupleIJblEEEyN6thrust24THRUST_300001_SM_1000_NS8cuda_cub9__find_if7functorIS9_EEE10Policy1000EPS9_SI_iSF_S9_S9_NS7_10__identityEEEvT0_T1_T2_T3_T4_T6__param_4+8];
	ld.param.u64 	%rd105, [_ZN3cub18CUB_300001_SM_10006detail6reduce28DeviceReduceSingleTileKernelINS2_10policy_hubIN4cuda3std3__45tupleIJblEEEyN6thrust24THRUST_300001_SM_1000_NS8cuda_cub9__find_if7functorIS9_EEE10Policy1000EPS9_SI_iSF_S9_S9_NS7_10__identityEEEvT0_T1_T2_T3_T4_T6__param_0];
	ld.param.u64 	%rd107, [_ZN3cub18CUB_300001_SM_10006detail6reduce28DeviceReduceSingleTileKernelINS2_10policy_hubIN4cuda3std3__45tupleIJblEEEyN6thrust24THRUST_300001_SM_1000_NS8cuda_cub9__find_if7functorIS9_EEE10Policy1000EPS9_SI_iSF_S9_S9_NS7_10__identityEEEvT0_T1_T2_T3_T4_T6__param_1];
	ld.param.u32 	%r38, [_ZN3cub18CUB_300001_SM_10006detail6reduce28DeviceReduceSingleTileKernelINS2_10policy_hubIN4cuda3std3__45tupleIJblEEEyN6thrust24THRUST_300001_SM_1000_NS8cuda_cub9__find_if7functorIS9_EEE10Policy1000EPS9_SI_iSF_S9_S9_NS7_10__identityEEEvT0_T1_T2_T3_T4_T6__param_2];
	ld.param.u8 	%rs82, [_ZN3cub18CUB_300001_SM_10006detail6reduce28DeviceReduceSingleTileKernelINS2_10policy_hubIN4cuda3std3__45tupleIJblEEEyN6thrust24THRUST_300001_SM_1000_NS8cuda_cub9__find_if7functorIS9_EEE10Policy1000EPS9_SI_iSF_S9_S9_NS7_10__identityEEEvT0_T1_T2_T3_T4_T6__param_4];
	cvta.to.global.u64 	%rd1, %rd107;
	setp.ne.s32 	%p1, %r38, 0;
	@%p1 bra 	$L__BB7_3;
	mov.u32 	%r392, %tid.x;
	setp.ne.s32 	%p187, %r392, 0;
	@%p187 bra 	$L__BB7_112;
	st.global.u8 	[%rd1], %rs82;
	st.global.u64 	[%rd1+8], %rd106;
	bra.uni 	$L__BB7_112;
$L__BB7_3:
	setp.gt.s32 	%p2, %r38, 1023;
	@%p2 bra 	$L__BB7_74;
	mov.u32 	%r1, %tid.x;
	setp.ge.s32 	%p77, %r1, %r38;
	mov.b16 	%rs311, 0;
	mov.b64 	%rd329, 0;
	mov.u32 	%r396, %r1;
	@%p77 bra 	$L__BB7_6;
	mul.wide.u32 	%rd234, %r1, 16;
	add.s64 	%rd231, %rd105, %rd234;
	// begin inline asm
	ld.global.nc.u64 %rd230, [%rd231];
	// end inline asm
	add.s64 	%rd233, %rd231, 8;
	// begin inline asm
	ld.global.nc.u64 %rd329, [%rd233];
	// end inline asm
	cvt.u16.u64 	%rs311, %rd230;
	add.s32 	%r396, %r1, 256;
$L__BB7_6:
	setp.ge.s32 	%p78, %r396, %r38;
	@%p78 bra 	$L__BB7_12;
	not.b32 	%r158, %r396;
	add.s32 	%r4, %r38, %r158;
	and.b32  	%r159, %r4, 768;
	setp.eq.s32 	%p79, %r159, 768;
	@%p79 bra 	$L__BB7_10;
	mul.wide.u32 	%rd236, %r396, 16;
	add.s64 	%rd323, %rd105, %rd236;
	shr.u32 	%r160, %r4, 8;
	add.s32 	%r161, %r160, 1;
	and.b32  	%r162, %r161, 3;
	neg.s32 	%r394, %r162;
$L__BB7_9:
	.pragma "nounroll";
	// begin inline asm
	ld.global.nc.u64 %rd237, [%rd323];
	// end inline asm
	add.s64 	%rd240, %rd323, 8;
	// begin inline asm
	ld.global.nc.u64 %rd239, [%rd240];
	// end inline asm
	cvt.u16.u64 	%rs190, %rd237;
	and.b16  	%rs191, %rs190, 255;
	and.b16  	%rs192, %rs311, 255;
	setp.eq.s16 	%p80, %rs192, 0;
	setp.eq.s16 	%p81, %rs191, 0;
	min.s64 	%rd241, %rd239, %rd329;
	selp.b64 	%rd242, %rd329, %rd241, %p81;
	selp.b64 	%rd329, %rd239, %rd242, %p80;
	selp.b16 	%rs193, %rs311, 1, %p81;
	selp.b16 	%rs311, %rs190, %rs193, %p80;
	add.s32 	%r396, %r396, 256;
	add.s64 	%rd323, %rd323, 4096;
	add.s32 	%r394, %r394, 1;
	setp.ne.s32 	%p82, %r394, 0;
	@%p82 bra 	$L__BB7_9;
$L__BB7_10:
	setp.lt.u32 	%p83, %r4, 768;
	@%p83 bra 	$L__BB7_12;
$L__BB7_11:
	mul.wide.s32 	%rd259, %r396, 16;
	add.s64 	%rd244, %rd105, %rd259;
	// begin inline asm
	ld.global.nc.u64 %rd243, [%rd244];
	// end inline asm
	add.s64 	%rd246, %rd244, 8;
	// begin inline asm
	ld.global.nc.u64 %rd245, [%rd246];
	// end inline asm
	cvt.u16.u64 	%rs194, %rd243;
	and.b16  	%rs195, %rs194, 255;
	and.b16  	%rs196, %rs311, 255;
	setp.eq.s16 	%p84, %rs196, 0;
	setp.eq.s16 	%p85, %rs195, 0;
	min.s64 	%rd260, %rd245, %rd329;
	selp.b64 	%rd261, %rd329, %rd260, %p85;
	selp.b64 	%rd262, %rd245, %rd261, %p84;
	selp.b16 	%rs197, %rs311, 1, %p85;
	selp.b16 	%rs198, %rs194, %rs197, %p84;
	and.b16  	%rs199, %rs198, 255;
	add.s64 	%rd248, %rd244, 4096;
	// begin inline asm
	ld.global.nc.u64 %rd247, [%rd248];
	// end inline asm
	add.s64 	%rd250, %rd244, 4104;
	// begin inline asm
	ld.global.nc.u64 %rd249, [%rd250];
	// end inline asm
	cvt.u16.u64 	%rs200, %rd247;
	and.b16  	%rs201, %rs200, 255;
	setp.eq.s16 	%p86, %rs199, 0;
	setp.eq.s16 	%p87, %rs201, 0;
	min.s64 	%rd263, %rd249, %rd262;
	selp.b64 	%rd264, %rd262, %rd263, %p87;
	selp.b64 	%rd265, %rd249, %rd264, %p86;
	selp.b16 	%rs202, %rs198, 1, %p87;
	selp.b16 	%rs203, %rs200, %rs202, %p86;
	and.b16  	%rs204, %rs203, 255;
	add.s64 	%rd252, %rd244, 8192;
	// begin inline asm
	ld.global.nc.u64 %rd251, [%rd252];
	// end inline asm
	add.s64 	%rd254, %rd244, 8200;
	// begin inline asm
	ld.global.nc.u64 %rd253, [%rd254];
	// end inline asm
	cvt.u16.u64 	%rs205, %rd251;
	and.b16  	%rs206, %rs205, 255;
	setp.eq.s16 	%p88, %rs204, 0;
	setp.eq.s16 	%p89, %rs206, 0;
	min.s64 	%rd266, %rd253, %rd265;
	selp.b64 	%rd267, %rd265, %rd266, %p89;
	selp.b64 	%rd268, %rd253, %rd267, %p88;
	selp.b16 	%rs207, %rs203, 1, %p89;
	selp.b16 	%rs208, %rs205, %rs207, %p88;
	and.b16  	%rs209, %rs208, 255;
	add.s64 	%rd256, %rd244, 12288;
	// begin inline asm
	ld.global.nc.u64 %rd255, [%rd256];
	// end inline asm
	add.s64 	%rd258, %rd244, 12296;
	// begin inline asm
	ld.global.nc.u64 %rd257, [%rd258];
	// end inline asm
	cvt.u16.u64 	%rs210, %rd255;
	and.b16  	%rs211, %rs210, 255;
	setp.eq.s16 	%p90, %rs209, 0;
	setp.eq.s16 	%p91, %rs211, 0;
	min.s64 	%rd269, %rd257, %rd268;
	selp.b64 	%rd270, %rd268, %rd269, %p91;
	selp.b64 	%rd329, %rd257, %rd270, %p90;
	selp.b16 	%rs212, %rs208, 1, %p91;
	selp.b16 	%rs311, %rs210, %rs212, %p90;
	add.s32 	%r396, %r396, 1024;
	setp.lt.s32 	%p92, %r396, %r38;
	@%p92 bra 	$L__BB7_11;
$L__BB7_12:
	setp.lt.s32 	%p93, %r38, 256;
	@%p93 bra 	$L__BB7_37;
	// begin inline asm
	mov.u32 %r281, %laneid;
	// end inline asm
	cvt.u32.u16 	%r302, %rs311;
	and.b32  	%r283, %r302, 255;
	mov.b32 	%r299, 1;
	mov.b32 	%r300, 31;
	mov.b32 	%r301, -1;
	// begin inline asm
	shfl.sync.down.b32 %r282, %r283, %r299, %r300, %r301;
	// end inline asm
	// begin inline asm
	shfl.sync.down.b32 %r287, %r288, %r299, %r300, %r301;
	// end inline asm
	mov.b64 	{%r293, %r298}, %rd329;
	// begin inline asm
	shfl.sync.down.b32 %r292, %r293, %r299, %r300, %r301;
	// end inline asm
	// begin inline asm
	shfl.sync.down.b32 %r297, %r298, %r299, %r300, %r301;
	// end inline asm
	mov.b64 	%rd14, {%r292, %r297};
	cvt.u16.u32 	%rs10, %r282;
	setp.gt.s32 	%p143, %r281, 30;
	@%p143 bra 	$L__BB7_17;
	and.b16  	%rs254, %rs311, 255;
	setp.eq.s16 	%p144, %rs254, 0;
	and.b16  	%rs255, %rs10, 255;
	setp.eq.s16 	%p145, %rs255, 0;
	or.pred  	%p146, %p144, %p145;
	@%p146 bra 	$L__BB7_16;
	min.s64 	%rd329, %rd14, %rd329;
	mov.b16 	%rs311, 1;
	bra.uni 	$L__BB7_17;
$L__BB7_16:
	setp.eq.s16 	%p147, %rs254, 0;
	selp.b64 	%rd329, %rd14, %rd329, %p147;
	selp.b16 	%rs311, %rs10, %rs311, %p147;
$L__BB7_17:
	cvt.u32.u16 	%r323, %rs311;
	and.b32  	%r304, %r323, 255;
	mov.b32 	%r320, 2;
	mov.b32 	%r321, 31;
	mov.b32 	%r322, -1;
	// begin inline asm
	shfl.sync.down.b32 %r303, %r304, %r320, %r321, %r322;
	// end inline asm
	// begin inline asm
	shfl.sync.down.b32 %r308, %r309, %r320, %r321, %r322;
	// end inline asm
	mov.b64 	{%r314, %r319}, %rd329;
	// begin inline asm
	shfl.sync.down.b32 %r313, %r314, %r320, %r321, %r322;
	// end inline asm
	// begin inline asm
	shfl.sync.down.b32 %r318, %r319, %r320, %r321, %r322;
	// end inline asm
	mov.b64 	%rd18, {%r313, %r318};
	cvt.u16.u32 	%rs13, %r303;
	setp.gt.s32 	%p148, %r281, 29;
	@%p148 bra 	$L__BB7_21;
	and.b16  	%rs258, %rs311, 255;
	setp.eq.s16 	%p149, %rs258, 0;
	and.b16  	%rs259, %rs13, 255;
	setp.eq.s16 	%p150, %rs259, 0;
	or.pred  	%p151, %p149, %p150;
	@%p151 bra 	$L__BB7_20;
	min.s64 	%rd329, %rd18, %rd329;
	mov.b16 	%rs311, 1;
	bra.uni 	$L__BB7_21;
$L__BB7_20:
	setp.eq.s16 	%p152, %rs258, 0;
	selp.b64 	%rd329, %rd18, %rd329, %p152;
	selp.b16 	%rs311, %rs13, %rs311, %p152;
$L__BB7_21:
	cvt.u32.u16 	%r344, %rs311;
	and.b32  	%r325, %r344, 255;
	mov.b32 	%r341, 4;
	mov.b32 	%r342, 31;
	mov.b32 	%r343, -1;
	// begin inline asm
	shfl.sync.down.b32 %r324, %r325, %r341, %r342, %r343;
	// end inline asm
	// begin inline asm
	shfl.sync.down.b32 %r329, %r330, %r341, %r342, %r343;
	// end inline asm
	mov.b64 	{%r335, %r340}, %rd329;
	// begin inline asm
	shfl.sync.down.b32 %r334, %r335, %r341, %r342, %r343;
	// end inline asm
	// begin inline asm
	shfl.sync.down.b32 %r339, %r340, %r341, %r342, %r343;
	// end inline asm
	mov.b64 	%rd22, {%r334, %r339};
	cvt.u16.u32 	%rs16, %r324;
	setp.gt.s32 	%p153, %r281, 27;
	@%p153 bra 	$L__BB7_25;
	and.b16  	%rs262, %rs311, 255;
	setp.eq.s16 	%p154, %rs262, 0;
	and.b16  	%rs263, %rs16, 255;
	setp.eq.s16 	%p155, %rs263, 0;
	or.pred  	%p156, %p154, %p155;
	@%p156 bra 	$L__BB7_24;
	min.s64 	%rd329, %rd22, %rd329;
	mov.b16 	%rs311, 1;
	bra.uni 	$L__BB7_25;
$L__BB7_24:
	setp.eq.s16 	%p157, %rs262, 0;
	selp.b64 	%rd329, %rd22, %rd329, %p157;
	selp.b16 	%rs311, %rs16, %rs311, %p157;
$L__BB7_25:
	cvt.u32.u16 	%r365, %rs311;
	and.b32  	%r346, %r365, 255;
	mov.b32 	%r362, 8;
	mov.b32 	%r363, 31;
	mov.b32 	%r364, -1;
	// begin inline asm
	shfl.sync.down.b32 %r345, %r346, %r362, %r363, %r364;
	// end inline asm
	// begin inline asm
	shfl.sync.down.b32 %r350, %r351, %r362, %r363, %r364;
	// end inline asm
	mov.b64 	{%r356, %r361}, %rd329;
	// begin inline asm
	shfl.sync.down.b32 %r355, %r356, %r362, %r363, %r364;
	// end inline asm
	// begin inline asm
	shfl.sync.down.b32 %r360, %r361, %r362, %r363, %r364;
	// end inline asm
	mov.b64 	%rd26, {%r355, %r360};
	cvt.u16.u32 	%rs19, %r345;
	setp.gt.s32 	%p158, %r281, 23;
	@%p158 bra 	$L__BB7_29;
	and.b16  	%rs266, %rs311, 255;
	setp.eq.s16 	%p159, %rs266, 0;
	and.b16  	%rs267, %rs19, 255;
	setp.eq.s16 	%p160, %rs267, 0;
	or.pred  	%p161, %p159, %p160;
	@%p161 bra 	$L__BB7_28;
	min.s64 	%rd329, %rd26, %rd329;
	mov.b16 	%rs311, 1;
	bra.uni 	$L__BB7_29;
$L__BB7_28:
	setp.eq.s16 	%p162, %rs266, 0;
	selp.b64 	%rd329, %rd26, %rd329, %p162;
	selp.b16 	%rs311, %rs19, %rs311, %p162;
$L__BB7_29:
	cvt.u32.u16 	%r386, %rs311;
	and.b32  	%r367, %r386, 255;
	mov.b32 	%r383, 16;
	mov.b32 	%r384, 31;
	mov.b32 	%r385, -1;
	// begin inline asm
	shfl.sync.down.b32 %r366, %r367, %r383, %r384, %r385;
	// end inline asm
	// begin inline asm
	shfl.sync.down.b32 %r371, %r372, %r383, %r384, %r385;
	// end inline asm
	mov.b64 	{%r377, %r382}, %rd329;
	// begin inline asm
	shfl.sync.down.b32 %r376, %r377, %r383, %r384, %r385;
	// end inline asm
	// begin inline asm
	shfl.sync.down.b32 %r381, %r382, %r383, %r384, %r385;
	// end inline asm
	mov.b64 	%rd30, {%r376, %r381};
	cvt.u16.u32 	%rs22, %r366;
	setp.gt.s32 	%p163, %r281, 15;
	@%p163 bra 	$L__BB7_33;
	and.b16  	%rs270, %rs311, 255;
	setp.eq.s16 	%p164, %rs270, 0;
	and.b16  	%rs271, %rs22, 255;
	setp.eq.s16 	%p165, %rs271, 0;
	or.pred  	%p166, %p164, %p165;
	@%p166 bra 	$L__BB7_32;
	min.s64 	%rd329, %rd30, %rd329;
	mov.b16 	%rs311, 1;
	bra.uni 	$L__BB7_33;
$L__BB7_32:
	setp.eq.s16 	%p167, %rs270, 0;
	selp.b64 	%rd329, %rd30, %rd329, %p167;
	selp.b16 	%rs311, %rs22, %rs311, %p167;
$L__BB7_33:
	setp.ne.s32 	%p168, %r281, 0;
	@%p168 bra 	$L__BB7_35;
	shr.u32 	%r387, %r1, 1;
	and.b32  	%r388, %r387, 496;
	mov.u32 	%r389, _ZZN3cub18CUB_300001_SM_10006detail6reduce28DeviceReduceSingleTileKernelINS2_10policy_hubIN4cuda3std3__45tupleIJblEEEyN6thrust24THRUST_300001_SM_1000_NS8cuda_cub9__find_if7functorIS9_EEE10Policy1000EPS9_SI_iSF_S9_S9_NS7_10__identityEEEvT0_T1_T2_T3_T4_T6_E12temp_storage;
	add.s32 	%r390, %r389, %r388;
	st.shared.u8 	[%r390+8], %rs311;
	st.shared.u64 	[%r390+16], %rd329;
$L__BB7_35:
	bar.sync 	0;
	setp.ne.s32 	%p169, %r1, 0;
	@%p169 bra 	$L__BB7_110;
	ld.shared.u8 	%rs274, [_ZZN3cub18CUB_300001_SM_10006detail6reduce28DeviceReduceSingleTileKernelINS2_10policy_hubIN4cuda3std3__45tupleIJblEEEyN6thrust24THRUST_300001_SM_1000_NS8cuda_cub9__find_if7functorIS9_EEE10Policy1000EPS9_SI_iSF_S9_S9_NS7_10__identityEEEvT0_T1_T2_T3_T4_T6_E12temp_storage+24];
	ld.shared.u64 	%rd292, [_ZZN3cub18CUB_300001_SM_10006detail6reduce28DeviceReduceSingleTileKernelINS2_10policy_hubIN4cuda3std3__45tupleIJblEEEyN6thrust24THRUST_300001_SM_1000_NS8cuda_cub9__find_if7functorIS9_EEE10Policy1000EPS9_SI_iSF_S9_S9_NS7_10__identityEEEvT0_T1_T2_T3_T4_T6_E12temp_storage+32];
	and.b16  	%rs275, %rs311, 255;
	setp.eq.s16 	%p170, %rs275, 0;
	setp.eq.s16 	%p171, %rs274, 0;
	min.s64 	%rd293, %rd292, %rd329;
	selp.b64 	%rd294, %rd329, %rd293, %p171;
	selp.b64 	%rd295, %rd292, %rd294, %p170;
	selp.b16 	%rs276, %rs311, 1, %p171;
	selp.b16 	%rs277, %rs274, %rs276, %p170;
	and.b16  	%rs278, %rs277, 255;
	ld.shared.u8 	%rs279, [_ZZN3cub18CUB_300001_SM_10006detail6reduce28DeviceReduceSingleTileKernelINS2_10policy_hubIN4cuda3std3__45tupleIJblEEEyN6thrust24THRUST_300001_SM_1000_NS8cuda_cub9__find_if7functorIS9_EEE10Policy1000EPS9_SI_iSF_S9_S9_NS7_10__identityEEEvT0_T1_T2_T3_T4_T6_E12temp_storage+40];
	ld.shared.u64 	%rd296, [_ZZN3cub18CUB_300001_SM_10006detail6reduce28DeviceReduceSingleTileKernelINS2_10policy_hubIN4cuda3std3__45tupleIJblEEEyN6thrust24THRUST_300001_SM_1000_NS8cuda_cub9__find_if7functorIS9_EEE10Policy1000EPS9_SI_iSF_S9_S9_NS7_10__identityEEEvT0_T1_T2_T3_T4_T6_E12temp_storage+48];
	setp.eq.s16 	%p172, %rs278, 0;
	setp.eq.s16 	%p173, %rs279, 0;
	min.s64 	%rd297, %rd296, %rd295;
	selp.b64 	%rd298, %rd295, %rd297, %p173;
	selp.b64 	%rd299, %rd296, %rd298, %p172;
	selp.b16 	%rs280, %rs277, 1, %p173;
	selp.b16 	%rs281, %rs279, %rs280, %p172;
	and.b16  	%rs282, %rs281, 255;
	ld.shared.u8 	%rs283, [_ZZN3cub18CUB_300001_SM_10006detail6reduce28DeviceReduceSingleTileKernelINS2_10policy_hubIN4cuda3std3__45tupleIJblEEEyN6thrust24THRUST_300001_SM_1000_NS8cuda_cub9__find_if7functorIS9_EEE10Policy1000EPS9_SI_iSF_S9_S9_NS7_10__identityEEEvT0_T1_T2_T3_T4_T6_E12temp_storage+56];
	ld.shared.u64 	%rd300, [_ZZN3cub18CUB_300001_SM_10006detail6reduce28DeviceReduceSingleTileKernelINS2_10policy_hubIN4cuda3std3__45tupleIJblEEEyN6thrust24THRUST_300001_SM_1000_NS8cuda_cub9__find_if7functorIS9_EEE10Policy1000EPS9_SI_iSF_S9_S9_NS7_10__identityEEEvT0_T1_T2_T3_T4_T6_E12temp_storage+64];
	setp.eq.s16 	%p174, %rs282, 0;
	setp.eq.s16 	%p175, %rs283, 0;
	min.s64 	%rd301, %rd300, %rd299;
	selp.b16 	%rs284, %rs281, 1, %p175;
	selp.b16 	%rs285, %rs283, %rs284, %p174;
	and.b16  	%rs286, %rs285, 255;
	selp.b64 	%rd302, %rd299, %rd301, %p175;
	selp.b64 	%rd303, %rd300, %rd302, %p174;
	ld.shared.u8 	%rs287, [_ZZN3cub18CUB_300001_SM_10006detail6reduce28DeviceReduceSingleTileKernelINS2_10policy_hubIN4cuda3std3__45tupleIJblEEEyN6thrust24THRUST_300001_SM_1000_NS8cuda_cub9__find_if7functorIS9_EEE10Policy1000EPS9_SI_iSF_S9_S9_NS7_10__identityEEEvT0_T1_T2_T3_T4_T6_E12temp_storage+72];
	ld.shared.u64 	%rd304, [_ZZN3cub18CUB_300001_SM_10006detail6reduce28DeviceReduceSingleTileKernelINS2_10policy_hubIN4cuda3std3__45tupleIJblEEEyN6thrust24THRUST_300001_SM_1000_NS8cuda_cub9__find_if7functorIS9_EEE10Policy1000EPS9_SI_iSF_S9_S9_NS7_10__identityEEEvT0_T1_T2_T3_T4_T6_E12temp_storage+80];
	setp.eq.s16 	%p176, %rs286, 0;
	setp.eq.s16 	%p177, %rs287, 0;
	min.s64 	%rd305, %rd304, %rd303;
	selp.b16 	%rs288, %rs285, 1, %p177;
	selp.b16 	%rs289, %rs287, %rs288, %p176;
	and.b16  	%rs290, %rs289, 255;
	selp.b64 	%rd306, %rd303, %rd305, %p177;
	selp.b64 	%rd307, %rd304, %rd306, %p176;
	ld.shared.u8 	%rs291, [_ZZN3cub18CUB_300001_SM_10006detail6reduce28DeviceReduceSingleTileKernelINS2_10policy_hubIN4cuda3std3__45tupleIJblEEEyN6thrust24THRUST_300001_SM_1000_NS8cuda_cub9__find_if7functorIS9_EEE10Policy1000EPS9_SI_iSF_S9_S9_NS7_10__identityEEEvT0_T1_T2_T3_T4_T6_E12temp_storage+88];
	ld.shared.u64 	%rd308, [_ZZN3cub18CUB_300001_SM_10006detail6reduce28DeviceReduceSingleTileKernelINS2_10policy_hubIN4cuda3std3__45tupleIJblEEEyN6thrust24THRUST_300001_SM_1000_NS8cuda_cub9__find_if7functorIS9_EEE10Policy1000EPS9_SI_iSF_S9_S9_NS7_10__identityEEEvT0_T1_T2_T3_T4_T6_E12temp_storage+96];
	setp.eq.s16 	%p178, %rs290, 0;
	setp.eq.s16 	%p179, %rs291, 0;
	min.s64 	%rd309, %rd308, %rd307;
	selp.b16 	%rs292, %rs289, 1, %p179;
	selp.b16 	%rs293, %rs291, %rs292, %p178;
	and.b16  	%rs294, %rs293, 255;
	selp.b64 	%rd310, %rd307, %rd309, %p179;
	selp.b64 	%rd311, %rd308, %rd310, %p178;
	ld.shared.u8 	%rs295, [_ZZN3cub18CUB_300001_SM_10006detail6reduce28DeviceReduceSingleTileKernelINS2_10policy_hubIN4cuda3std3__45tupleIJblEEEyN6thrust24THRUST_300001_SM_1000_NS8cuda_cub9__find_if7functorIS9_EEE10Policy1000EPS9_SI_iSF_S9_S9_NS7_10__identityEEEvT0_T1_T2_T3_T4_T6_E12temp_storage+104];
	ld.shared.u64 	%rd312, [_ZZN3cub18CUB_300001_SM_10006detail6reduce28DeviceReduceSingleTileKernelINS2_10policy_hubIN4cuda3std3__45tupleIJblEEEyN6thrust24THRUST_300001_SM_1000_NS8cuda_cub9__find_if7functorIS9_EEE10Policy1000EPS9_SI_iSF_S9_S9_NS7_10__identityEEEvT0_T1_T2_T3_T4_T6_E12temp_storage+112];
	setp.eq.s16 	%p180, %rs294, 0;
	setp.eq.s16 	%p181, %rs295, 0;
	min.s64 	%rd313, %rd312, %rd311;
	selp.b16 	%rs296, %rs293, 1, %p181;
	selp.b16 	%rs297, %rs295, %rs296, %p180;
	and.b16  	%rs298, %rs297, 255;
	selp.b64 	%rd314, %rd311, %rd313, %p181;
	selp.b64 	%rd315, %rd312, %rd314, %p180;
	ld.shared.u8 	%rs299, [_ZZN3cub18CUB_300001_SM_10006detail6reduce28DeviceReduceSingleTileKernelINS2_10policy_hubIN4cuda3std3__45tupleIJblEEEyN6thrust24THRUST_300001_SM_1000_NS8cuda_cub9__find_if7functorIS9_EEE10Policy1000EPS9_SI_iSF_S9_S9_NS7_10__identityEEEvT0_T1_T2_T3_T4_T6_E12temp_storage+120];
	ld.shared.u64 	%rd316, [_ZZN3cub18CUB_300001_SM_10006detail6reduce28DeviceReduceSingleTileKernelINS2_10policy_hubIN4cuda3std3__45tupleIJblEEEyN6thrust24THRUST_300001_SM_1000_NS8cuda_cub9__find_if7functorIS9_EEE10Policy1000EPS9_SI_iSF_S9_S9_NS7_10__identityEEEvT0_T1_T2_T3_T4_T6_E12temp_storage+128];
	setp.eq.s16 	%p182, %rs298, 0;
	setp.eq.s16 	%p183, %rs299, 0;
	min.s64 	%rd317, %rd316, %rd315;
	selp.b16 	%rs300, %rs297, 1, %p183;
	selp.b16 	%rs311, %rs299, %rs300, %p182;
	selp.b64 	%rd318, %rd315, %rd317, %p183;
	selp.b64 	%rd329, %rd316, %rd318, %p182;
	bra.uni 	$L__BB7_110;
$L__BB7_37:
	// begin inline asm
	mov.u32 %r163, %laneid;
	// end inline asm
	and.b32  	%r184, %r1, 992;
	add.s32 	%r185, %r184, 32;
	setp.gt.s32 	%p94, %r185, %r38;
	not.b32 	%r186, %r184;
	add.s32 	%r187, %r38, %r186;
	selp.b32 	%r182, %r187, 31, %p94;
	cvt.u32.u16 	%r188, %rs311;
	and.b32  	%r165, %r188, 255;
	mov.b32 	%r181, 1;
	mov.b32 	%r183, -1;
	// begin inline asm
	shfl.sync.down.b32 %r164, %r165, %r181, %r182, %r183;
	// end inline asm
	// begin inline asm
	shfl.sync.down.b32 %r169, %r170, %r181, %r182, %r183;
	// end inline asm
	mov.b64 	{%r175, %r180}, %rd329;
	// begin inline asm
	shfl.sync.down.b32 %r174, %r175, %r181, %r182, %r183;
	// end inline asm
	// begin inline asm
	shfl.sync.down.b32 %r179, %r180, %r181, %r182, %r183;
	// end inline asm
	mov.b64 	%rd35, {%r174, %r179};
	cvt.u16.u32 	%rs26, %r164;
	setp.ge.s32 	%p95, %r163, %r182;
	@%p95 bra 	$L__BB7_41;
	and.b16  	%rs213, %rs311, 255;
	setp.eq.s16 	%p96, %rs213, 0;
	and.b16  	%rs214, %rs26, 255;
	setp.eq.s16 	%p97, %rs214, 0;
	or.pred  	%p98, %p96, %p97;
	@%p98 bra 	$L__BB7_40;
	min.s64 	%rd329, %rd35, %rd329;
	mov.b16 	%rs311, 1;
	bra.uni 	$L__BB7_41;
$L__BB7_40:
	setp.eq.s16 	%p99, %rs213, 0;
	selp.b16 	%rs311, %rs26, %rs311, %p99;
	selp.b64 	%rd329, %rd35, %rd329, %p99;
$L__BB7_41:
	cvt.u32.u16 	%r209, %rs311;
	and.b32  	%r190, %r209, 255;
	mov.b32 	%r206, 2;
	mov.b32 	%r208, -1;
	// begin inline asm
	shfl.sync.down.b32 %r189, %r190, %r206, %r182, %r208;
	// end inline asm
	// begin inline asm
	shfl.sync.down.b32 %r194, %r195, %r206, %r182, %r208;
	// end inline asm
	mov.b64 	{%r200, %r205}, %rd329;
	// begin inline asm
	shfl.sync.down.b32 %r199, %r200, %r206, %r182, %r208;
	// end inline asm
	// begin inline asm
	shfl.sync.down.b32 %r204, %r205, %r206, %r182, %r208;
	// end inline asm
	mov.b64 	%rd39, {%r199, %r204};
	cvt.u16.u32 	%rs29, %r189;
	add.s32 	%r210, %r163, 2;
	setp.gt.s32 	%p100, %r210, %r182;
	@%p100 bra 	$L__BB7_45;
	and.b16  	%rs217, %rs311, 255;
	setp.eq.s16 	%p101, %rs217, 0;
	and.b16  	%rs218, %rs29, 255;
	setp.eq.s16 	%p102, %rs218, 0;
	or.pred  	%p103, %p101, %p102;
	@%p103 bra 	$L__BB7_44;
	min.s64 	%rd329, %rd39, %rd329;
	mov.b16 	%rs311, 1;
	bra.uni 	$L__BB7_45;
$L__BB7_44:
	setp.eq.s16 	%p104, %rs217, 0;
	selp.b16 	%rs311, %rs29, %rs311, %p104;
	selp.b64 	%rd329, %rd39, %rd329, %p104;
$L__BB7_45:
	cvt.u32.u16 	%r231, %rs311;
	and.b32  	%r212, %r231, 255;
	mov.b32 	%r228, 4;
	mov.b32 	%r230, -1;
	// begin inline asm
	shfl.sync.down.b32 %r211, %r212, %r228, %r182, %r230;
	// end inline asm
	// begin inline asm
	shfl.sync.down.b32 %r216, %r217, %r228, %r182, %r230;
	// end inline asm
	mov.b64 	{%r222, %r227}, %rd329;
	// begin inline asm
	shfl.sync.down.b32 %r221, %r222, %r228, %r182, %r230;
	// end inline asm
	// begin inline asm
	shfl.sync.down.b32 %r226, %r227, %r228, %r182, %r230;
	// end inline asm
	mov.b64 	%rd43, {%r221, %r226};
	cvt.u16.u32 	%rs32, %r211;
	add.s32 	%r232, %r163, 4;
	setp.gt.s32 	%p105, %r232, %r182;
	@%p105 bra 	$L__BB7_49;
	and.b16  	%rs221, %rs311, 255;
	setp.eq.s16 	%p106, %rs221, 0;
	and.b16  	%rs222, %rs32, 255;
	setp.eq.s16 	%p107, %rs222, 0;
	or.pred  	%p108, %p106, %p107;
	@%p108 bra 	$L__BB7_48;
	min.s64 	%rd329, %rd43, %rd329;
	mov.b16 	%rs311, 1;
	bra.uni 	$L__BB7_49;
$L__BB7_48:
	setp.eq.s16 	%p109, %rs221, 0;
	selp.b16 	%rs311, %rs32, %rs311, %p109;
	selp.b64 	%rd329, %rd43, %rd329, %p109;
$L__BB7_49:
	cvt.u32.u16 	%r253, %rs311;
	and.b32  	%r234, %r253, 255;
	mov.b32 	%r250, 8;
	mov.b32 	%r252, -1;
	// begin inline asm
	shfl.sync.down.b32 %r233, %r234, %r250, %r182, %r252;
	// end inline asm
	// begin inline asm
	shfl.sync.down.b32 %r238, %r239, %r250, %r182, %r252;
	// end inline asm
	mov.b64 	{%r244, %r249}, %rd329;
	// begin inline asm
	shfl.sync.down.b32 %r243, %r244, %r250, %r182, %r252;
	// end inline asm
	// begin inline asm
	shfl.sync.down.b32 %r248, %r249, %r250, %r182, %r252;
	// end inline asm
	mov.b64 	%rd47, {%r243, %r248};
	cvt.u16.u32 	%rs35, %r233;
	add.s32 	%r254, %r163, 8;
	setp.gt.s32 	%p110, %r254, %r182;
	@%p110 bra 	$L__BB7_53;
	and.b16  	%rs225, %rs311, 255;
	setp.eq.s16 	%p111, %rs225, 0;
	and.b16  	%rs226, %rs35, 255;
	setp.eq.s16 	%p112, %rs226, 0;
	or.pred  	%p113, %p111, %p112;
	@%p113 bra 	$L__BB7_52;
	min.s64 	%rd329, %rd47, %rd329;
	mov.b16 	%rs311, 1;
	bra.uni 	$L__BB7_53;
$L__BB7_52:
	setp.eq.s16 	%p114, %rs225, 0;
	selp.b16 	%rs311, %rs35, %rs311, %p114;
	selp.b64 	%rd329, %rd47, %rd329, %p114;
$L__BB7_53:
	cvt.u32.u16 	%r275, %rs311;
	and.b32  	%r256, %r275, 255;
	mov.b32 	%r272, 16;
	mov.b32 	%r274, -1;
	// begin inline asm
	shfl.sync.down.b32 %r255, %r256, %r272, %r182, %r274;
	// end inline asm
	// begin inline asm
	shfl.sync.down.b32 %r260, %r261, %r272, %r182, %r274;
	// end inline asm
	mov.b64 	{%r266, %r271}, %rd329;
	// begin inline asm
	shfl.sync.down.b32 %r265, %r266, %r272, %r182, %r274;
	// end inline asm
	// begin inline asm
	shfl.sync.down.b32 %r270, %r271, %r272, %r182, %r274;
	// end inline asm
	mov.b64 	%rd51, {%r265, %r270};
	cvt.u16.u32 	%rs38, %r255;
	add.s32 	%r276, %r163, 16;
	setp.gt.s32 	%p115, %r276, %r182;
	@%p115 bra 	$L__BB7_57;
	and.b16  	%rs229, %rs311, 255;
	setp.eq.s16 	%p116, %rs229, 0;
	and.b16  	%rs230, %rs38, 255;
	setp.eq.s16 	%p117, %rs230, 0;
	or.pred  	%p118, %p116, %p117;
	@%p118 bra 	$L__BB7_56;
	min.s64 	%rd329, %rd51, %rd329;
	mov.b16 	%rs311, 1;
	bra.uni 	$L__BB7_57;
$L__BB7_56:
	setp.eq.s16 	%p119, %rs229, 0;
	selp.b16 	%rs311, %rs38, %rs311, %p119;
	selp.b64 	%rd329, %rd51, %rd329, %p119;
$L__BB7_57:
	setp.ne.s32 	%p120, %r163, 0;
	@%p120 bra 	$L__BB7_59;
	shr.u32 	%r277, %r1, 1;
	and.b32  	%r278, %r277, 496;
	mov.u32 	%r279, _ZZN3cub18CUB_300001_SM_10006detail6reduce28DeviceReduceSingleTileKernelINS2_10policy_hubIN4cuda3std3__45tupleIJblEEEyN6thrust24THRUST_300001_SM_1000_NS8cuda_cub9__find_if7functorIS9_EEE10Policy1000EPS9_SI_iSF_S9_S9_NS7_10__identityEEEvT0_T1_T2_T3_T4_T6_E12temp_storage;
	add.s32 	%r280, %r279, %r278;
	st.shared.u8 	[%r280+8], %rs311;
	st.shared.u64 	[%r280+16], %rd329;
$L__BB7_59:
	bar.sync 	0;
	setp.ne.s32 	%p121, %r1, 0;
	@%p121 bra 	$L__BB7_110;
	setp.lt.s32 	%p122, %r38, 33;
	@%p122 bra 	$L__BB7_62;
	ld.shared.u8 	%rs233, [_ZZN3cub18CUB_300001_SM_10006detail6reduce28DeviceReduceSingleTileKernelINS2_10policy_hubIN4cuda3std3__45tupleIJblEEEyN6thrust24THRUST_300001_SM_1000_NS8cuda_cub9__find_if7functorIS9_EEE10Policy1000EPS9_SI_iSF_S9_S9_NS7_10__identityEEEvT0_T1_T2_T3_T4_T6_E12temp_storage+24];
	ld.shared.u64 	%rd271, [_ZZN3cub18CUB_300001_SM_10006detail6reduce28DeviceReduceSingleTileKernelINS2_10policy_hubIN4cuda3std3__45tupleIJblEEEyN6thrust24THRUST_300001_SM_1000_NS8cuda_cub9__find_if7functorIS9_EEE10Policy1000EPS9_SI_iSF_S9_S9_NS7_10__identityEEEvT0_T1_T2_T3_T4_T6_E12temp_storage+32];
	and.b16  	%rs234, %rs311, 255;
	setp.eq.s16 	%p123, %rs234, 0;
	setp.eq.s16 	%p124, %rs233, 0;
	min.s64 	%rd272, %rd271, %rd329;
	selp.b16 	%rs235, %rs311, 1, %p124;
	selp.b16 	%rs311, %rs233, %rs235, %p123;
	selp.b64 	%rd273, %rd329, %rd272, %p124;
	selp.b64 	%rd329, %rd271, %rd273, %p123;
$L__BB7_62:
	setp.lt.s32 	%p125, %r38, 65;
	@%p125 bra 	$L__BB7_64;
	ld.shared.u8 	%rs236, [_ZZN3cub18CUB_300001_SM_10006detail6reduce28DeviceReduceSingleTileKernelINS2_10policy_hubIN4cuda3std3__45tupleIJblEEEyN6thrust24THRUST_300001_SM_1000_NS8cuda_cub9__find_if7functorIS9_EEE10Policy1000EPS9_SI_iSF_S9_S9_NS7_10__identityEEEvT0_T1_T2_T3_T4_T6_E12temp_storage+40];
	ld.shared.u64 	%rd274, [_ZZN3cub18CUB_300001_SM_10006detail6reduce28DeviceReduceSingleTileKernelINS2_10policy_hubIN4cuda3std3__45tupleIJblEEEyN6thrust24THRUST_300001_SM_1000_NS8cuda_cub9__find_if7functorIS9_EEE10Policy1000EPS9_SI_iSF_S9_S9_NS7_10__identityEEEvT0_T1_T2_T3_T4_T6_E12temp_storage+48];
	and.b16  	%rs237, %rs311, 255;
	setp.eq.s16 	%p126, %rs237, 0;
	setp.eq.s16 	%p127, %rs236, 0;
	min.s64 	%rd275, %rd274, %rd329;
	selp.b16 	%rs238, %rs311, 1, %p127;
	selp.b16 	%rs311, %rs236, %rs238, %p126;
	selp.b64 	%rd276, %rd329, %rd275, %p127;
	selp.b64 	%rd329, %rd274, %rd276, %p126;
$L__BB7_64:
	setp.lt.s32 	%p128, %r38, 97;
	@%p128 bra 	$L__BB7_66;
	ld.shared.u8 	%rs239, [_ZZN3cub18CUB_300001_SM_10006detail6reduce28DeviceReduceSingleTileKernelINS2_10policy_hubIN4cuda3std3__45tupleIJblEEEyN6thrust24THRUST_300001_SM_1000_NS8cuda_cub9__find_if7functorIS9_EEE10Policy1000EPS9_SI_iSF_S9_S9_NS7_10__identityEEEvT0_T1_T2_T3_T4_T6_E12temp_storage+56];
	ld.shared.u64 	%rd277, [_ZZN3cub18CUB_300001_SM_10006detail6reduce28DeviceReduceSingleTileKernelINS2_10policy_hubIN4cuda3std3__45tupleIJblEEEyN6thrust24THRUST_300001_SM_1000_NS8cuda_cub9__find_if7functorIS9_EEE10Policy1000EPS9_SI_iSF_S9_S9_NS7_10__identityEEEvT0_T1_T2_T3_T4_T6_E12temp_storage+64];
	and.b16  	%rs240, %rs311, 255;
	setp.eq.s16 	%p129, %rs240, 0;
	setp.eq.s16 	%p130, %rs239, 0;
	min.s64 	%rd278, %rd277, %rd329;
	selp.b16 	%rs241, %rs311, 1, %p130;
	selp.b16 	%rs311, %rs239, %rs241, %p129;
	selp.b64 	%rd279, %rd329, %rd278, %p130;
	selp.b64 	%rd329, %rd277, %rd279, %p129;
$L__BB7_66:
	setp.lt.s32 	%p131, %r38, 129;
	@%p131 bra 	$L__BB7_68;
	ld.shared.u8 	%rs242, [_ZZN3cub18CUB_300001_SM_10006detail6reduce28DeviceReduceSingleTileKernelINS2_10policy_hubIN4cuda3std3__45tupleIJblEEEyN6thrust24THRUST_300001_SM_1000_NS8cuda_cub9__find_if7functorIS9_EEE10Policy1000EPS9_SI_iSF_S9_S9_NS7_10__identityEEEvT0_T1_T2_T3_T4_T6_E12temp_storage+72];
	ld.shared.u64 	%rd280, [_ZZN3cub18CUB_300001_SM_10006detail6reduce28DeviceReduceSingleTileKernelINS2_10policy_hubIN4cuda3std3__45tupleIJblEEEyN6thrust24THRUST_300001_SM_1000_NS8cuda_cub9__find_if7functorIS9_EEE10Policy1000EPS9_SI_iSF_S9_S9_NS7_10__identityEEEvT0_T1_T2_T3_T4_T6_E12temp_storage+80];
	and.b16  	%rs243, %rs311, 255;
	setp.eq.s16 	%p132, %rs243, 0;
	setp.eq.s16 	%p133, %rs242, 0;
	min.s64 	%rd281, %rd280, %rd329;
	selp.b16 	%rs244, %rs311, 1, %p133;
	selp.b16 	%rs311, %rs242, %rs244, %p132;
	selp.b64 	%rd282, %rd329, %rd281, %p133;
	selp.b64 	%rd329, %rd280, %rd282, %p132;
$L__BB7_68:
	setp.lt.s32 	%p134, %r38, 161;
	@%p134 bra 	$L__BB7_70;
	ld.shared.u8 	%rs245, [_ZZN3cub18CUB_300001_SM_10006detail6reduce28DeviceReduceSingleTileKernelINS2_10policy_hubIN4cuda3std3__45tupleIJblEEEyN6thrust24THRUST_300001_SM_1000_NS8cuda_cub9__find_if7functorIS9_EEE10Policy1000EPS9_SI_iSF_S9_S9_NS7_10__identityEEEvT0_T1_T2_T3_T4_T6_E12temp_storage+88];
	ld.shared.u64 	%rd283, [_ZZN3cub18CUB_300001_SM_10006detail6reduce28DeviceReduceSingleTileKernelINS2_10policy_hubIN4cuda3std3__45tupleIJblEEEyN6thrust24THRUST_300001_SM_1000_NS8cuda_cub9__find_if7functorIS9_EEE10Policy1000EPS9_SI_iSF_S9_S9_NS7_10__identityEEEvT0_T1_T2_T3_T4_T6_E12temp_storage+96];
	and.b16  	%rs246, %rs311, 255;
	setp.eq.s16 	%p135, %rs246, 0;
	setp.eq.s16 	%p136, %rs245, 0;
	min.s64 	%rd284, %rd283, %rd329;
	selp.b16 	%rs247, %rs311, 1, %p136;
	selp.b16 	%rs311, %rs245, %rs247, %p135;
	selp.b64 	%rd285, %rd329, %rd284, %p136;
	selp.b64 	%rd329, %rd283, %rd285, %p135;
$L__BB7_70:
	setp.lt.s32 	%p137, %r38, 193;
	@%p137 bra 	$L__BB7_72;
	ld.shared.u8 	%rs248, [_ZZN3cub18CUB_300001_SM_10006detail6reduce28DeviceReduceSingleTileKernelINS2_10policy_hubIN4cuda3std3__45tupleIJblEEEyN6thrust24THRUST_300001_SM_1000_NS8cuda_cub9__find_if7functorIS9_EEE10Policy1000EPS9_SI_iSF_S9_S9_NS7_10__identityEEEvT0_T1_T2_T3_T4_T6_E12temp_storage+104];
	ld.shared.u64 	%rd286, [_ZZN3cub18CUB_300001_SM_10006detail6reduce28DeviceReduceSingleTileKernelINS2_10policy_hubIN4cuda3std3__45tupleIJblEEEyN6thrust24THRUST_300001_SM_1000_NS8cuda_cub9__find_if7functorIS9_EEE10Policy1000EPS9_SI_iSF_S9_S9_NS7_10__identityEEEvT0_T1_T2_T3_T4_T6_E12temp_storage+112];
	and.b16  	%rs249, %rs311, 255;
	setp.eq.s16 	%p138, %rs249, 0;
	setp.eq.s16 	%p139, %rs248, 0;
	min.s64 	%rd287, %rd286, %rd329;
	selp.b16 	%rs250, %rs311, 1, %p139;
	selp.b16 	%rs311, %rs248, %rs250, %p138;
	selp.b64 	%rd288, %rd329, %rd287, %p139;
	selp.b64 	%rd329, %rd286, %rd288, %p138;
$L__BB7_72:
	setp.lt.s32 	%p140, %r38, 225;
	@%p140 bra 	$L__BB7_110;
	ld.shared.u8 	%rs251, [_ZZN3cub18CUB_300001_SM_10006detail6reduce28DeviceReduceSingleTileKernelINS2_10policy_hubIN4cuda3std3__45tupleIJblEEEyN6thrust24THRUST_300001_SM_1000_NS8cuda_cub9__find_if7functorIS9_EEE10Policy1000EPS9_SI_iSF_S9_S9_NS7_10__identityEEEvT0_T1_T2_T3_T4_T6_E12temp_storage+120];
	ld.shared.u64 	%rd289, [_ZZN3cub18CUB_300001_SM_10006detail6reduce28DeviceReduceSingleTileKernelINS2_10policy_hubIN4cuda3std3__45tupleIJblEEEyN6thrust24THRUST_300001_SM_1000_NS8cuda_cub9__find_if7functorIS9_EEE10Policy1000EPS9_SI_iSF_S9_S9_NS7_10__identityEEEvT0_T1_T2_T3_T4_T6_E12temp_storage+128];
	and.b16  	%rs252, %rs311, 255;
	setp.eq.s16 	%p141, %rs252, 0;
	setp.eq.s16 	%p142, %rs251, 0;
	min.s64 	%rd290, %rd289, %rd329;
	selp.b16 	%rs253, %rs311, 1, %p142;
	selp.b16 	%rs311, %rs251, %rs253, %p141;
	selp.b64 	%rd291, %rd329, %rd290, %p142;
	selp.b64 	%rd329, %rd289, %rd291, %p141;
	bra.uni 	$L__BB7_110;
$L__BB7_74:
	mov.u32 	%r16, %tid.x;
	mul.wide.u32 	%rd124, %r16, 16;
	add.s64 	%rd109, %rd105, %rd124;
	// begin inline asm
	ld.global.nc.u64 %rd108, [%rd109];
	// end inline asm
	add.s64 	%rd111, %rd109, 8;
	// begin inline asm
	ld.global.nc.u64 %rd110, [%rd111];
	// end inline asm
	cvt.u16.u64 	%rs83, %rd108;
	and.b16  	%rs84, %rs83, 255;
	add.s64 	%rd113, %rd109, 4096;
	// begin inline asm
	ld.global.nc.u64 %rd112, [%rd113];
	// end inline asm
	add.s64 	%rd115, %rd109, 4104;
	// begin inline asm
	ld.global.nc.u64 %rd114, [%rd115];
	// end inline asm
	cvt.u16.u64 	%rs85, %rd112;
	and.b16  	%rs86, %rs85, 255;
	add.s64 	%rd117, %rd109, 8192;
	// begin inline asm
	ld.global.nc.u64 %rd116, [%rd117];
	// end inline asm
	add.s64 	%rd119, %rd109, 8200;
	// begin inline asm
	ld.global.nc.u64 %rd118, [%rd119];
	// end inline asm
	cvt.u16.u64 	%rs87, %rd116;
	and.b16  	%rs88, %rs87, 255;
	add.s64 	%rd121, %rd109, 12288;
	// begin inline asm
	ld.global.nc.u64 %rd120, [%rd121];
	// end inline asm
	add.s64 	%rd123, %rd109, 12296;
	// begin inline asm
	ld.global.nc.u64 %rd122, [%rd123];
	// end inline asm
	cvt.u16.u64 	%rs89, %rd120;
	and.b16  	%rs90, %rs89, 255;
	setp.eq.s16 	%p3, %rs84, 0;
	setp.eq.s16 	%p4, %rs86, 0;
	min.s64 	%rd125, %rd114, %rd110;
	selp.b16 	%rs91, %rs83, 1, %p4;
	selp.b64 	%rd126, %rd110, %rd125, %p4;
	selp.b16 	%rs92, %rs85, %rs91, %p3;
	and.b16  	%rs93, %rs92, 255;
	selp.b64 	%rd127, %rd114, %rd126, %p3;
	setp.eq.s16 	%p5, %rs93, 0;
	setp.eq.s16 	%p6, %rs88, 0;
	min.s64 	%rd128, %rd118, %rd127;
	selp.b16 	%rs94, %rs92, 1, %p6;
	selp.b64 	%rd129, %rd127, %rd128, %p6;
	selp.b16 	%rs95, %rs87, %rs94, %p5;
	and.b16  	%rs96, %rs95, 255;
	selp.b64 	%rd130, %rd118, %rd129, %p5;
	setp.eq.s16 	%p7, %rs96, 0;
	setp.eq.s16 	%p8, %rs90, 0;
	min.s64 	%rd131, %rd122, %rd130;
	selp.b16 	%rs97, %rs95, 1, %p8;
	selp.b64 	%rd132, %rd130, %rd131, %p8;
	selp.b16 	%rs311, %rs89, %rs97, %p7;
	selp.b64 	%rd329, %rd122, %rd132, %p7;
	setp.lt.u32 	%p9, %r38, 2048;
	mov.b32 	%r399, 1024;
	@%p9 bra 	$L__BB7_78;
	add.s32 	%r17, %r38, -1024;
	mov.b32 	%r399, 1024;
$L__BB7_76:
	mul.wide.s32 	%rd149, %r399, 16;
	add.s64 	%rd134, %rd109, %rd149;
	// begin inline asm
	ld.global.nc.u64 %rd133, [%rd134];
	// end inline asm
	add.s64 	%rd136, %rd134, 8;
	// begin inline asm
	ld.global.nc.u64 %rd135, [%rd136];
	// end inline asm
	cvt.u16.u64 	%rs98, %rd133;
	and.b16  	%rs99, %rs98, 255;
	add.s64 	%rd138, %rd134, 4096;
	// begin inline asm
	ld.global.nc.u64 %rd137, [%rd138];
	// end inline asm
	add.s64 	%rd140, %rd134, 4104;
	// begin inline asm
	ld.global.nc.u64 %rd139, [%rd140];
	// end inline asm
	cvt.u16.u64 	%rs100, %rd137;
	and.b16  	%rs101, %rs100, 255;
	add.s64 	%rd142, %rd134, 8192;
	// begin inline asm
	ld.global.nc.u64 %rd141, [%rd142];
	// end inline asm
	add.s64 	%rd144, %rd134, 8200;
	// begin inline asm
	ld.global.nc.u64 %rd143, [%rd144];
	// end inline asm
	cvt.u16.u64 	%rs102, %rd141;
	and.b16  	%rs103, %rs102, 255;
	add.s64 	%rd146, %rd134, 12288;
	// begin inline asm
	ld.global.nc.u64 %rd145, [%rd146];
	// end inline asm
	add.s64 	%rd148, %rd134, 12296;
	// begin inline asm
	ld.global.nc.u64 %rd147, [%rd148];
	// end inline asm
	cvt.u16.u64 	%rs104, %rd145;
	and.b16  	%rs105, %rs104, 255;
	and.b16  	%rs106, %rs311, 255;
	setp.eq.s16 	%p10, %rs106, 0;
	setp.eq.s16 	%p11, %rs99, 0;
	min.s64 	%rd150, %rd135, %rd329;
	selp.b16 	%rs107, %rs311, 1, %p11;
	selp.b64 	%rd151, %rd329, %rd150, %p11;
	selp.b16 	%rs108, %rs98, %rs107, %p10;
	and.b16  	%rs109, %rs108, 255;
	selp.b64 	%rd152, %rd135, %rd151, %p10;
	setp.eq.s16 	%p12, %rs109, 0;
	setp.eq.s16 	%p13, %rs101, 0;
	min.s64 	%rd153, %rd139, %rd152;
	selp.b16 	%rs110, %rs108, 1, %p13;
	selp.b64 	%rd154, %rd152, %rd153, %p13;
	selp.b16 	%rs111, %rs100, %rs110, %p12;
	and.b16  	%rs112, %rs111, 255;
	selp.b64 	%rd155, %rd139, %rd154, %p12;
	setp.eq.s16 	%p14, %rs112, 0;
	setp.eq.s16 	%p15, %rs103, 0;
	min.s64 	%rd156, %rd143, %rd155;
	selp.b16 	%rs113, %rs111, 1, %p15;
	selp.b64 	%rd157, %rd155, %rd156, %p15;
	selp.b16 	%rs114, %rs102, %rs113, %p14;
	and.b16  	%rs115, %rs114, 255;
	selp.b64 	%rd158, %rd143, %rd157, %p14;
	setp.eq.s16 	%p16, %rs115, 0;
	setp.eq.s16 	%p17, %rs105, 0;
	min.s64 	%rd159, %rd147, %rd158;
	selp.b16 	%rs116, %rs114, 1, %p17;
	selp.b64 	%rd160, %rd158, %rd159, %p17;
	selp.b16 	%rs311, %rs104, %rs116, %p16;
	selp.b64 	%rd329, %rd147, %rd160, %p16;
	sub.s32 	%r41, %r38, %r399;
	setp.lt.s32 	%p18, %r41, 1024;
	@%p18 bra 	$L__BB7_86;
	add.s32 	%r399, %r399, 1024;
	setp.le.s32 	%p19, %r399, %r17;
	@%p19 bra 	$L__BB7_76;
$L__BB7_78:
	setp.le.s32 	%p20, %r38, %r399;
	@%p20 bra 	$L__BB7_86;
	sub.s32 	%r21, %r38, %r399;
	setp.ge.s32 	%p21, %r16, %r21;
	@%p21 bra 	$L__BB7_86;
	not.b32 	%r42, %r16;
	add.s32 	%r43, %r38, %r42;
	sub.s32 	%r22, %r43, %r399;
	and.b32  	%r44, %r22, 768;
	setp.eq.s32 	%p22, %r44, 768;
	mov.u32 	%r403, %r16;
	@%p22 bra 	$L__BB7_83;
	add.s32 	%r401, %r16, %r399;
	shr.u32 	%r45, %r22, 8;
	add.s32 	%r46, %r45, 1;
	and.b32  	%r47, %r46, 3;
	neg.s32 	%r400, %r47;
	mov.u32 	%r403, %r16;
$L__BB7_82:
	.pragma "nounroll";
	mul.wide.u32 	%rd166, %r401, 16;
	add.s64 	%rd163, %rd105, %rd166;
	// begin inline asm
	ld.global.nc.u64 %rd162, [%rd163];
	// end inline asm
	add.s64 	%rd165, %rd163, 8;
	// begin inline asm
	ld.global.nc.u64 %rd164, [%rd165];
	// end inline asm
	cvt.u16.u64 	%rs118, %rd162;
	and.b16  	%rs119, %rs118, 255;
	and.b16  	%rs120, %rs311, 255;
	setp.eq.s16 	%p23, %rs120, 0;
	setp.eq.s16 	%p24, %rs119, 0;
	min.s64 	%rd167, %rd164, %rd329;
	selp.b16 	%rs121, %rs311, 1, %p24;
	selp.b16 	%rs311, %rs118, %rs121, %p23;
	selp.b64 	%rd168, %rd329, %rd167, %p24;
	selp.b64 	%rd329, %rd164, %rd168, %p23;
	add.s32 	%r403, %r403, 256;
	add.s32 	%r401, %r401, 256;
	add.s32 	%r400, %r400, 1;
	setp.ne.s32 	%p25, %r400, 0;
	@%p25 bra 	$L__BB7_82;
$L__BB7_83:
	setp.lt.u32 	%p26, %r22, 768;
	@%p26 bra 	$L__BB7_86;
	cvt.u64.u32 	%rd169, %r403;
	cvt.u64.u32 	%rd170, %r399;
	add.s64 	%rd171, %rd169, %rd170;
	shl.b64 	%rd172, %rd171, 4;
	add.s64 	%rd173, %rd172, %rd105;
	add.s64 	%rd350, %rd173, 12296;
	add.s32 	%r404, %r403, %r399;
$L__BB7_85:
	mul.wide.u32 	%rd190, %r404, 16;
	add.s64 	%rd175, %rd105, %rd190;
	// begin inline asm
	ld.global.nc.u64 %rd174, [%rd175];
	// end inline asm
	add.s64 	%rd177, %rd175, 8;
	// begin inline asm
	ld.global.nc.u64 %rd176, [%rd177];
	// end inline asm
	cvt.u16.u64 	%rs122, %rd174;
	and.b16  	%rs123, %rs122, 255;
	and.b16  	%rs124, %rs311, 255;
	setp.eq.s16 	%p27, %rs124, 0;
	setp.eq.s16 	%p28, %rs123, 0;
	min.s64 	%rd191, %rd176, %rd329;
	selp.b16 	%rs125, %rs311, 1, %p28;
	selp.b16 	%rs126, %rs122, %rs125, %p27;
	and.b16  	%rs127, %rs126, 255;
	selp.b64 	%rd192, %rd329, %rd191, %p28;
	selp.b64 	%rd193, %rd176, %rd192, %p27;
	add.s64 	%rd179, %rd350, -8200;
	// begin inline asm
	ld.global.nc.u64 %rd178, [%rd179];
	// end inline asm
	add.s64 	%rd181, %rd350, -8192;
	// begin inline asm
	ld.global.nc.u64 %rd180, [%rd181];
	// end inline asm
	cvt.u16.u64 	%rs128, %rd178;
	and.b16  	%rs129, %rs128, 255;
	setp.eq.s16 	%p29, %rs127, 0;
	setp.eq.s16 	%p30, %rs129, 0;
	min.s64 	%rd194, %rd180, %rd193;
	selp.b16 	%rs130, %rs126, 1, %p30;
	selp.b16 	%rs131, %rs128, %rs130, %p29;
	and.b16  	%rs132, %rs131, 255;
	selp.b64 	%rd195, %rd193, %rd194, %p30;
	selp.b64 	%rd196, %rd180, %rd195, %p29;
	add.s64 	%rd183, %rd350, -4104;
	// begin inline asm
	ld.global.nc.u64 %rd182, [%rd183];
	// end inline asm
	add.s64 	%rd185, %rd350, -4096;
	// begin inline asm
	ld.global.nc.u64 %rd184, [%rd185];
	// end inline asm
	cvt.u16.u64 	%rs133, %rd182;
	and.b16  	%rs134, %rs133, 255;
	setp.eq.s16 	%p31, %rs132, 0;
	setp.eq.s16 	%p32, %rs134, 0;
	min.s64 	%rd197, %rd184, %rd196;
	selp.b16 	%rs135, %rs131, 1, %p32;
	selp.b16 	%rs136, %rs133, %rs135, %p31;
	and.b16  	%rs137, %rs136, 255;
	selp.b64 	%rd198, %rd196, %rd197, %p32;
	selp.b64 	%rd199, %rd184, %rd198, %p31;
	add.s64 	%rd187, %rd350, -8;
	// begin inline asm
	ld.global.nc.u64 %rd186, [%rd187];
	// end inline asm
	// begin inline asm
	ld.global.nc.u64 %rd188, [%rd350];
	// end inline asm
	cvt.u16.u64 	%rs138, %rd186;
	and.b16  	%rs139, %rs138, 255;
	setp.eq.s16 	%p33, %rs137, 0;
	setp.eq.s16 	%p34, %rs139, 0;
	min.s64 	%rd200, %rd188, %rd199;
	selp.b16 	%rs140, %rs136, 1, %p34;
	selp.b16 	%rs311, %rs138, %rs140, %p33;
	selp.b64 	%rd201, %rd199, %rd200, %p34;
	selp.b64 	%rd329, %rd188, %rd201, %p33;
	add.s32 	%r403, %r403, 1024;
	add.s64 	%rd350, %rd350, 16384;
	add.s32 	%r404, %r404, 1024;
	setp.lt.s32 	%p35, %r403, %r21;
	@%p35 bra 	$L__BB7_85;
$L__BB7_86:
	// begin inline asm
	mov.u32 %r48, %laneid;
	// end inline asm
	cvt.u32.u16 	%r69, %rs311;
	and.b32  	%r50, %r69, 255;
	mov.b32 	%r66, 1;
	mov.b32 	%r67, 31;
	mov.b32 	%r68, -1;
	// begin inline asm
	shfl.sync.down.b32 %r49, %r50, %r66, %r67, %r68;
	// end inline asm
	// begin inline asm
	shfl.sync.down.b32 %r54, %r55, %r66, %r67, %r68;
	// end inline asm
	mov.b64 	{%r60, %r65}, %rd329;
	// begin inline asm
	shfl.sync.down.b32 %r59, %r60, %r66, %r67, %r68;
	// end inline asm
	// begin inline asm
	shfl.sync.down.b32 %r64, %r65, %r66, %r67, %r68;
	// end inline asm
	mov.b64 	%rd83, {%r59, %r64};
	cvt.u16.u32 	%rs65, %r49;
	setp.gt.s32 	%p36, %r48, 30;
	@%p36 bra 	$L__BB7_90;
	and.b16  	%rs141, %rs311, 255;
	setp.eq.s16 	%p37, %rs141, 0;
	and.b16  	%rs142, %rs65, 255;
	setp.eq.s16 	%p38, %rs142, 0;
	or.pred  	%p39, %p37, %p38;
	@%p39 bra 	$L__BB7_89;
	min.s64 	%rd329, %rd83, %rd329;
	mov.b16 	%rs311, 1;
	bra.uni 	$L__BB7_90;
$L__BB7_89:
	setp.eq.s16 	%p40, %rs141, 0;
	selp.b16 	%rs311, %rs65, %rs311, %p40;
	selp.b64 	%rd329, %rd83, %rd329, %p40;
$L__BB7_90:
	cvt.u32.u16 	%r90, %rs311;
	and.b32  	%r71, %r90, 255;
	mov.b32 	%r87, 2;
	mov.b32 	%r88, 31;
	mov.b32 	%r89, -1;
	// begin inline asm
	shfl.sync.down.b32 %r70, %r71, %r87, %r88, %r89;
	// end inline asm
	// begin inline asm
	shfl.sync.down.b32 %r75, %r76, %r87, %r88, %r89;
	// end inline asm
	mov.b64 	{%r81, %r86}, %rd329;
	// begin inline asm
	shfl.sync.down.b32 %r80, %r81, %r87, %r88, %r89;
	// end inline asm
	// begin inline asm
	shfl.sync.down.b32 %r85, %r86, %r87, %r88, %r89;
	// end inline asm
	mov.b64 	%rd87, {%r80, %r85};
	cvt.u16.u32 	%rs68, %r70;
	setp.gt.s32 	%p41, %r48, 29;
	@%p41 bra 	$L__BB7_94;
	and.b16  	%rs145, %rs311, 255;
	setp.eq.s16 	%p42, %rs145, 0;
	and.b16  	%rs146, %rs68, 255;
	setp.eq.s16 	%p43, %rs146, 0;
	or.pred  	%p44, %p42, %p43;
	@%p44 bra 	$L__BB7_93;
	min.s64 	%rd329, %rd87, %rd329;
	mov.b16 	%rs311, 1;
	bra.uni 	$L__BB7_94;
$L__BB7_93:
	setp.eq.s16 	%p45, %rs145, 0;
	selp.b16 	%rs311, %rs68, %rs311, %p45;
	selp.b64 	%rd329, %rd87, %rd329, %p45;
$L__BB7_94:
	cvt.u32.u16 	%r111, %rs311;
	and.b32  	%r92, %r111, 255;
	mov.b32 	%r108, 4;
	mov.b32 	%r109, 31;
	mov.b32 	%r110, -1;
	// begin inline asm
	shfl.sync.down.b32 %r91, %r92, %r108, %r109, %r110;
	// end inline asm
	// begin inline asm
	shfl.sync.down.b32 %r96, %r97, %r108, %r109, %r110;
	// end inline asm
	mov.b64 	{%r102, %r107}, %rd329;
	// begin inline asm
	shfl.sync.down.b32 %r101, %r102, %r108, %r109, %r110;
	// end inline asm
	// begin inline asm
	shfl.sync.down.b32 %r106, %r107, %r108, %r109, %r110;
	// end inline asm
	mov.b64 	%rd91, {%r101, %r106};
	cvt.u16.u32 	%rs71, %r91;
	setp.gt.s32 	%p46, %r48, 27;
	@%p46 bra 	$L__BB7_98;
	and.b16  	%rs149, %rs311, 255;
	setp.eq.s16 	%p47, %rs149, 0;
	and.b16  	%rs150, %rs71, 255;
	setp.eq.s16 	%p48, %rs150, 0;
	or.pred  	%p49, %p47, %p48;
	@%p49 bra 	$L__BB7_97;
	min.s64 	%rd329, %rd91, %rd329;
	mov.b16 	%rs311, 1;
	bra.uni 	$L__BB7_98;
$L__BB7_97:
	setp.eq.s16 	%p50, %rs149, 0;
	selp.b16 	%rs311, %rs71, %rs311, %p50;
	selp.b64 	%rd329, %rd91, %rd329, %p50;
$L__BB7_98:
	cvt.u32.u16 	%r132, %rs311;
	and.b32  	%r113, %r132, 255;
	mov.b32 	%r129, 8;
	mov.b32 	%r130, 31;
	mov.b32 	%r131, -1;
	// begin inline asm
	shfl.sync.down.b32 %r112, %r113, %r129, %r130, %r131;
	// end inline asm
	// begin inline asm
	shfl.sync.down.b32 %r117, %r118, %r129, %r130, %r131;
	// end inline asm
	mov.b64 	{%r123, %r128}, %rd329;
	// begin inline asm
	shfl.sync.down.b32 %r122, %r123, %r129, %r130, %r131;
	// end inline asm
	// begin inline asm
	shfl.sync.down.b32 %r127, %r128, %r129, %r130, %r131;
	// end inline asm
	mov.b64 	%rd95, {%r122, %r127};
	cvt.u16.u32 	%rs74, %r112;
	setp.gt.s32 	%p51, %r48, 23;
	@%p51 bra 	$L__BB7_102;
	and.b16  	%rs153, %rs311, 255;
	setp.eq.s16 	%p52, %rs153, 0;
	and.b16  	%rs154, %rs74, 255;
	setp.eq.s16 	%p53, %rs154, 0;
	or.pred  	%p54, %p52, %p53;
	@%p54 bra 	$L__BB7_101;
	min.s64 	%rd329, %rd95, %rd329;
	mov.b16 	%rs311, 1;
	bra.uni 	$L__BB7_102;
$L__BB7_101:
	setp.eq.s16 	%p55, %rs153, 0;
	selp.b16 	%rs311, %rs74, %rs311, %p55;
	selp.b64 	%rd329, %rd95, %rd329, %p55;
$L__BB7_102:
	cvt.u32.u16 	%r153, %rs311;
	and.b32  	%r134, %r153, 255;
	mov.b32 	%r150, 16;
	mov.b32 	%r151, 31;
	mov.b32 	%r152, -1;
	// begin inline asm
	shfl.sync.down.b32 %r133, %r134, %r150, %r151, %r152;
	// end inline asm
	// begin inline asm
	shfl.sync.down.b32 %r138, %r139, %r150, %r151, %r152;
	// end inline asm
	mov.b64 	{%r144, %r149}, %rd329;
	// begin inline asm
	shfl.sync.down.b32 %r143, %r144, %r150, %r151, %r152;
	// end inline asm
	// begin inline asm
	shfl.sync.down.b32 %r148, %r149, %r150, %r151, %r152;
	// end inline asm
	mov.b64 	%rd99, {%r143, %r148};
	cvt.u16.u32 	%rs77, %r133;
	setp.gt.s32 	%p56, %r48, 15;
	@%p56 bra 	$L__BB7_106;
	and.b16  	%rs157, %rs311, 255;
	setp.eq.s16 	%p57, %rs157, 0;
	and.b16  	%rs158, %rs77, 255;
	setp.eq.s16 	%p58, %rs158, 0;
	or.pred  	%p59, %p57, %p58;
	@%p59 bra 	$L__BB7_105;
	min.s64 	%rd329, %rd99, %rd329;
	mov.b16 	%rs311, 1;
	bra.uni 	$L__BB7_106;
$L__BB7_105:
	setp.eq.s16 	%p60, %rs157, 0;
	selp.b16 	%rs311, %rs77, %rs311, %p60;
	selp.b64 	%rd329, %rd99, %rd329, %p60;
$L__BB7_106:
	setp.ne.s32 	%p61, %r48, 0;
	@%p61 bra 	$L__BB7_108;
	shr.u32 	%r154, %r16, 1;
	and.b32  	%r155, %r154, 496;
	mov.u32 	%r156, _ZZN3cub18CUB_300001_SM_10006detail6reduce28DeviceReduceSingleTileKernelINS2_10policy_hubIN4cuda3std3__45tupleIJblEEEyN6thrust24THRUST_300001_SM_1000_NS8cuda_cub9__find_if7functorIS9_EEE10Policy1000EPS9_SI_iSF_S9_S9_NS7_10__identityEEEvT0_T1_T2_T3_T4_T6_E12temp_storage;
	add.s32 	%r157, %r156, %r155;
	st.shared.u8 	[%r157+8], %rs311;
	st.shared.u64 	[%r157+16], %rd329;
$L__BB7_108:
	bar.sync 	0;
	setp.ne.s32 	%p62, %r16, 0;
	@%p62 bra 	$L__BB7_110;
	ld.shared.u8 	%rs161, [_ZZN3cub18CUB_300001_SM_10006detail6reduce28DeviceReduceSingleTileKernelINS2_10policy_hubIN4cuda3std3__45tupleIJblEEEyN6thrust24THRUST_300001_SM_1000_NS8cuda_cub9__find_if7functorIS9_EEE10Policy1000EPS9_SI_iSF_S9_S9_NS7_10__identityEEEvT0_T1_T2_T3_T4_T6_E12temp_storage+24];
	ld.shared.u64 	%rd202, [_ZZN3cub18CUB_300001_SM_10006detail6reduce28DeviceReduceSingleTileKernelINS2_10policy_hubIN4cuda3std3__45tupleIJblEEEyN6thrust24THRUST_300001_SM_1000_NS8cuda_cub9__find_if7functorIS9_EEE10Policy1000EPS9_SI_iSF_S9_S9_NS7_10__identityEEEvT0_T1_T2_T3_T4_T6_E12temp_storage+32];
	and.b16  	%rs162, %rs311, 255;
	setp.eq.s16 	%p63, %rs162, 0;
	setp.eq.s16 	%p64, %rs161, 0;
	min.s64 	%rd203, %rd202, %rd329;
	selp.b16 	%rs163, %rs311, 1, %p64;
	selp.b16 	%rs164, %rs161, %rs163, %p63;
	and.b16  	%rs165, %rs164, 255;
	selp.b64 	%rd204, %rd329, %rd203, %p64;
	selp.b64 	%rd205, %rd202, %rd204, %p63;
	ld.shared.u8 	%rs166, [_ZZN3cub18CUB_300001_SM_10006detail6reduce28DeviceReduceSingleTileKernelINS2_10policy_hubIN4cuda3std3__45tupleIJblEEEyN6thrust24THRUST_300001_SM_1000_NS8cuda_cub9__find_if7functorIS9_EEE10Policy1000EPS9_SI_iSF_S9_S9_NS7_10__identityEEEvT0_T1_T2_T3_T4_T6_E12temp_storage+40];
	ld.shared.u64 	%rd206, [_ZZN3cub18CUB_300001_SM_10006detail6reduce28DeviceReduceSingleTileKernelINS2_10policy_hubIN4cuda3std3__45tupleIJblEEEyN6thrust24THRUST_300001_SM_1000_NS8cuda_cub9__find_if7functorIS9_EEE10Policy1000EPS9_SI_iSF_S9_S9_NS7_10__identityEEEvT0_T1_T2_T3_T4_T6_E12temp_storage+48];
	setp.eq.s16 	%p65, %rs165, 0;
	setp.eq.s16 	%p66, %rs166, 0;
	min.s64 	%rd207, %rd206, %rd205;
	selp.b16 	%rs167, %rs164, 1, %p66;
	selp.b16 	%rs168, %rs166, %rs167, %p65;
	and.b16  	%rs169, %rs168, 255;
	selp.b64 	%rd208, %rd205, %rd207, %p66;
	selp.b64 	%rd209, %rd206, %rd208, %p65;
	ld.shared.u8 	%rs170, [_ZZN3cub18CUB_300001_SM_10006detail6reduce28DeviceReduceSingleTileKernelINS2_10policy_hubIN4cuda3std3__45tupleIJblEEEyN6thrust24THRUST_300001_SM_1000_NS8cuda_cub9__find_if7functorIS9_EEE10Policy1000EPS9_SI_iSF_S9_S9_NS7_10__identityEEEvT0_T1_T2_T3_T4_T6_E12temp_storage+56];
	ld.shared.u64 	%rd210, [_ZZN3cub18CUB_300001_SM_10006detail6reduce28DeviceReduceSingleTileKernelINS2_10policy_hubIN4cuda3std3__45tupleIJblEEEyN6thrust24THRUST_300001_SM_1000_NS8cuda_cub9__find_if7functorIS9_EEE10Policy1000EPS9_SI_iSF_S9_S9_NS7_10__identityEEEvT0_T1_T2_T3_T4_T6_E12temp_storage+64];
	setp.eq.s16 	%p67, %rs169, 0;
	setp.eq.s16 	%p68, %rs170, 0;
	min.s64 	%rd211, %rd210, %rd209;
	selp.b16 	%rs171, %rs168, 1, %p68;
	selp.b16 	%rs172, %rs170, %rs171, %p67;
	and.b16  	%rs173, %rs172, 255;
	selp.b64 	%rd212, %rd209, %rd211, %p68;
	selp.b64 	%rd213, %rd210, %rd212, %p67;
	ld.shared.u8 	%rs174, [_ZZN3cub18CUB_300001_SM_10006detail6reduce28DeviceReduceSingleTileKernelINS2_10policy_hubIN4cuda3std3__45tupleIJblEEEyN6thrust24THRUST_300001_SM_1000_NS8cuda_cub9__find_if7functorIS9_EEE10Policy1000EPS9_SI_iSF_S9_S9_NS7_10__identityEEEvT0_T1_T2_T3_T4_T6_E12temp_storage+72];
	ld.shared.u64 	%rd214, [_ZZN3cub18CUB_300001_SM_10006detail6reduce28DeviceReduceSingleTileKernelINS2_10policy_hubIN4cuda3std3__45tupleIJblEEEyN6thrust24THRUST_300001_SM_1000_NS8cuda_cub9__find_if7functorIS9_EEE10Policy1000EPS9_SI_iSF_S9_S9_NS7_10__identityEEEvT0_T1_T2_T3_T4_T6_E12temp_storage+80];
	setp.eq.s16 	%p69, %rs173, 0;
	setp.eq.s16 	%p70, %rs174, 0;
	min.s64 	%rd215, %rd214, %rd213;
	selp.b16 	%rs175, %rs172, 1, %p70;
	selp.b16 	%rs176, %rs174, %rs175, %p69;
	and.b16  	%rs177, %rs176, 255;
	selp.b64 	%rd216, %rd213, %rd215, %p70;
	selp.b64 	%rd217, %rd214, %rd216, %p69;
	ld.shared.u8 	%rs178, [_ZZN3cub18CUB_300001_SM_10006detail6reduce28DeviceReduceSingleTileKernelINS2_10policy_hubIN4cuda3std3__45tupleIJblEEEyN6thrust24THRUST_300001_SM_1000_NS8cuda_cub9__find_if7functorIS9_EEE10Policy1000EPS9_SI_iSF_S9_S9_NS7_10__identityEEEvT0_T1_T2_T3_T4_T6_E12temp_storage+88];
	ld.shared.u64 	%rd218, [_ZZN3cub18CUB_300001_SM_10006detail6reduce28DeviceReduceSingleTileKernelINS2_10policy_hubIN4cuda3std3__45tupleIJblEEEyN6thrust24THRUST_300001_SM_1000_NS8cuda_cub9__find_if7functorIS9_EEE10Policy1000EPS9_SI_iSF_S9_S9_NS7_10__identityEEEvT0_T1_T2_T3_T4_T6_E12temp_storage+96];
	setp.eq.s16 	%p71, %rs177, 0;
	setp.eq.s16 	%p72, %rs178, 0;
	min.s64 	%rd219, %rd218, %rd217;
	selp.b16 	%rs179, %rs176, 1, %p72;
	selp.b16 	%rs180, %rs178, %rs179, %p71;
	and.b16  	%rs181, %rs180, 255;
	selp.b64 	%rd220, %rd217, %rd219, %p72;
	selp.b64 	%rd221, %rd218, %rd220, %p71;
	ld.shared.u8 	%rs182, [_ZZN3cub18CUB_300001_SM_10006detail6reduce28DeviceReduceSingleTileKernelINS2_10policy_hubIN4cuda3std3__45tupleIJblEEEyN6thrust24THRUST_300001_SM_1000_NS8cuda_cub9__find_if7functorIS9_EEE10Policy1000EPS9_SI_iSF_S9_S9_NS7_10__identityEEEvT0_T1_T2_T3_T4_T6_E12temp_storage+104];
	ld.shared.u64 	%rd222, [_ZZN3cub18CUB_300001_SM_10006detail6reduce28DeviceReduceSingleTileKernelINS2_10policy_hubIN4cuda3std3__45tupleIJblEEEyN6thrust24THRUST_300001_SM_1000_NS8cuda_cub9__find_if7functorIS9_EEE10Policy1000EPS9_SI_iSF_S9_S9_NS7_10__identityEEEvT0_T1_T2_T3_T4_T6_E12temp_storage+112];
	setp.eq.s16 	%p73, %rs181, 0;
	setp.eq.s16 	%p74, %rs182, 0;
	min.s64 	%rd223, %rd222, %rd221;
	selp.b16 	%rs183, %rs180, 1, %p74;
	selp.b16 	%rs184, %rs182, %rs183, %p73;
	and.b16  	%rs185, %rs184, 255;
	selp.b64 	%rd224, %rd221, %rd223, %p74;
	selp.b64 	%rd225, %rd222, %rd224, %p73;
	ld.shared.u8 	%rs186, [_ZZN3cub18CUB_300001_SM_10006detail6reduce28DeviceReduceSingleTileKernelINS2_10policy_hubIN4cuda3std3__45tupleIJblEEEyN6thrust24THRUST_300001_SM_1000_NS8cuda_cub9__find_if7functorIS9_EEE10Policy1000EPS9_SI_iSF_S9_S9_NS7_10__identityEEEvT0_T1_T2_T3_T4_T6_E12temp_storage+120];
	ld.shared.u64 	%rd226, [_ZZN3cub18CUB_300001_SM_10006detail6reduce28DeviceReduceSingleTileKernelINS2_10policy_hubIN4cuda3std3__45tupleIJblEEEyN6thrust24THRUST_300001_SM_1000_NS8cuda_cub9__find_if7functorIS9_EEE10Policy1000EPS9_SI_iSF_S9_S9_NS7_10__identityEEEvT0_T1_T2_T3_T4_T6_E12temp_storage+128];
	setp.eq.s16 	%p75, %rs185, 0;
	setp.eq.s16 	%p76, %rs186, 0;
	min.s64 	%rd227, %rd226, %rd225;
	selp.b16 	%rs187, %rs184, 1, %p76;
	selp.b16 	%rs311, %rs186, %rs187, %p75;
	selp.b64 	%rd228, %rd225, %rd227, %p76;
	selp.b64 	%rd329, %rd226, %rd228, %p75;
$L__BB7_110:
	mov.u32 	%r391, %tid.x;
	setp.ne.s32 	%p184, %r391, 0;
	@%p184 bra 	$L__BB7_112;
	setp.eq.s16 	%p185, %rs82, 0;
	and.b16  	%rs302, %rs311, 255;
	setp.eq.s16 	%p186, %rs302, 0;
	min.s64 	%rd319, %rd329, %rd106;
	selp.b16 	%rs303, %rs82, 1, %p186;
	selp.b16 	%rs304, %rs311, %rs303, %p185;
	selp.b64 	%rd320, %rd106, %rd319, %p186;
	selp.b64 	%rd321, %rd329, %rd320, %p185;
	st.global.u8 	[%rd1], %rs304;
	st.global.u64 	[%rd1+8], %rd321;
$L__BB7_112:
	ret;

}
	// .globl	_ZN3cub18CUB_300001_SM_10006detail6reduce28DeviceReduceSingleTileKernelINS2_10policy_hubIljN4cuda3std3__44plusIlEEE10Policy1000EN6thrust24THRUST_300001_SM_1000_NS18transform_iteratorINSD_6detail14equal_to_valueIiEEPillEEPljS9_llNS7_10__identityEEEvT0_T1_T2_T3_T4_T6_
.visible .entry _ZN3cub18CUB_300001_SM_10006detail6reduce28DeviceReduceSingleTileKernelINS2_10policy_hubIljN4cuda3std3__44plusIlEEE10Policy1000EN6thrust24THRUST_300001_SM_1000_NS18transform_iteratorINSD_6detail14equal_to_valueIiEEPillEEPljS9_llNS7_10__identityEEEvT0_T1_T2_T3_T4_T6_(
	.param .align 8 .b8 _ZN3cub18CUB_300001_SM_10006detail6reduce28DeviceReduceSingleTileKernelINS2_10policy_hubIljN4cuda3std3__44plusIlEEE10Policy1000EN6thrust24THRUST_300001_SM_1000_NS18transform_iteratorINSD_6detail14equal_to_valueIiEEPillEEPljS9_llNS7_10__identityEEEvT0_T1_T2_T3_T4_T6__param_0[16],
	.param .u64 .ptr .align 1 _ZN3cub18CUB_300001_SM_10006detail6reduce28DeviceReduceSingleTileKernelINS2_10policy_hubIljN4cuda3std3__44plusIlEEE10Policy1000EN6thrust24THRUST_300001_SM_1000_NS18transform_iteratorINSD_6detail14equal_to_valueIiEEPillEEPljS9_llNS7_10__identityEEEvT0_T1_T2_T3_T4_T6__param_1,
	.param .u32 _ZN3cub18CUB_300001_SM_10006detail6reduce28DeviceReduceSingleTileKernelINS2_10policy_hubIljN4cuda3std3__44plusIlEEE10Policy1000EN6thrust24THRUST_300001_SM_1000_NS18transform_iteratorINSD_6detail14equal_to_valueIiEEPillEEPljS9_llNS7_10__identityEEEvT0_T1_T2_T3_T4_T6__param_2,
	.param .align 1 .b8 _ZN3cub18CUB_300001_SM_10006detail6reduce28DeviceReduceSingleTileKernelINS2_10policy_hubIljN4cuda3std3__44plusIlEEE10Policy1000EN6thrust24THRUST_300001_SM_1000_NS18transform_iteratorINSD_6detail14equal_to_valueIiEEPillEEPljS9_llNS7_10__identityEEEvT0_T1_T2_T3_T4_T6__param_3[1],
	.param .u64 _ZN3cub18CUB_300001_SM_10006detail6reduce28DeviceReduceSingleTileKernelINS2_10policy_hubIljN4cuda3std3__44plusIlEEE10Policy1000EN6thrust24THRUST_300001_SM_1000_NS18transform_iteratorINSD_6detail14equal_to_valueIiEEPillEEPljS9_llNS7_10__identityEEEvT0_T1_T2_T3_T4_T6__param_4,
	.param .align 1 .b8 _ZN3cub18CUB_300001_SM_10006detail6reduce28DeviceReduceSingleTileKernelINS2_10policy_hubIljN4cuda3std3__44plusIlEEE10Policy1000EN6thrust24THRUST_300001_SM_1000_NS18transform_iteratorINSD_6detail14equal_to_valueIiEEPillEEPljS9_llNS7_10__identityEEEvT0_T1_T2_T3_T4_T6__param_5[1]
)
.maxntid 512
.minnctapersm 1
{
	.reg .pred 	%p<140>;
	.reg .b16 	%rs<5>;
	.reg .b32 	%r<365>;
	.reg .b64 	%rd<431>;
	// demoted variable
	.shared .align 8 .b8 _ZZN3cub18CUB_300001_SM_10006detail6reduce28DeviceReduceSingleTileKernelINS2_10policy_hubIljN4cuda3std3__44plusIlEEE10Policy1000EN6thrust24THRUST_300001_SM_1000_NS18transform_iteratorINSD_6detail14equal_to_valueIiEEPillEEPljS9_llNS7_10__identityEEEvT0_T1_T2_T3_T4_T6_E12temp_storage[152];
	ld.param.u32 	%r52, [_ZN3cub18CUB_300001_SM_10006detail6reduce28DeviceReduceSingleTileKernelINS2_10policy_hubIljN4cuda3std3__44plusIlEEE10Policy1000EN6thrust24THRUST_300001_SM_1000_NS18transform_iteratorINSD_6detail14equal_to_valueIiEEPillEEPljS9_llNS7_10__identityEEEvT0_T1_T2_T3_T4_T6__param_0+8];
	ld.param.u64 	%rd49, [_ZN3cub18CUB_300001_SM_10006detail6reduce28DeviceReduceSingleTileKernelINS2_10policy_hubIljN4cuda3std3__44plusIlEEE10Policy1000EN6thrust24THRUST_300001_SM_1000_NS18transform_iteratorINSD_6detail14equal_to_valueIiEEPillEEPljS9_llNS7_10__identityEEEvT0_T1_T2_T3_T4_T6__param_0];
	ld.param.u64 	%rd51, [_ZN3cub18CUB_300001_SM_10006detail6reduce28DeviceReduceSingleTileKernelINS2_10policy_hubIljN4cuda3std3__44plusIlEEE10Policy1000EN6thrust24THRUST_300001_SM_1000_NS18transform_iteratorINSD_6detail14equal_to_valueIiEEPillEEPljS9_llNS7_10__identityEEEvT0_T1_T2_T3_T4_T6__param_1];
	ld.param.u32 	%r53, [_ZN3cub18CUB_300001_SM_10006detail6reduce28DeviceReduceSingleTileKernelINS2_10policy_hubIljN4cuda3std3__44plusIlEEE10Policy1000EN6thrust24THRUST_300001_SM_1000_NS18transform_iteratorINSD_6detail14equal_to_valueIiEEPillEEPljS9_llNS7_10__identityEEEvT0_T1_T2_T3_T4_T6__param_2];
	ld.param.u64 	%rd50, [_ZN3cub18CUB_300001_SM_10006detail6reduce28DeviceReduceSingleTileKernelINS2_10policy_hubIljN4cuda3std3__44plusIlEEE10Policy1000EN6thrust24THRUST_300001_SM_1000_NS18transform_iteratorINSD_6detail14equal_to_valueIiEEPillEEPljS9_llNS7_10__identityEEEvT0_T1_T2_T3_T4_T6__param_4];
	cvta.to.global.u64 	%rd1, %rd51;
	setp.ne.s32 	%p1, %r53, 0;
	@%p1 bra 	$L__BB8_3;
	mov.u32 	%r347, %tid.x;
	setp.ne.s32 	%p139, %r347, 0;
	@%p139 bra 	$L__BB8_52;
	st.global.u64 	[%rd1], %rd50;
	bra.uni 	$L__BB8_52;
$L__BB8_3:
	cvta.to.global.u64 	%rd2, %rd49;
	setp.gt.u32 	%p2, %r53, 3583;
	@%p2 bra 	$L__BB8_28;
	mov.u32 	%r2, %tid.x;
	setp.ge.u32 	%p67, %r2, %r53;
	mov.b64 	%rd418, 0;
	mov.u32 	%r351, %r2;
	@%p67 bra 	$L__BB8_6;
	mul.wide.u32 	%rd239, %r2, 4;
	add.s64 	%rd240, %rd2, %rd239;
	ld.global.u32 	%r194, [%rd240];
	setp.eq.s32 	%p68, %r194, %r52;
	selp.u64 	%rd418, 1, 0, %p68;
	add.s32 	%r351, %r2, 512;
$L__BB8_6:
	setp.ge.u32 	%p69, %r351, %r53;
	@%p69 bra 	$L__BB8_19;
	not.b32 	%r195, %r351;
	add.s32 	%r196, %r53, %r195;
	shr.u32 	%r197, %r196, 9;
	add.s32 	%r5, %r197, 1;
	and.b32  	%r6, %r5, 15;
	setp.lt.u32 	%p70, %r196, 7680;
	@%p70 bra 	$L__BB8_10;
	and.b32  	%r198, %r5, 16777200;
	neg.s32 	%r349, %r198;
	mul.wide.u32 	%rd242, %r351, 4;
	add.s64 	%rd243, %rd242, %rd2;
	add.s64 	%rd408, %rd243, 16384;
$L__BB8_9:
	.pragma "nounroll";
	ld.global.u32 	%r199, [%rd408+-16384];
	setp.eq.s32 	%p71, %r199, %r52;
	selp.u64 	%rd244, 1, 0, %p71;
	add.s64 	%rd245, %rd418, %rd244;
	ld.global.u32 	%r200, [%rd408+-14336];
	setp.eq.s32 	%p72, %r200, %r52;
	selp.u64 	%rd246, 1, 0, %p72;
	add.s64 	%rd247, %rd245, %rd246;
	ld.global.u32 	%r201, [%rd408+-12288];
	setp.eq.s32 	%p73, %r201, %r52;
	selp.u64 	%rd248, 1, 0, %p73;
	add.s64 	%rd249, %rd247, %rd248;
	ld.global.u32 	%r202, [%rd408+-10240];
	setp.eq.s32 	%p74, %r202, %r52;
	selp.u64 	%rd250, 1, 0, %p74;
	add.s64 	%rd251, %rd249, %rd250;
	ld.global.u32 	%r203, [%rd408+-8192];
	setp.eq.s32 	%p75, %r203, %r52;
	selp.u64 	%rd252, 1, 0, %p75;
	add.s64 	%rd253, %rd251, %rd252;
	ld.global.u32 	%r204, [%rd408+-6144];
	setp.eq.s32 	%p76, %r204, %r52;
	selp.u64 	%rd254, 1, 0, %p76;
	add.s64 	%rd255, %rd253, %rd254;
	ld.global.u32 	%r205, [%rd408+-4096];
	setp.eq.s32 	%p77, %r205, %r52;
	selp.u64 	%rd256, 1, 0, %p77;
	add.s64 	%rd257, %rd255, %rd256;
	ld.global.u32 	%r206, [%rd408+-2048];
	setp.eq.s32 	%p78, %r206, %r52;
	selp.u64 	%rd258, 1, 0, %p78;
	add.s64 	%rd259, %rd257, %rd258;
	ld.global.u32 	%r207, [%rd408];
	setp.eq.s32 	%p79, %r207, %r52;
	selp.u64 	%rd260, 1, 0, %p79;
	add.s64 	%rd261, %rd259, %rd260;
	ld.global.u32 	%r208, [%rd408+2048];
	setp.eq.s32 	%p80, %r208, %r52;
	selp.u64 	%rd262, 1, 0, %p80;
	add.s64 	%rd263, %rd261, %rd262;
	ld.global.u32 	%r209, [%rd408+4096];
	setp.eq.s32 	%p81, %r209, %r52;
	selp.u64 	%rd264, 1, 0, %p81;
	add.s64 	%rd265, %rd263, %rd264;
	ld.global.u32 	%r210, [%rd408+6144];
	setp.eq.s32 	%p82, %r210, %r52;
	selp.u64 	%rd266, 1, 0, %p82;
	add.s64 	%rd267, %rd265, %rd266;
	ld.global.u32 	%r211, [%rd408+8192];
	setp.eq.s32 	%p83, %r211, %r52;
	selp.u64 	%rd268, 1, 0, %p83;
	add.s64 	%rd269, %rd267, %rd268;
	ld.global.u32 	%r212, [%rd408+10240];
	setp.eq.s32 	%p84, %r212, %r52;
	selp.u64 	%rd270, 1, 0, %p84;
	add.s64 	%rd271, %rd269, %rd270;
	ld.global.u32 	%r213, [%rd408+12288];
	setp.eq.s32 	%p85, %r213, %r52;
	selp.u64 	%rd272, 1, 0, %p85;
	add.s64 	%rd273, %rd271, %rd272;
	ld.global.u32 	%r214, [%rd408+14336];
	setp.eq.s32 	%p86, %r214, %r52;
	selp.u64 	%rd274, 1, 0, %p86;
	add.s64 	%rd418, %rd273, %rd274;
	add.s32 	%r351, %r351, 8192;
	add.s32 	%r349, %r349, 16;
	add.s64 	%rd408, %rd408, 32768;
	setp.ne.s32 	%p87, %r349, 0;
	@%p87 bra 	$L__BB8_9;
$L__BB8_10:
	setp.eq.s32 	%p88, %r6, 0;
	@%p88 bra 	$L__BB8_19;
	and.b32  	%r13, %r5, 7;
	setp.lt.u32 	%p89, %r6, 8;
	@%p89 bra 	$L__BB8_13;
	mul.wide.u32 	%rd276, %r351, 4;
	add.s64 	%rd277, %rd2, %rd276;
	ld.global.u32 	%r215, [%rd277];
	setp.eq.s32 	%p90, %r215, %r52;
	selp.u64 	%rd278, 1, 0, %p90;
	add.s64 	%rd279, %rd418, %rd278;
	ld.global.u32 	%r216, [%rd277+2048];
	setp.eq.s32 	%p91, %r216, %r52;
	selp.u64 	%rd280, 1, 0, %p91;
	add.s64 	%rd281, %rd279, %rd280;
	ld.global.u32 	%r217, [%rd277+4096];
	setp.eq.s32 	%p92, %r217, %r52;
	selp.u64 	%rd282, 1, 0, %p92;
	add.s64 	%rd283, %rd281, %rd282;
	ld.global.u32 	%r218, [%rd277+6144];
	setp.eq.s32 	%p93, %r218, %r52;
	selp.u64 	%rd284, 1, 0, %p93;
	add.s64 	%rd285, %rd283, %rd284;
	ld.global.u32 	%r219, [%rd277+8192];
	setp.eq.s32 	%p94, %r219, %r52;
	selp.u64 	%rd286, 1, 0, %p94;
	add.s64 	%rd287, %rd285, %rd286;
	ld.global.u32 	%r220, [%rd277+10240];
	setp.eq.s32 	%p95, %r220, %r52;
	selp.u64 	%rd288, 1, 0, %p95;
	add.s64 	%rd289, %rd287, %rd288;
	ld.global.u32 	%r221, [%rd277+12288];
	setp.eq.s32 	%p96, %r221, %r52;
	selp.u64 	%rd290, 1, 0, %p96;
	add.s64 	%rd291, %rd289, %rd290;
	ld.global.u32 	%r222, [%rd277+14336];
	setp.eq.s32 	%p97, %r222, %r52;
	selp.u64 	%rd292, 1, 0, %p97;
	add.s64 	%rd418, %rd291, %rd292;
	add.s32 	%r351, %r351, 4096;
$L__BB8_13:
	setp.eq.s32 	%p98, %r13, 0;
	@%p98 bra 	$L__BB8_19;
	and.b32  	%r16, %r5, 3;
	setp.lt.u32 	%p99, %r13, 4;
	@%p99 bra 	$L__BB8_16;
	mul.wide.u32 	%rd294, %r351, 4;
	add.s64 	%rd295, %rd2, %rd294;
	ld.global.u32 	%r223, [%rd295];
	setp.eq.s32 	%p100, %r223, %r52;
	selp.u64 	%rd296, 1, 0, %p100;
	add.s64 	%rd297, %rd418, %rd296;
	ld.global.u32 	%r224, [%rd295+2048];
	setp.eq.s32 	%p101, %r224, %r52;
	selp.u64 	%rd298, 1, 0, %p101;
	add.s64 	%rd299, %rd297, %rd298;
	ld.global.u32 	%r225, [%rd295+4096];
	setp.eq.s32 	%p102, %r225, %r52;
	selp.u64 	%rd300, 1, 0, %p102;
	add.s64 	%rd301, %rd299, %rd300;
	ld.global.u32 	%r226, [%rd295+6144];
	setp.eq.s32 	%p103, %r226, %r52;
	selp.u64 	%rd302, 1, 0, %p103;
	add.s64 	%rd418, %rd301, %rd302;
	add.s32 	%r351, %r351, 2048;
$L__BB8_16:
	setp.eq.s32 	%p104, %r16, 0;
	@%p104 bra 	$L__BB8_19;
	mul.wide.u32 	%rd303, %r351, 4;
	add.s64 	%rd416, %rd2, %rd303;
	neg.s32 	%r354, %r16;
$L__BB8_18:
	.pragma "nounroll";
	ld.global.u32 	%r227, [%rd416];
	setp.eq.s32 	%p105, %r227, %r52;
	selp.u64 	%rd304, 1, 0, %p105;
	add.s64 	%rd418, %rd418, %rd304;
	add.s64 	%rd416, %rd416, 2048;
	add.s32 	%r354, %r354, 1;
	setp.ne.s32 	%p106, %r354, 0;
	@%p106 bra 	$L__BB8_18;
$L__BB8_19:
	setp.lt.u32 	%p107, %r53, 512;
	@%p107 bra 	$L__BB8_24;
	// begin inline asm
	mov.u32 %r291, %laneid;
	// end inline asm
	mov.b64 	{%r293, %r298}, %rd418;
	mov.b32 	%r299, 1;
	mov.b32 	%r340, 31;
	mov.b32 	%r341, -1;
	// begin inline asm
	shfl.sync.down.b32 %r292, %r293, %r299, %r340, %r341;
	// end inline asm
	// begin inline asm
	shfl.sync.down.b32 %r297, %r298, %r299, %r340, %r341;
	// end inline asm
	mov.b64 	%rd363, {%r292, %r297};
	setp.gt.s32 	%p131, %r291, 30;
	selp.b64 	%rd364, 0, %rd363, %p131;
	add.s64 	%rd365, %rd364, %rd418;
	mov.b64 	{%r303, %r308}, %rd365;
	mov.b32 	%r309, 2;
	// begin inline asm
	shfl.sync.down.b32 %r302, %r303, %r309, %r340, %r341;
	// end inline asm
	// begin inline asm
	shfl.sync.down.b32 %r307, %r308, %r309, %r340, %r341;
	// end inline asm
	mov.b64 	%rd366, {%r302, %r307};
	setp.gt.s32 	%p132, %r291, 29;
	selp.b64 	%rd367, 0, %rd366, %p132;
	add.s64 	%rd368, %rd367, %rd365;
	mov.b64 	{%r313, %r318}, %rd368;
	mov.b32 	%r319, 4;
	// begin inline asm
	shfl.sync.down.b32 %r312, %r313, %r319, %r340, %r341;
	// end inline asm
	// begin inline asm
	shfl.sync.down.b32 %r317, %r318, %r319, %r340, %r341;
	// end inline asm
	mov.b64 	%rd369, {%r312, %r317};
	setp.gt.s32 	%p133, %r291, 27;
	selp.b64 	%rd370, 0, %rd369, %p133;
	add.s64 	%rd371, %rd370, %rd368;
	mov.b64 	{%r323, %r328}, %rd371;
	mov.b32 	%r329, 8;
	// begin inline asm
	shfl.sync.down.b32 %r322, %r323, %r329, %r340, %r341;
	// end inline asm
	// begin inline asm
	shfl.sync.down.b32 %r327, %r328, %r329, %r340, %r341;
	// end inline asm
	mov.b64 	%rd372, {%r322, %r327};
	setp.gt.s32 	%p134, %r291, 23;
	selp.b64 	%rd373, 0, %rd372, %p134;
	add.s64 	%rd374, %rd373, %rd371;
	mov.b64 	{%r333, %r338}, %rd374;
	mov.b32 	%r339, 16;
	// begin inline asm
	shfl.sync.down.b32 %r332, %r333, %r339, %r340, %r341;
	// end inline asm
	// begin inline asm
	shfl.sync.down.b32 %r337, %r338, %r339, %r340, %r341;
	// end inline asm
	mov.b64 	%rd375, {%r332, %r337};
	setp.gt.s32 	%p135, %r291, 15;
	selp.b64 	%rd376, 0, %rd375, %p135;
	add.s64 	%rd430, %rd376, %rd374;
	setp.ne.s32 	%p136, %r291, 0;
	@%p136 bra 	$L__BB8_22;
	shr.u32 	%r342, %r2, 2;
	and.b32  	%r343, %r342, 248;
	mov.u32 	%r344, _ZZN3cub18CUB_300001_SM_10006detail6reduce28DeviceReduceSingleTileKernelINS2_10policy_hubIljN4cuda3std3__44plusIlEEE10Policy1000EN6thrust24THRUST_300001_SM_1000_NS18transform_iteratorINSD_6detail14equal_to_valueIiEEPillEEPljS9_llNS7_10__identityEEEvT0_T1_T2_T3_T4_T6_E12temp_storage;
	add.s32 	%r345, %r344, %r343;
	st.shared.u64 	[%r345+16], %rd430;
$L__BB8_22:
	bar.sync 	0;
	setp.ne.s32 	%p137, %r2, 0;
	@%p137 bra 	$L__BB8_50;
	ld.shared.u64 	%rd377, [_ZZN3cub18CUB_300001_SM_10006detail6reduce28DeviceReduceSingleTileKernelINS2_10policy_hubIljN4cuda3std3__44plusIlEEE10Policy1000EN6thrust24THRUST_300001_SM_1000_NS18transform_iteratorINSD_6detail14equal_to_valueIiEEPillEEPljS9_llNS7_10__identityEEEvT0_T1_T2_T3_T4_T6_E12temp_storage+24];
	add.s64 	%rd378, %rd377, %rd430;
	ld.shared.u64 	%rd379, [_ZZN3cub18CUB_300001_SM_10006detail6reduce28DeviceReduceSingleTileKernelINS2_10policy_hubIljN4cuda3std3__44plusIlEEE10Policy1000EN6thrust24THRUST_300001_SM_1000_NS18transform_iteratorINSD_6detail14equal_to_valueIiEEPillEEPljS9_llNS7_10__identityEEEvT0_T1_T2_T3_T4_T6_E12temp_storage+32];
	add.s64 	%rd380, %rd378, %rd379;
	ld.shared.u64 	%rd381, [_ZZN3cub18CUB_300001_SM_10006detail6reduce28DeviceReduceSingleTileKernelINS2_10policy_hubIljN4cuda3std3__44plusIlEEE10Policy1000EN6thrust24THRUST_300001_SM_1000_NS18transform_iteratorINSD_6detail14equal_to_valueIiEEPillEEPljS9_llNS7_10__identityEEEvT0_T1_T2_T3_T4_T6_E12temp_storage+40];
	add.s64 	%rd382, %rd380, %rd381;
	ld.shared.u64 	%rd383, [_ZZN3cub18CUB_300001_SM_10006detail6reduce28DeviceReduceSingleTileKernelINS2_10policy_hubIljN4cuda3std3__44plusIlEEE10Policy1000EN6thrust24THRUST_300001_SM_1000_NS18transform_iteratorINSD_6detail14equal_to_valueIiEEPillEEPljS9_llNS7_10__identityEEEvT0_T1_T2_T3_T4_T6_E12temp_storage+48];
	add.s64 	%rd384, %rd382, %rd383;
	ld.shared.u64 	%rd385, [_ZZN3cub18CUB_300001_SM_10006detail6reduce28DeviceReduceSingleTileKernelINS2_10policy_hubIljN4cuda3std3__44plusIlEEE10Policy1000EN6thrust24THRUST_300001_SM_1000_NS18transform_iteratorINSD_6detail14equal_to_valueIiEEPillEEPljS9_llNS7_10__identityEEEvT0_T1_T2_T3_T4_T6_E12temp_storage+56];
	add.s64 	%rd386, %rd384, %rd385;
	ld.shared.u64 	%rd387, [_ZZN3cub18CUB_300001_SM_10006detail6reduce28DeviceReduceSingleTileKernelINS2_10policy_hubIljN4cuda3std3__44plusIlEEE10Policy1000EN6thrust24THRUST_300001_SM_1000_NS18transform_iteratorINSD_6detail14equal_to_valueIiEEPillEEPljS9_llNS7_10__identityEEEvT0_T1_T2_T3_T4_T6_E12temp_storage+64];
	add.s64 	%rd388, %rd386, %rd387;
	ld.shared.u64 	%rd389, [_ZZN3cub18CUB_300001_SM_10006detail6reduce28DeviceReduceSingleTileKernelINS2_10policy_hubIljN4cuda3std3__44plusIlEEE10Policy1000EN6thrust24THRUST_300001_SM_1000_NS18transform_iteratorINSD_6detail14equal_to_valueIiEEPillEEPljS9_llNS7_10__identityEEEvT0_T1_T2_T3_T4_T6_E12temp_storage+72];
	add.s64 	%rd390, %rd388, %rd389;
	ld.shared.u64 	%rd391, [_ZZN3cub18CUB_300001_SM_10006detail6reduce28DeviceReduceSingleTileKernelINS2_10policy_hubIljN4cuda3std3__44plusIlEEE10Policy1000EN6thrust24THRUST_300001_SM_1000_NS18transform_iteratorINSD_6detail14equal_to_valueIiEEPillEEPljS9_llNS7_10__identityEEEvT0_T1_T2_T3_T4_T6_E12temp_storage+80];
	add.s64 	%rd392, %rd390, %rd391;
	ld.shared.u64 	%rd393, [_ZZN3cub18CUB_300001_SM_10006detail6reduce28DeviceReduceSingleTileKernelINS2_10policy_hubIljN4cuda3std3__44plusIlEEE10Policy1000EN6thrust24THRUST_300001_SM_1000_NS18transform_iteratorINSD_6detail14equal_to_valueIiEEPillEEPljS9_llNS7_10__identityEEEvT0_T1_T2_T3_T4_T6_E12temp_storage+88];
	add.s64 	%rd394, %rd392, %rd393;
	ld.shared.u64 	%rd395, [_ZZN3cub18CUB_300001_SM_10006detail6reduce28DeviceReduceSingleTileKernelINS2_10policy_hubIljN4cuda3std3__44plusIlEEE10Policy1000EN6thrust24THRUST_300001_SM_1000_NS18transform_iteratorINSD_6detail14equal_to_valueIiEEPillEEPljS9_llNS7_10__identityEEEvT0_T1_T2_T3_T4_T6_E12temp_storage+96];
	add.s64 	%rd396, %rd394, %rd395;
	ld.shared.u64 	%rd397, [_ZZN3cub18CUB_300001_SM_10006detail6reduce28DeviceReduceSingleTileKernelINS2_10policy_hubIljN4cuda3std3__44plusIlEEE10Policy1000EN6thrust24THRUST_300001_SM_1000_NS18transform_iteratorINSD_6detail14equal_to_valueIiEEPillEEPljS9_llNS7_10__identityEEEvT0_T1_T2_T3_T4_T6_E12temp_storage+104];
	add.s64 	%rd398, %rd396, %rd397;
	ld.shared.u64 	%rd399, [_ZZN3cub18CUB_300001_SM_10006detail6reduce28DeviceReduceSingleTileKernelINS2_10policy_hubIljN4cuda3std3__44plusIlEEE10Policy1000EN6thrust24THRUST_300001_SM_1000_NS18transform_iteratorINSD_6detail14equal_to_valueIiEEPillEEPljS9_llNS7_10__identityEEEvT0_T1_T2_T3_T4_T6_E12temp_storage+112];
	add.s64 	%rd400, %rd398, %rd399;
	ld.shared.u64 	%rd401, [_ZZN3cub18CUB_300001_SM_10006detail6reduce28DeviceReduceSingleTileKernelINS2_10policy_hubIljN4cuda3std3__44plusIlEEE10Policy1000EN6thrust24THRUST_300001_SM_1000_NS18transform_iteratorINSD_6detail14equal_to_valueIiEEPillEEPljS9_llNS7_10__identityEEEvT0_T1_T2_T3_T4_T6_E12temp_storage+120];
	add.s64 	%rd402, %rd400, %rd401;
	ld.shared.u64 	%rd403, [_ZZN3cub18CUB_300001_SM_10006detail6reduce28DeviceReduceSingleTileKernelINS2_10policy_hubIljN4cuda3std3__44plusIlEEE10Policy1000EN6thrust24THRUST_300001_SM_1000_NS18transform_iteratorINSD_6detail14equal_to_valueIiEEPillEEPljS9_llNS7_10__identityEEEvT0_T1_T2_T3_T4_T6_E12temp_storage+128];
	add.s64 	%rd404, %rd402, %rd403;
	ld.shared.u64 	%rd405, [_ZZN3cub18CUB_300001_SM_10006detail6reduce28DeviceReduceSingleTileKernelINS2_10policy_hubIljN4cuda3std3__44plusIlEEE10Policy1000EN6thrust24THRUST_300001_SM_1000_NS18transform_iteratorINSD_6detail14equal_to_valueIiEEPillEEPljS9_llNS7_10__identityEEEvT0_T1_T2_T3_T4_T6_E12temp_storage+136];
	add.s64 	%rd430, %rd404, %rd405;
	bra.uni 	$L__BB8_50;
$L__BB8_24:
	// begin inline asm
	mov.u32 %r228, %laneid;
	// end inline asm
	and.b32  	%r279, %r2, 992;
	add.s32 	%r280, %r279, 32;
	setp.gt.u32 	%p108, %r280, %r53;
	not.b32 	%r281, %r279;
	add.s32 	%r282, %r53, %r281;
	selp.b32 	%r277, %r282, 31, %p108;
	mov.b64 	{%r230, %r235}, %rd418;
	mov.b32 	%r236, 1;
	mov.b32 	%r278, -1;
	// begin inline asm
	shfl.sync.down.b32 %r229, %r230, %r236, %r277, %r278;
	// end inline asm
	// begin inline asm
	shfl.sync.down.b32 %r234, %r235, %r236, %r277, %r278;
	// end inline asm
	mov.b64 	%rd305, {%r229, %r234};
	setp.lt.s32 	%p109, %r228, %r277;
	selp.b64 	%rd306, %rd305, 0, %p109;
	add.s64 	%rd307, %rd306, %rd418;
	mov.b64 	{%r240, %r245}, %rd307;
	mov.b32 	%r246, 2;
	// begin inline asm
	shfl.sync.down.b32 %r239, %r240, %r246, %r277, %r278;
	// end inline asm
	// begin inline asm
	shfl.sync.down.b32 %r244, %r245, %r246, %r277, %r278;
	// end inline asm
	mov.b64 	%rd308, {%r239, %r244};
	add.s32 	%r283, %r228, 2;
	setp.gt.s32 	%p110, %r283, %r277;
	selp.b64 	%rd309, 0, %rd308, %p110;
	add.s64 	%rd310, %rd309, %rd307;
	mov.b64 	{%r250, %r255}, %rd310;
	mov.b32 	%r256, 4;
	// begin inline asm
	shfl.sync.down.b32 %r249, %r250, %r256, %r277, %r278;
	// end inline asm
	// begin inline asm
	shfl.sync.down.b32 %r254, %r255, %r256, %r277, %r278;
	// end inline asm
	mov.b64 	%rd311, {%r249, %r254};
	add.s32 	%r284, %r228, 4;
	setp.gt.s32 	%p111, %r284, %r277;
	selp.b64 	%rd312, 0, %rd311, %p111;
	add.s64 	%rd313, %rd312, %rd310;
	mov.b64 	{%r260, %r265}, %rd313;
	mov.b32 	%r266, 8;
	// begin inline asm
	shfl.sync.down.b32 %r259, %r260, %r266, %r277, %r278;
	// end inline asm
	// begin inline asm
	shfl.sync.down.b32 %r264, %r265, %r266, %r277, %r278;
	// end inline asm
	mov.b64 	%rd314, {%r259, %r264};
	add.s32 	%r285, %r228, 8;
	setp.gt.s32 	%p112, %r285, %r277;
	selp.b64 	%rd315, 0, %rd314, %p112;
	add.s64 	%rd316, %rd315, %rd313;
	mov.b64 	{%r270, %r275}, %rd316;
	mov.b32 	%r276, 16;
	// begin inline asm
	shfl.sync.down.b32 %r269, %r270, %r276, %r277, %r278;
	// end inline asm
	// begin inline asm
	shfl.sync.down.b32 %r274, %r275, %r276, %r277, %r278;
	// end inline asm
	mov.b64 	%rd317, {%r269, %r274};
	add.s32 	%r286, %r228, 16;
	setp.gt.s32 	%p113, %r286, %r277;
	selp.b64 	%rd318, 0, %rd317, %p113;
	add.s64 	%rd430, %rd318, %rd316;
	setp.ne.s32 	%p114, %r228, 0;
	@%p114 bra 	$L__BB8_26;
	shr.u32 	%r287, %r2, 2;
	and.b32  	%r288, %r287, 248;
	mov.u32 	%r289, _ZZN3cub18CUB_300001_SM_10006detail6reduce28DeviceReduceSingleTileKernelINS2_10policy_hubIljN4cuda3std3__44plusIlEEE10Policy1000EN6thrust24THRUST_300001_SM_1000_NS18transform_iteratorINSD_6detail14equal_to_valueIiEEPillEEPljS9_llNS7_10__identityEEEvT0_T1_T2_T3_T4_T6_E12temp_storage;
	add.s32 	%r290, %r289, %r288;
	st.shared.u64 	[%r290+16], %rd430;
$L__BB8_26:
	bar.sync 	0;
	setp.ne.s32 	%p115, %r2, 0;
	@%p115 bra 	$L__BB8_50;
	setp.gt.u32 	%p116, %r53, 32;
	ld.shared.u64 	%rd319, [_ZZN3cub18CUB_300001_SM_10006detail6reduce28DeviceReduceSingleTileKernelINS2_10policy_hubIljN4cuda3std3__44plusIlEEE10Policy1000EN6thrust24THRUST_300001_SM_1000_NS18transform_iteratorINSD_6detail14equal_to_valueIiEEPillEEPljS9_llNS7_10__identityEEEvT0_T1_T2_T3_T4_T6_E12temp_storage+24];
	selp.b64 	%rd320, %rd319, 0, %p116;
	add.s64 	%rd321, %rd320, %rd430;
	setp.gt.u32 	%p117, %r53, 64;
	ld.shared.u64 	%rd322, [_ZZN3cub18CUB_300001_SM_10006detail6reduce28DeviceReduceSingleTileKernelINS2_10policy_hubIljN4cuda3std3__44plusIlEEE10Policy1000EN6thrust24THRUST_300001_SM_1000_NS18transform_iteratorINSD_6detail14equal_to_valueIiEEPillEEPljS9_llNS7_10__identityEEEvT0_T1_T2_T3_T4_T6_E12temp_storage+32];
	selp.b64 	%rd323, %rd322, 0, %p117;
	add.s64 	%rd324, %rd321, %rd323;
	setp.gt.u32 	%p118, %r53, 96;
	ld.shared.u64 	%rd325, [_ZZN3cub18CUB_300001_SM_10006detail6reduce28DeviceReduceSingleTileKernelINS2_10policy_hubIljN4cuda3std3__44plusIlEEE10Policy1000EN6thrust24THRUST_300001_SM_1000_NS18transform_iteratorINSD_6detail14equal_to_valueIiEEPillEEPljS9_llNS7_10__identityEEEvT0_T1_T2_T3_T4_T6_E12temp_storage+40];
	selp.b64 	%rd326, %rd325, 0, %p118;
	add.s64 	%rd327, %rd324, %rd326;
	setp.gt.u32 	%p119, %r53, 128;
	ld.shared.u64 	%rd328, [_ZZN3cub18CUB_300001_SM_10006detail6reduce28DeviceReduceSingleTileKernelINS2_10policy_hubIljN4cuda3std3__44plusIlEEE10Policy1000EN6thrust24THRUST_300001_SM_1000_NS18transform_iteratorINSD_6detail14equal_to_valueIiEEPillEEPljS9_llNS7_10__identityEEEvT0_T1_T2_T3_T4_T6_E12temp_storage+48];
	selp.b64 	%rd329, %rd328, 0, %p119;
	add.s64 	%rd330, %rd327, %rd329;
	setp.gt.u32 	%p120, %r53, 160;
	ld.shared.u64 	%rd331, [_ZZN3cub18CUB_300001_SM_10006detail6reduce28DeviceReduceSingleTileKernelINS2_10policy_hubIljN4cuda3std3__44plusIlEEE10Policy1000EN6thrust24THRUST_300001_SM_1000_NS18transform_iteratorINSD_6detail14equal_to_valueIiEEPillEEPljS9_llNS7_10__identityEEEvT0_T1_T2_T3_T4_T6_E12temp_storage+56];
	selp.b64 	%rd332, %rd331, 0, %p120;
	add.s64 	%rd333, %rd330, %rd332;
	setp.gt.u32 	%p121, %r53, 192;
	ld.shared.u64 	%rd334, [_ZZN3cub18CUB_300001_SM_10006detail6reduce28DeviceReduceSingleTileKernelINS2_10policy_hubIljN4cuda3std3__44plusIlEEE10Policy1000EN6thrust24THRUST_300001_SM_1000_NS18transform_iteratorINSD_6detail14equal_to_valueIiEEPillEEPljS9_llNS7_10__identityEEEvT0_T1_T2_T3_T4_T6_E12temp_storage+64];
	selp.b64 	%rd335, %rd334, 0, %p121;
	add.s64 	%rd336, %rd333, %rd335;
	setp.gt.u32 	%p122, %r53, 224;
	ld.shared.u64 	%rd337, [_ZZN3cub18CUB_300001_SM_10006detail6reduce28DeviceReduceSingleTileKernelINS2_10policy_hubIljN4cuda3std3__44plusIlEEE10Policy1000EN6thrust24THRUST_300001_SM_1000_NS18transform_iteratorINSD_6detail14equal_to_valueIiEEPillEEPljS9_llNS7_10__identityEEEvT0_T1_T2_T3_T4_T6_E12temp_storage+72];
	selp.b64 	%rd338, %rd337, 0, %p122;
	add.s64 	%rd339, %rd336, %rd338;
	setp.gt.u32 	%p123, %r53, 256;
	ld.shared.u64 	%rd340, [_ZZN3cub18CUB_300001_SM_10006detail6reduce28DeviceReduceSingleTileKernelINS2_10policy_hubIljN4cuda3std3__44plusIlEEE10Policy1000EN6thrust24THRUST_300001_SM_1000_NS18transform_iteratorINSD_6detail14equal_to_valueIiEEPillEEPljS9_llNS7_10__identityEEEvT0_T1_T2_T3_T4_T6_E12temp_storage+80];
	selp.b64 	%rd341, %rd340, 0, %p123;
	add.s64 	%rd342, %rd339, %rd341;
	setp.gt.u32 	%p124, %r53, 288;
	ld.shared.u64 	%rd343, [_ZZN3cub18CUB_300001_SM_10006detail6reduce28DeviceReduceSingleTileKernelINS2_10policy_hubIljN4cuda3std3__44plusIlEEE10Policy1000EN6thrust24THRUST_300001_SM_1000_NS18transform_iteratorINSD_6detail14equal_to_valueIiEEPillEEPljS9_llNS7_10__identityEEEvT0_T1_T2_T3_T4_T6_E12temp_storage+88];
	selp.b64 	%rd344, %rd343, 0, %p124;
	add.s64 	%rd345, %rd342, %rd344;
	setp.gt.u32 	%p125, %r53, 320;
	ld.shared.u64 	%rd346, [_ZZN3cub18CUB_300001_SM_10006detail6reduce28DeviceReduceSingleTileKernelINS2_10policy_hubIljN4cuda3std3__44plusIlEEE10Policy1000EN6thrust24THRUST_300001_SM_1000_NS18transform_iteratorINSD_6detail14equal_to_valueIiEEPillEEPljS9_llNS7_10__identityEEEvT0_T1_T2_T3_T4_T6_E12temp_storage+96];
	selp.b64 	%rd347, %rd346, 0, %p125;
	add.s64 	%rd348, %rd345, %rd347;
	setp.gt.u32 	%p126, %r53, 352;
	ld.shared.u64 	%rd349, [_ZZN3cub18CUB_300001_SM_10006detail6reduce28DeviceReduceSingleTileKernelINS2_10policy_hubIljN4cuda3std3__44plusIlEEE10Policy1000EN6thrust24THRUST_300001_SM_1000_NS18transform_iteratorINSD_6detail14equal_to_valueIiEEPillEEPljS9_llNS7_10__identityEEEvT0_T1_T2_T3_T4_T6_E12temp_storage+104];
	selp.b64 	%rd350, %rd349, 0, %p126;
	add.s64 	%rd351, %rd348, %rd350;
	setp.gt.u32 	%p127, %r53, 384;
	ld.shared.u64 	%rd352, [_ZZN3cub18CUB_300001_SM_10006detail6reduce28DeviceReduceSingleTileKernelINS2_10policy_hubIljN4cuda3std3__44plusIlEEE10Policy1000EN6thrust24THRUST_300001_SM_1000_NS18transform_iteratorINSD_6detail14equal_to_valueIiEEPillEEPljS9_llNS7_10__identityEEEvT0_T1_T2_T3_T4_T6_E12temp_storage+112];
	selp.b64 	%rd353, %rd352, 0, %p127;
	add.s64 	%rd354, %rd351, %rd353;
	setp.gt.u32 	%p128, %r53, 416;
	ld.shared.u64 	%rd355, [_ZZN3cub18CUB_300001_SM_10006detail6reduce28DeviceReduceSingleTileKernelINS2_10policy_hubIljN4cuda3std3__44plusIlEEE10Policy1000EN6thrust24THRUST_300001_SM_1000_NS18transform_iteratorINSD_6detail14equal_to_valueIiEEPillEEPljS9_llNS7_10__identityEEEvT0_T1_T2_T3_T4_T6_E12temp_storage+120];
	selp.b64 	%rd356, %rd355, 0, %p128;
	add.s64 	%rd357, %rd354, %rd356;
	setp.gt.u32 	%p129, %r53, 448;
	ld.shared.u64 	%rd358, [_ZZN3cub18CUB_300001_SM_10006detail6reduce28DeviceReduceSingleTileKernelINS2_10policy_hubIljN4cuda3std3__44plusIlEEE10Policy1000EN6thrust24THRUST_300001_SM_1000_NS18transform_iteratorINSD_6detail14equal_to_valueIiEEPillEEPljS9_llNS7_10__identityEEEvT0_T1_T2_T3_T4_T6_E12temp_storage+128];
	selp.b64 	%rd359, %rd358, 0, %p129;
	add.s64 	%rd360, %rd357, %rd359;
	setp.gt.u32 	%p130, %r53, 480;
	ld.shared.u64 	%rd361, [_ZZN3cub18CUB_300001_SM_10006detail6reduce28DeviceReduceSingleTileKernelINS2_10policy_hubIljN4cuda3std3__44plusIlEEE10Policy1000EN6thrust24THRUST_300001_SM_1000_NS18transform_iteratorINSD_6detail14equal_to_valueIiEEPillEEPljS9_llNS7_10__identityEEEvT0_T1_T2_T3_T4_T6_E12temp_storage+136];
	selp.b64 	%rd362, %rd361, 0, %p130;
	add.s64 	%rd430, %rd360, %rd362;
	bra.uni 	$L__BB8_50;
$L__BB8_28:
	mov.u32 	%r22, %tid.x;
	mul.wide.u32 	%rd52, %r22, 4;
	add.s64 	%rd28, %rd2, %rd52;
	ld.global.u32 	%r60, [%rd28];
	setp.eq.s32 	%p3, %r60, %r52;
	selp.u64 	%rd53, 1, 0, %p3;
	ld.global.u32 	%r61, [%rd28+2048];
	setp.eq.s32 	%p4, %r61, %r52;
	selp.u64 	%rd54, 1, 0, %p4;
	ld.global.u32 	%r62, [%rd28+4096];
	setp.eq.s32 	%p5, %r62, %r52;
	selp.u64 	%rd55, 1, 0, %p5;
	ld.global.u32 	%r63, [%rd28+6144];
	setp.eq.s32 	%p6, %r63, %r52;
	selp.u64 	%rd56, 1, 0, %p6;
	ld.global.u32 	%r64, [%rd28+8192];
	setp.eq.s32 	%p7, %r64, %r52;
	selp.u64 	%rd57, 1, 0, %p7;
	ld.global.u32 	%r65, [%rd28+10240];
	setp.eq.s32 	%p8, %r65, %r52;
	selp.u64 	%rd58, 1, 0, %p8;
	ld.global.u32 	%r66, [%rd28+12288];
	setp.eq.s32 	%p9, %r66, %r52;
	selp.u64 	%rd59, 1, 0, %p9;
	add.s64 	%rd60, %rd54, %rd53;
	add.s64 	%rd61, %rd60, %rd55;
	add.s64 	%rd62, %rd61, %rd56;
	add.s64 	%rd63, %rd62, %rd57;
	add.s64 	%rd64, %rd63, %rd58;
	add.s64 	%rd429, %rd64, %rd59;
	add.s32 	%r23, %r53, -3584;
	setp.lt.u32 	%p10, %r23, 3584;
	mov.b32 	%r356, 3584;
	@%p10 bra 	$L__BB8_32;
	mov.b32 	%r356, 3584;
$L__BB8_30:
	mul.wide.u32 	%rd65, %r356, 4;
	add.s64 	%rd66, %rd28, %rd65;
	ld.global.u32 	%r68, [%rd66];
	setp.eq.s32 	%p11, %r68, %r52;
	selp.u64 	%rd67, 1, 0, %p11;
	ld.global.u32 	%r69, [%rd66+2048];
	setp.eq.s32 	%p12, %r69, %r52;
	selp.u64 	%rd68, 1, 0, %p12;
	ld.global.u32 	%r70, [%rd66+4096];
	setp.eq.s32 	%p13, %r70, %r52;
	selp.u64 	%rd69, 1, 0, %p13;
	ld.global.u32 	%r71, [%rd66+6144];
	setp.eq.s32 	%p14, %r71, %r52;
	selp.u64 	%rd70, 1, 0, %p14;
	ld.global.u32 	%r72, [%rd66+8192];
	setp.eq.s32 	%p15, %r72, %r52;
	selp.u64 	%rd71, 1, 0, %p15;
	ld.global.u32 	%r73, [%rd66+10240];
	setp.eq.s32 	%p16, %r73, %r52;
	selp.u64 	%rd72, 1, 0, %p16;
	ld.global.u32 	%r74, [%rd66+12288];
	setp.eq.s32 	%p17, %r74, %r52;
	selp.u64 	%rd73, 1, 0, %p17;
	add.s64 	%rd74, %rd429, %rd67;
	add.s64 	%rd75, %rd74, %rd68;
	add.s64 	%rd76, %rd75, %rd69;
	add.s64 	%rd77, %rd76, %rd70;
	add.s64 	%rd78, %rd77, %rd71;
	add.s64 	%rd79, %rd78, %rd72;
	add.s64 	%rd429, %rd79, %rd73;
	sub.s32 	%r75, %r53, %r356;
	setp.lt.u32 	%p18, %r75, 3584;
	@%p18 bra 	$L__BB8_46;
	add.s32 	%r356, %r356, 3584;
	setp.le.u32 	%p19, %r356, %r23;
	@%p19 bra 	$L__BB8_30;
$L__BB8_32:
	setp.le.u32 	%p20, %r53, %r356;
	sub.s32 	%r76, %r53, %r356;
	setp.ge.s32 	%p21, %r22, %r76;
	or.pred  	%p22, %p20, %p21;
	@%p22 bra 	$L__BB8_46;
	not.b32 	%r78, %r22;
	add.s32 	%r79, %r53, %r78;
	sub.s32 	%r80, %r79, %r356;
	shr.u32 	%r81, %r80, 9;
	add.s32 	%r27, %r81, 1;
	and.b32  	%r28, %r27, 15;
	setp.lt.u32 	%p23, %r80, 7680;
	mov.u32 	%r361, %r22;
	@%p23 bra 	$L__BB8_37;
	or.b32  	%r359, %r22, 4096;
	add.s32 	%r358, %r22, %r356;
	and.b32  	%r82, %r27, 16777200;
	neg.s32 	%r357, %r82;
$L__BB8_35:
	.pragma "nounroll";
	mul.wide.u32 	%rd81, %r358, 4;
	add.s64 	%rd82, %rd2, %rd81;
	ld.global.u32 	%r83, [%rd82];
	setp.eq.s32 	%p24, %r83, %r52;
	selp.u64 	%rd83, 1, 0, %p24;
	add.s64 	%rd84, %rd429, %rd83;
	add.s32 	%r84, %r358, 512;
	mul.wide.u32 	%rd85, %r84, 4;
	add.s64 	%rd86, %rd2, %rd85;
	ld.global.u32 	%r85, [%rd86];
	setp.eq.s32 	%p25, %r85, %r52;
	selp.u64 	%rd87, 1, 0, %p25;
	add.s64 	%rd88, %rd84, %rd87;
	add.s32 	%r86, %r358, 1024;
	mul.wide.u32 	%rd89, %r86, 4;
	add.s64 	%rd90, %rd2, %rd89;
	ld.global.u32 	%r87, [%rd90];
	setp.eq.s32 	%p26, %r87, %r52;
	selp.u64 	%rd91, 1, 0, %p26;
	add.s64 	%rd92, %rd88, %rd91;
	add.s32 	%r88, %r358, 1536;
	mul.wide.u32 	%rd93, %r88, 4;
	add.s64 	%rd94, %rd2, %rd93;
	ld.global.u32 	%r89, [%rd94];
	setp.eq.s32 	%p27, %r89, %r52;
	selp.u64 	%rd95, 1, 0, %p27;
	add.s64 	%rd96, %rd92, %rd95;
	add.s32 	%r90, %r358, 2048;
	mul.wide.u32 	%rd97, %r90, 4;
	add.s64 	%rd98, %rd2, %rd97;
	ld.global.u32 	%r91, [%rd98];
	setp.eq.s32 	%p28, %r91, %r52;
	selp.u64 	%rd99, 1, 0, %p28;
	add.s64 	%rd100, %rd96, %rd99;
	add.s32 	%r92, %r358, 2560;
	mul.wide.u32 	%rd101, %r92, 4;
	add.s64 	%rd102, %rd2, %rd101;
	ld.global.u32 	%r93, [%rd102];
	setp.eq.s32 	%p29, %r93, %r52;
	selp.u64 	%rd103, 1, 0, %p29;
	add.s64 	%rd104, %rd100, %rd103;
	add.s32 	%r94, %r358, 3072;
	mul.wide.u32 	%rd105, %r94, 4;
	add.s64 	%rd106, %rd2, %rd105;
	ld.global.u32 	%r95, [%rd106];
	setp.eq.s32 	%p30, %r95, %r52;
	selp.u64 	%rd107, 1, 0, %p30;
	add.s64 	%rd108, %rd104, %rd107;
	add.s32 	%r96, %r358, 3584;
	mul.wide.u32 	%rd109, %r96, 4;
	add.s64 	%rd110, %rd2, %rd109;
	ld.global.u32 	%r97, [%rd110];
	setp.eq.s32 	%p31, %r97, %r52;
	selp.u64 	%rd111, 1, 0, %p31;
	add.s64 	%rd112, %rd108, %rd111;
	add.s32 	%r98, %r358, 4096;
	mul.wide.u32 	%rd113, %r98, 4;
	add.s64 	%rd114, %rd2, %rd113;
	ld.global.u32 	%r99, [%rd114];
	setp.eq.s32 	%p32, %r99, %r52;
	selp.u64 	%rd115, 1, 0, %p32;
	add.s64 	%rd116, %rd112, %rd115;
	add.s32 	%r100, %r358, 4608;
	mul.wide.u32 	%rd117, %r100, 4;
	add.s64 	%rd118, %rd2, %rd117;
	ld.global.u32 	%r101, [%rd118];
	setp.eq.s32 	%p33, %r101, %r52;
	selp.u64 	%rd119, 1, 0, %p33;
	add.s64 	%rd120, %rd116, %rd119;
	add.s32 	%r102, %r358, 5120;
	mul.wide.u32 	%rd121, %r102, 4;
	add.s64 	%rd122, %rd2, %rd121;
	ld.global.u32 	%r103, [%rd122];
	setp.eq.s32 	%p34, %r103, %r52;
	selp.u64 	%rd123, 1, 0, %p34;
	add.s64 	%rd124, %rd120, %rd123;
	add.s32 	%r104, %r358, 5632;
	mul.wide.u32 	%rd125, %r104, 4;
	add.s64 	%rd126, %rd2, %rd125;
	ld.global.u32 	%r105, [%rd126];
	setp.eq.s32 	%p35, %r105, %r52;
	selp.u64 	%rd127, 1, 0, %p35;
	add.s64 	%rd128, %rd124, %rd127;
	add.s32 	%r106, %r358, 6144;
	mul.wide.u32 	%rd129, %r106, 4;
	add.s64 	%rd130, %rd2, %rd129;
	ld.global.u32 	%r107, [%rd130];
	setp.eq.s32 	%p36, %r107, %r52;
	selp.u64 	%rd131, 1, 0, %p36;
	add.s64 	%rd132, %rd128, %rd131;
	add.s32 	%r108, %r358, 6656;
	mul.wide.u32 	%rd133, %r108, 4;
	add.s64 	%rd134, %rd2, %rd133;
	ld.global.u32 	%r109, [%rd134];
	setp.eq.s32 	%p37, %r109, %r52;
	selp.u64 	%rd135, 1, 0, %p37;
	add.s64 	%rd136, %rd132, %rd135;
	add.s32 	%r110, %r358, 7168;
	mul.wide.u32 	%rd137, %r110, 4;
	add.s64 	%rd138, %rd2, %rd137;
	ld.global.u32 	%r111, [%rd138];
	setp.eq.s32 	%p38, %r111, %r52;
	selp.u64 	%rd139, 1, 0, %p38;
	add.s64 	%rd140, %rd136, %rd139;
	add.s32 	%r112, %r358, 7680;
	mul.wide.u32 	%rd141, %r112, 4;
	add.s64 	%rd142, %rd2, %rd141;
	ld.global.u32 	%r113, [%rd142];
	setp.eq.s32 	%p39, %r113, %r52;
	selp.u64 	%rd143, 1, 0, %p39;
	add.s64 	%rd429, %rd140, %rd143;
	add.s32 	%r359, %r359, 8192;
	add.s32 	%r358, %r358, 8192;
	add.s32 	%r357, %r357, 16;
	setp.ne.s32 	%p40, %r357, 0;
	@%p40 bra 	$L__BB8_35;
	add.s32 	%r361, %r359, -4096;
$L__BB8_37:
	setp.eq.s32 	%p41, %r28, 0;
	@%p41 bra 	$L__BB8_46;
	and.b32  	%r40, %r27, 7;
	setp.lt.u32 	%p42, %r28, 8;
	@%p42 bra 	$L__BB8_40;
	add.s32 	%r114, %r361, %r356;
	mul.wide.u32 	%rd145, %r114, 4;
	add.s64 	%rd146, %rd2, %rd145;
	ld.global.u32 	%r115, [%rd146];
	setp.eq.s32 	%p43, %r115, %r52;
	selp.u64 	%rd147, 1, 0, %p43;
	add.s64 	%rd148, %rd429, %rd147;
	add.s32 	%r116, %r114, 512;
	mul.wide.u32 	%rd149, %r116, 4;
	add.s64 	%rd150, %rd2, %rd149;
	ld.global.u32 	%r117, [%rd150];
	setp.eq.s32 	%p44, %r117, %r52;
	selp.u64 	%rd151, 1, 0, %p44;
	add.s64 	%rd152, %rd148, %rd151;
	add.s32 	%r118, %r114, 1024;
	mul.wide.u32 	%rd153, %r118, 4;
	add.s64 	%rd154, %rd2, %rd153;
	ld.global.u32 	%r119, [%rd154];
	setp.eq.s32 	%p45, %r119, %r52;
	selp.u64 	%rd155, 1, 0, %p45;
	add.s64 	%rd156, %rd152, %rd155;
	add.s32 	%r120, %r114, 1536;
	mul.wide.u32 	%rd157, %r120, 4;
	add.s64 	%rd158, %rd2, %rd157;
	ld.global.u32 	%r121, [%rd158];
	setp.eq.s32 	%p46, %r121, %r52;
	selp.u64 	%rd159, 1, 0, %p46;
	add.s64 	%rd160, %rd156, %rd159;
	add.s32 	%r122, %r114, 2048;
	mul.wide.u32 	%rd161, %r122, 4;
	add.s64 	%rd162, %rd2, %rd161;
	ld.global.u32 	%r123, [%rd162];
	setp.eq.s32 	%p47, %r123, %r52;
	selp.u64 	%rd163, 1, 0, %p47;
	add.s64 	%rd164, %rd160, %rd163;
	add.s32 	%r124, %r114, 2560;
	mul.wide.u32 	%rd165, %r124, 4;
	add.s64 	%rd166, %rd2, %rd165;
	ld.global.u32 	%r125, [%rd166];
	setp.eq.s32 	%p48, %r125, %r52;
	selp.u64 	%rd167, 1, 0, %p48;
	add.s64 	%rd168, %rd164, %rd167;
	add.s32 	%r126, %r114, 3072;
	mul.wide.u32 	%rd169, %r126, 4;
	add.s64 	%rd170, %rd2, %rd169;
	ld.global.u32 	%r127, [%rd170];
	setp.eq.s32 	%p49, %r127, %r52;
	selp.u64 	%rd171, 1, 0, %p49;
	add.s64 	%rd172, %rd168, %rd171;
	add.s32 	%r128, %r114, 3584;
	mul.wide.u32 	%rd173, %r128, 4;
	add.s64 	%rd174, %rd2, %rd173;
	ld.global.u32 	%r129, [%rd174];
	setp.eq.s32 	%p50, %r129, %r52;
	selp.u64 	%rd175, 1, 0, %p50;
	add.s64 	%rd429, %rd172, %rd175;
	add.s32 	%r361, %r361, 4096;
$L__BB8_40:
	setp.eq.s32 	%p51, %r40, 0;
	@%p51 bra 	$L__BB8_46;
	and.b32  	%r43, %r27, 3;
	setp.lt.u32 	%p52, %r40, 4;
	@%p52 bra 	$L__BB8_43;
	add.s32 	%r130, %r361, %r356;
	mul.wide.u32 	%rd177, %r130, 4;
	add.s64 	%rd178, %rd2, %rd177;
	ld.global.u32 	%r131, [%rd178];
	setp.eq.s32 	%p53, %r131, %r52;
	selp.u64 	%rd179, 1, 0, %p53;
	add.s64 	%rd180, %rd429, %rd179;
	add.s32 	%r132, %r130, 512;
	mul.wide.u32 	%rd181, %r132, 4;
	add.s64 	%rd182, %rd2, %rd181;
	ld.global.u32 	%r133, [%rd182];
	setp.eq.s32 	%p54, %r133, %r52;
	selp.u64 	%rd183, 1, 0, %p54;
	add.s64 	%rd184, %rd180, %rd183;
	add.s32 	%r134, %r130, 1024;
	mul.wide.u32 	%rd185, %r134, 4;
	add.s64 	%rd186, %rd2, %rd185;
	ld.global.u32 	%r135, [%rd186];
	setp.eq.s32 	%p55, %r135, %r52;
	selp.u64 	%rd187, 1, 0, %p55;
	add.s64 	%rd188, %rd184, %rd187;
	add.s32 	%r136, %r130, 1536;
	mul.wide.u32 	%rd189, %r136, 4;
	add.s64 	%rd190, %rd2, %rd189;
	ld.global.u32 	%r137, [%rd190];
	setp.eq.s32 	%p56, %r137, %r52;
	selp.u64 	%rd191, 1, 0, %p56;
	add.s64 	%rd429, %rd188, %rd191;
	add.s32 	%r361, %r361, 2048;
$L__BB8_43:
	setp.eq.s32 	%p57, %r43, 0;
	@%p57 bra 	$L__BB8_46;
	add.s32 	%r364, %r361, %r356;
	neg.s32 	%r363, %r43;
$L__BB8_45:
	.pragma "nounroll";
	mul.wide.u32 	%rd192, %r364, 4;
	add.s64 	%rd193, %rd2, %rd192;
	ld.global.u32 	%r138, [%rd193];
	setp.eq.s32 	%p58, %r138, %r52;
	selp.u64 	%rd194, 1, 0, %p58;
	add.s64 	%rd429, %rd429, %rd194;
	add.s32 	%r364, %r364, 512;
	add.s32 	%r363, %r363, 1;
	setp.ne.s32 	%p59, %r363, 0;
	@%p59 bra 	$L__BB8_45;
$L__BB8_46:
	// begin inline asm
	mov.u32 %r139, %laneid;
	// end inline asm
	mov.b64 	{%r141, %r146}, %rd429;
	mov.b32 	%r147, 1;
	mov.b32 	%r188, 31;
	mov.b32 	%r189, -1;
	// begin inline asm
	shfl.sync.down.b32 %r140, %r141, %r147, %r188, %r189;
	// end inline asm
	// begin inline asm
	shfl.sync.down.b32 %r145, %r146, %r147, %r188, %r189;
	// end inline asm
	mov.b64 	%rd195, {%r140, %r145};
	setp.gt.s32 	%p60, %r139, 30;
	selp.b64 	%rd196, 0, %rd195, %p60;
	add.s64 	%rd197, %rd196, %rd429;
	mov.b64 	{%r151, %r156}, %rd197;
	mov.b32 	%r157, 2;
	// begin inline asm
	shfl.sync.down.b32 %r150, %r151, %r157, %r188, %r189;
	// end inline asm
	// begin inline asm
	shfl.sync.down.b32 %r155, %r156, %r157, %r188, %r189;
	// end inline asm
	mov.b64 	%rd198, {%r150, %r155};
	setp.gt.s32 	%p61, %r139, 29;
	selp.b64 	%rd199, 0, %rd198, %p61;
	add.s64 	%rd200, %rd199, %rd197;
	mov.b64 	{%r161, %r166}, %rd200;
	mov.b32 	%r167, 4;
	// begin inline asm
	shfl.sync.down.b32 %r160, %r161, %r167, %r188, %r189;
	// end inline asm
	// begin inline asm
	shfl.sync.down.b32 %r165, %r166, %r167, %r188, %r189;
	// end inline asm
	mov.b64 	%rd201, {%r160, %r165};
	setp.gt.s32 	%p62, %r139, 27;
	selp.b64 	%rd202, 0, %rd201, %p62;
	add.s64 	%rd203, %rd202, %rd200;
	mov.b64 	{%r171, %r176}, %rd203;
	mov.b32 	%r177, 8;
	// begin inline asm
	shfl.sync.down.b32 %r170, %r171, %r177, %r188, %r189;
	// end inline asm
	// begin inline asm
	shfl.sync.down.b32 %r175, %r176, %r177, %r188, %r189;
	// end inline asm
	mov.b64 	%rd204, {%r170, %r175};
	setp.gt.s32 	%p63, %r139, 23;
	selp.b64 	%rd205, 0, %rd204, %p63;
	add.s64 	%rd206, %rd205, %rd203;
	mov.b64 	{%r181, %r186}, %rd206;
	mov.b32 	%r187, 16;
	// begin inline asm
	shfl.sync.down.b32 %r180, %r181, %r187, %r188, %r189;
	// end inline asm
	// begin inline asm
	shfl.sync.down.b32 %r185, %r186, %r187, %r188, %r189;
	// end inline asm
	mov.b64 	%rd207, {%r180, %r185};
	setp.gt.s32 	%p64, %r139, 15;
	selp.b64 	%rd208, 0, %rd207, %p64;
	add.s64 	%rd430, %rd208, %rd206;
	setp.ne.s32 	%p65, %r139, 0;
	@%p65 bra 	$L__BB8_48;
	shr.u32 	%r190, %r22, 2;
	and.b32  	%r191, %r190, 248;
	mov.u32 	%r192, _ZZN3cub18CUB_300001_SM_10006detail6reduce28DeviceReduceSingleTileKernelINS2_10policy_hubIljN4cuda3std3__44plusIlEEE10Policy1000EN6thrust24THRUST_300001_SM_1000_NS18transform_iteratorINSD_6detail14equal_to_valueIiEEPillEEPljS9_llNS7_10__identityEEEvT0_T1_T2_T3_T4_T6_E12temp_storage;
	add.s32 	%r193, %r192, %r191;
	st.shared.u64 	[%r193+16], %rd430;
$L__BB8_48:
	bar.sync 	0;
	setp.ne.s32 	%p66, %r22, 0;
	@%p66 bra 	$L__BB8_50;
	ld.shared.u64 	%rd209, [_ZZN3cub18CUB_300001_SM_10006detail6reduce28DeviceReduceSingleTileKernelINS2_10policy_hubIljN4cuda3std3__44plusIlEEE10Policy1000EN6thrust24THRUST_300001_SM_1000_NS18transform_iteratorINSD_6detail14equal_to_valueIiEEPillEEPljS9_llNS7_10__identityEEEvT0_T1_T2_T3_T4_T6_E12temp_storage+24];
	add.s64 	%rd210, %rd209, %rd430;
	ld.shared.u64 	%rd211, [_ZZN3cub18CUB_300001_SM_10006detail6reduce28DeviceReduceSingleTileKernelINS2_10policy_hubIljN4cuda3std3__44plusIlEEE10Policy1000EN6thrust24THRUST_300001_SM_1000_NS18transform_iteratorINSD_6detail14equal_to_valueIiEEPillEEPljS9_llNS7_10__identityEEEvT0_T1_T2_T3_T4_T6_E12temp_storage+32];
	add.s64 	%rd212, %rd210, %rd211;
	ld.shared.u64 	%rd213, [_ZZN3cub18CUB_300001_SM_10006detail6reduce28DeviceReduceSingleTileKernelINS2_10policy_hubIljN4cuda3std3__44plusIlEEE10Policy1000EN6thrust24THRUST_300001_SM_1000_NS18transform_iteratorINSD_6detail14equal_to_valueIiEEPillEEPljS9_llNS7_10__identityEEEvT0_T1_T2_T3_T4_T6_E12temp_storage+40];
	add.s64 	%rd214, %rd212, %rd213;
	ld.shared.u64 	%rd215, [_ZZN3cub18CUB_300001_SM_10006detail6reduce28DeviceReduceSingleTileKernelINS2_10policy_hubIljN4cuda3std3__44plusIlEEE10Policy1000EN6thrust24THRUST_300001_SM_1000_NS18transform_iteratorINSD_6detail14equal_to_valueIiEEPillEEPljS9_llNS7_10__identityEEEvT0_T1_T2_T3_T4_T6_E12temp_storage+48];
	add.s64 	%rd216, %rd214, %rd215;
	ld.shared.u64 	%rd217, [_ZZN3cub18CUB_300001_SM_10006detail6reduce28DeviceReduceSingleTileKernelINS2_10policy_hubIljN4cuda3std3__44plusIlEEE10Policy1000EN6thrust24THRUST_300001_SM_1000_NS18transform_iteratorINSD_6detail14equal_to_valueIiEEPillEEPljS9_llNS7_10__identityEEEvT0_T1_T2_T3_T4_T6_E12temp_storage+56];
	add.s64 	%rd218, %rd216, %rd217;
	ld.shared.u64 	%rd219, [_ZZN3cub18CUB_300001_SM_10006detail6reduce28DeviceReduceSingleTileKernelINS2_10policy_hubIljN4cuda3std3__44plusIlEEE10Policy1000EN6thrust24THRUST_300001_SM_1000_NS18transform_iteratorINSD_6detail14equal_to_valueIiEEPillEEPljS9_llNS7_10__identityEEEvT0_T1_T2_T3_T4_T6_E12temp_storage+64];
	add.s64 	%rd220, %rd218, %rd219;
	ld.shared.u64 	%rd221, [_ZZN3cub18CUB_300001_SM_10006detail6reduce28DeviceReduceSingleTileKernelINS2_10policy_hubIljN4cuda3std3__44plusIlEEE10Policy1000EN6thrust24THRUST_300001_SM_1000_NS18transform_iteratorINSD_6detail14equal_to_valueIiEEPillEEPljS9_llNS7_10__identityEEEvT0_T1_T2_T3_T4_T6_E12temp_storage+72];
	add.s64 	%rd222, %rd220, %rd221;
	ld.shared.u64 	%rd223, [_ZZN3cub18CUB_300001_SM_10006detail6reduce28DeviceReduceSingleTileKernelINS2_10policy_hubIljN4cuda3std3__44plusIlEEE10Policy1000EN6thrust24THRUST_300001_SM_1000_NS18transform_iteratorINSD_6detail14equal_to_valueIiEEPillEEPljS9_llNS7_10__identityEEEvT0_T1_T2_T3_T4_T6_E12temp_storage+80];
	add.s64 	%rd224, %rd222, %rd223;
	ld.shared.u64 	%rd225, [_ZZN3cub18CUB_300001_SM_10006detail6reduce28DeviceReduceSingleTileKernelINS2_10policy_hubIljN4cuda3std3__44plusIlEEE10Policy1000EN6thrust24THRUST_300001_SM_1000_NS18transform_iteratorINSD_6detail14equal_to_valueIiEEPillEEPljS9_llNS7_10__identityEEEvT0_T1_T2_T3_T4_T6_E12temp_storage+88];
	add.s64 	%rd226, %rd224, %rd225;
	ld.shared.u64 	%rd227, [_ZZN3cub18CUB_300001_SM_10006detail6reduce28DeviceReduceSingleTileKernelINS2_10policy_hubIljN4cuda3std3__44plusIlEEE10Policy1000EN6thrust24THRUST_300001_SM_1000_NS18transform_iteratorINSD_6detail14equal_to_valueIiEEPillEEPljS9_llNS7_10__identityEEEvT0_T1_T2_T3_T4_T6_E12temp_storage+96];
	add.s64 	%rd228, %rd226, %rd227;
	ld.shared.u64 	%rd229, [_ZZN3cub18CUB_300001_SM_10006detail6reduce28DeviceReduceSingleTileKernelINS2_10policy_hubIljN4cuda3std3__44plusIlEEE10Policy1000EN6thrust24THRUST_300001_SM_1000_NS18transform_iteratorINSD_6detail14equal_to_valueIiEEPillEEPljS9_llNS7_10__identityEEEvT0_T1_T2_T3_T4_T6_E12temp_storage+104];
	add.s64 	%rd230, %rd228, %rd229;
	ld.shared.u64 	%rd231, [_ZZN3cub18CUB_300001_SM_10006detail6reduce28DeviceReduceSingleTileKernelINS2_10policy_hubIljN4cuda3std3__44plusIlEEE10Policy1000EN6thrust24THRUST_300001_SM_1000_NS18transform_iteratorINSD_6detail14equal_to_valueIiEEPillEEPljS9_llNS7_10__identityEEEvT0_T1_T2_T3_T4_T6_E12temp_storage+112];
	add.s64 	%rd232, %rd230, %rd231;
	ld.shared.u64 	%rd233, [_ZZN3cub18CUB_300001_SM_10006detail6reduce28DeviceReduceSingleTileKernelINS2_10policy_hubIljN4cuda3std3__44plusIlEEE10Policy1000EN6thrust24THRUST_300001_SM_1000_NS18transform_iteratorINSD_6detail14equal_to_valueIiEEPillEEPljS9_llNS7_10__identityEEEvT0_T1_T2_T3_T4_T6_E12temp_storage+120];
	add.s64 	%rd234, %rd232, %rd233;
	ld.shared.u64 	%rd235, [_ZZN3cub18CUB_300001_SM_10006detail6reduce28DeviceReduceSingleTileKernelINS2_10policy_hubIljN4cuda3std3__44plusIlEEE10Policy1000EN6thrust24THRUST_300001_SM_1000_NS18transform_iteratorINSD_6detail14equal_to_valueIiEEPillEEPljS9_llNS7_10__identityEEEvT0_T1_T2_T3_T4_T6_E12temp_storage+128];
	add.s64 	%rd236, %rd234, %rd235;
	ld.shared.u64 	%rd237, [_ZZN3cub18CUB_300001_SM_10006detail6reduce28DeviceReduceSingleTileKernelINS2_10policy_hubIljN4cuda3std3__44plusIlEEE10Policy1000EN6thrust24THRUST_300001_SM_1000_NS18transform_iteratorINSD_6detail14equal_to_valueIiEEPillEEPljS9_llNS7_10__identityEEEvT0_T1_T2_T3_T4_T6_E12temp_storage+136];
	add.s64 	%rd430, %rd236, %rd237;
$L__BB8_50:
	mov.u32 	%r346, %tid.x;
	setp.ne.s32 	%p138, %r346, 0;
	@%p138 bra 	$L__BB8_52;
	add.s64 	%rd406, %rd430, %rd50;
	st.global.u64 	[%rd1], %rd406;
$L__BB8_52:
	ret;

}
	// .globl	_ZN3cub18CUB_300001_SM_10006detail6reduce18DeviceReduceKernelINS2_10policy_hubIljN4cuda3std3__44plusIlEEE10Policy1000EN6thrust24THRUST_300001_SM_1000_NS18transform_iteratorINSD_6detail14equal_to_valueIiEEPillEEjS9_lNS7_10__identityEEEvT0_PT3_T1_NS0_13GridEvenShareISO_EET2_T4_
.visible .entry _ZN3cub18CUB_300001_SM_10006detail6reduce18DeviceReduceKernelINS2_10policy_hubIljN4cuda3std3__44plusIlEEE10Policy1000EN6thrust24THRUST_300001_SM_1000_NS18transform_iteratorINSD_6detail14equal_to_valueIiEEPillEEjS9_lNS7_10__identityEEEvT0_PT3_T1_NS0_13GridEvenShareISO_EET2_T4_(
	.param .align 8 .b8 _ZN3cub18CUB_300001_SM_10006detail6reduce18DeviceReduceKernelINS2_10policy_hubIljN4cuda3std3__44plusIlEEE10Policy1000EN6thrust24THRUST_300001_SM_1000_NS18transform_iteratorINSD_6detail14equal_to_valueIiEEPillEEjS9_lNS7_10__identityEEEvT0_PT3_T1_NS0_13GridEvenShareISO_EET2_T4__param_0[16],
	.param .u64 .ptr .align 1 _ZN3cub18CUB_300001_SM_10006detail6reduce18DeviceReduceKernelINS2_10policy_hubIljN4cuda3std3__44plusIlEEE10Policy1000EN6thrust24THRUST_300001_SM_1000_NS18transform_iteratorINSD_6detail14equal_to_valueIiEEPillEEjS9_lNS7_10__identityEEEvT0_PT3_T1_NS0_13GridEvenShareISO_EET2_T4__param_1,
	.param .u32 _ZN3cub18CUB_300001_SM_10006detail6reduce18DeviceReduceKernelINS2_10policy_hubIljN4cuda3std3__44plusIlEEE10Policy1000EN6thrust24THRUST_300001_SM_1000_NS18transform_iteratorINSD_6detail14equal_to_valueIiEEPillEEjS9_lNS7_10__identityEEEvT0_PT3_T1_NS0_13GridEvenShareISO_EET2_T4__param_2,
	.param .align 4 .b8 _ZN3cub18CUB_300001_SM_10006detail6reduce18DeviceReduceKernelINS2_10policy_hubIljN4cuda3std3__44plusIlEEE10Policy1000EN6thrust24THRUST_300001_SM_1000_NS18transform_iteratorINSD_6detail14equal_to_valueIiEEPillEEjS9_lNS7_10__identityEEEvT0_PT3_T1_NS0_13GridEvenShareISO_EET2_T4__param_3[40],
	.param .align 1 .b8 _ZN3cub18CUB_300001_SM_10006detail6reduce18DeviceReduceKernelINS2_10policy_hubIljN4cuda3std3__44plusIlEEE10Policy1000EN6thrust24THRUST_300001_SM_1000_NS18transform_iteratorINSD_6detail14equal_to_valueIiEEPillEEjS9_lNS7_10__identityEEEvT0_PT3_T1_NS0_13GridEvenShareISO_EET2_T4__param_4[1],
	.param .align 1 .b8 _ZN3cub18CUB_300001_SM_10006detail6reduce18DeviceReduceKernelINS2_10policy_hubIljN4cuda3std3__44plusIlEEE10Policy1000EN6thrust24THRUST_300001_SM_1000_NS18transform_iteratorINSD_6detail14equal_to_valueIiEEPillEEjS9_lNS7_10__identityEEEvT0_PT3_T1_NS0_13GridEvenShareISO_EET2_T4__param_5[1]
)
.maxntid 512
{
	.reg .pred 	%p<138>;
	.reg .b16 	%rs<4>;
	.reg .b32 	%r<424>;
	.reg .b64 	%rd<476>;
	// demoted variable
	.shared .align 8 .b8 _ZZN3cub18CUB_300001_SM_10006detail6reduce18DeviceReduceKernelINS2_10policy_hubIljN4cuda3std3__44plusIlEEE10Policy1000EN6thrust24THRUST_300001_SM_1000_NS18transform_iteratorINSD_6detail14equal_to_valueIiEEPillEEjS9_lNS7_10__identityEEEvT0_PT3_T1_NS0_13GridEvenShareISO_EET2_T4_E12temp_storage[152];
	ld.param.u32 	%r3, [_ZN3cub18CUB_300001_SM_10006detail6reduce18DeviceReduceKernelINS2_10policy_hubIljN4cuda3std3__44plusIlEEE10Policy1000EN6thrust24THRUST_300001_SM_1000_NS18transform_iteratorINSD_6detail14equal_to_valueIiEEPillEEjS9_lNS7_10__identityEEEvT0_PT3_T1_NS0_13GridEvenShareISO_EET2_T4__param_0+8];
	ld.param.u32 	%r1, [_ZN3cub18CUB_300001_SM_10006detail6reduce18DeviceReduceKernelINS2_10policy_hubIljN4cuda3std3__44plusIlEEE10Policy1000EN6thrust24THRUST_300001_SM_1000_NS18transform_iteratorINSD_6detail14equal_to_valueIiEEPillEEjS9_lNS7_10__identityEEEvT0_PT3_T1_NS0_13GridEvenShareISO_EET2_T4__param_3+20];
	ld.param.u32 	%r2, [_ZN3cub18CUB_300001_SM_10006detail6reduce18DeviceReduceKernelINS2_10policy_hubIljN4cuda3std3__44plusIlEEE10Policy1000EN6thrust24THRUST_300001_SM_1000_NS18transform_iteratorINSD_6detail14equal_to_valueIiEEPillEEjS9_lNS7_10__identityEEEvT0_PT3_T1_NS0_13GridEvenShareISO_EET2_T4__param_3+24];
	ld.param.u64 	%rd41, [_ZN3cub18CUB_300001_SM_10006detail6reduce18DeviceReduceKernelINS2_10policy_hubIljN4cuda3std3__44plusIlEEE10Policy1000EN6thrust24THRUST_300001_SM_1000_NS18transform_iteratorINSD_6detail14equal_to_valueIiEEPillEEjS9_lNS7_10__identityEEEvT0_PT3_T1_NS0_13GridEvenShareISO_EET2_T4__param_0];
	cvta.to.global.u64 	%rd1, %rd41;
	mov.u32 	%r4, %ctaid.x;
	mul.lo.s32 	%r5, %r2, 3584;
	mul.lo.s32 	%r415, %r4, 3584;
	sub.s32 	%r7, %r1, %r415;
	setp.gt.u32 	%p1, %r7, 3583;
	@%p1 bra 	$L__BB9_26;
	mov.u32 	%r8, %tid.x;
	setp.ge.u32 	%p66, %r8, %r7;
	mov.b64 	%rd464, 0;
	mov.u32 	%r406, %r8;
	@%p66 bra 	$L__BB9_3;
	add.s32 	%r220, %r415, %r8;
	mul.wide.u32 	%rd233, %r220, 4;
	add.s64 	%rd234, %rd1, %rd233;
	ld.global.u32 	%r221, [%rd234];
	setp.eq.s32 	%p67, %r221, %r3;
	selp.u64 	%rd464, 1, 0, %p67;
	add.s32 	%r406, %r8, 512;
$L__BB9_3:
	setp.ge.u32 	%p68, %r406, %r7;
	@%p68 bra 	$L__BB9_17;
	not.b32 	%r222, %r406;
	add.s32 	%r223, %r1, %r222;
	sub.s32 	%r224, %r223, %r415;
	shr.u32 	%r225, %r224, 9;
	add.s32 	%r11, %r225, 1;
	and.b32  	%r12, %r11, 15;
	setp.lt.u32 	%p69, %r224, 7680;
	@%p69 bra 	$L__BB9_8;
	or.b32  	%r405, %r406, 4096;
	add.s32 	%r404, %r406, %r415;
	and.b32  	%r226, %r11, 16777200;
	neg.s32 	%r403, %r226;
$L__BB9_6:
	.pragma "nounroll";
	mul.wide.u32 	%rd236, %r404, 4;
	add.s64 	%rd237, %rd1, %rd236;
	ld.global.u32 	%r227, [%rd237];
	setp.eq.s32 	%p70, %r227, %r3;
	selp.u64 	%rd238, 1, 0, %p70;
	add.s64 	%rd239, %rd464, %rd238;
	add.s32 	%r228, %r404, 512;
	mul.wide.u32 	%rd240, %r228, 4;
	add.s64 	%rd241, %rd1, %rd240;
	ld.global.u32 	%r229, [%rd241];
	setp.eq.s32 	%p71, %r229, %r3;
	selp.u64 	%rd242, 1, 0, %p71;
	add.s64 	%rd243, %rd239, %rd242;
	add.s32 	%r230, %r404, 1024;
	mul.wide.u32 	%rd244, %r230, 4;
	add.s64 	%rd245, %rd1, %rd244;
	ld.global.u32 	%r231, [%rd245];
	setp.eq.s32 	%p72, %r231, %r3;
	selp.u64 	%rd246, 1, 0, %p72;
	add.s64 	%rd247, %rd243, %rd246;
	add.s32 	%r232, %r404, 1536;
	mul.wide.u32 	%rd248, %r232, 4;
	add.s64 	%rd249, %rd1, %rd248;
	ld.global.u32 	%r233, [%rd249];
	setp.eq.s32 	%p73, %r233, %r3;
	selp.u64 	%rd250, 1, 0, %p73;
	add.s64 	%rd251, %rd247, %rd250;
	add.s32 	%r234, %r404, 2048;
	mul.wide.u32 	%rd252, %r234, 4;
	add.s64 	%rd253, %rd1, %rd252;
	ld.global.u32 	%r235, [%rd253];
	setp.eq.s32 	%p74, %r235, %r3;
	selp.u64 	%rd254, 1, 0, %p74;
	add.s64 	%rd255, %rd251, %rd254;
	add.s32 	%r236, %r404, 2560;
	mul.wide.u32 	%rd256, %r236, 4;
	add.s64 	%rd257, %rd1, %rd256;
	ld.global.u32 	%r237, [%rd257];
	setp.eq.s32 	%p75, %r237, %r3;
	selp.u64 	%rd258, 1, 0, %p75;
	add.s64 	%rd259, %rd255, %rd258;
	add.s32 	%r238, %r404, 3072;
	mul.wide.u32 	%rd260, %r238, 4;
	add.s64 	%rd261, %rd1, %rd260;
	ld.global.u32 	%r239, [%rd261];
	setp.eq.s32 	%p76, %r239, %r3;
	selp.u64 	%rd262, 1, 0, %p76;
	add.s64 	%rd263, %rd259, %rd262;
	add.s32 	%r240, %r404, 3584;
	mul.wide.u32 	%rd264, %r240, 4;
	add.s64 	%rd265, %rd1, %rd264;
	ld.global.u32 	%r241, [%rd265];
	setp.eq.s32 	%p77, %r241, %r3;
	selp.u64 	%rd266, 1, 0, %p77;
	add.s64 	%rd267, %rd263, %rd266;
	add.s32 	%r242, %r404, 4096;
	mul.wide.u32 	%rd268, %r242, 4;
	add.s64 	%rd269, %rd1, %rd268;
	ld.global.u32 	%r243, [%rd269];
	setp.eq.s32 	%p78, %r243, %r3;
	selp.u64 	%rd270, 1, 0, %p78;
	add.s64 	%rd271, %rd267, %rd270;
	add.s32 	%r244, %r404, 4608;
	mul.wide.u32 	%rd272, %r244, 4;
	add.s64 	%rd273, %rd1, %rd272;
	ld.global.u32 	%r245, [%rd273];
	setp.eq.s32 	%p79, %r245, %r3;
	selp.u64 	%rd274, 1, 0, %p79;
	add.s64 	%rd275, %rd271, %rd274;
	add.s32 	%r246, %r404, 5120;
	mul.wide.u32 	%rd276, %r246, 4;
	add.s64 	%rd277, %rd1, %rd276;
	ld.global.u32 	%r247, [%rd277];
	setp.eq.s32 	%p80, %r247, %r3;
	selp.u64 	%rd278, 1, 0, %p80;
	add.s64 	%rd279, %rd275, %rd278;
	add.s32 	%r248, %r404, 5632;
	mul.wide.u32 	%rd280, %r248, 4;
	add.s64 	%rd281, %rd1, %rd280;
	ld.global.u32 	%r249, [%rd281];
	setp.eq.s32 	%p81, %r249, %r3;
	selp.u64 	%rd282, 1, 0, %p81;
	add.s64 	%rd283, %rd279, %rd282;
	add.s32 	%r250, %r404, 6144;
	mul.wide.u32 	%rd284, %r250, 4;
	add.s64 	%rd285, %rd1, %rd284;
	ld.global.u32 	%r251, [%rd285];
	setp.eq.s32 	%p82, %r251, %r3;
	selp.u64 	%rd286, 1, 0, %p82;
	add.s64 	%rd287, %rd283, %rd286;
	add.s32 	%r252, %r404, 6656;
	mul.wide.u32 	%rd288, %r252, 4;
	add.s64 	%rd289, %rd1, %rd288;
	ld.global.u32 	%r253, [%rd289];
	setp.eq.s32 	%p83, %r253, %r3;
	selp.u64 	%rd290, 1, 0, %p83;
	add.s64 	%rd291, %rd287, %rd290;
	add.s32 	%r254, %r404, 7168;
	mul.wide.u32 	%rd292, %r254, 4;
	add.s64 	%rd293, %rd1, %rd292;
	ld.global.u32 	%r255, [%rd293];
	setp.eq.s32 	%p84, %r255, %r3;
	selp.u64 	%rd294, 1, 0, %p84;
	add.s64 	%rd295, %rd291, %rd294;
	add.s32 	%r256, %r404, 7680;
	mul.wide.u32 	%rd296, %r256, 4;
	add.s64 	%rd297, %rd1, %rd296;
	ld.global.u32 	%r257, [%rd297];
	setp.eq.s32 	%p85, %r257, %r3;
	selp.u64 	%rd298, 1, 0, %p85;
	add.s64 	%rd464, %rd295, %rd298;
	add.s32 	%r405, %r405, 8192;
	add.s32 	%r404, %r404, 8192;
	add.s32 	%r403, %r403, 16;
	setp.ne.s32 	%p86, %r403, 0;
	@%p86 bra 	$L__BB9_6;
	add.s32 	%r406, %r405, -4096;
$L__BB9_8:
	setp.eq.s32 	%p87, %r12, 0;
	@%p87 bra 	$L__BB9_17;
	and.b32  	%r24, %r11, 7;
	setp.lt.u32 	%p88, %r12, 8;
	@%p88 bra 	$L__BB9_11;
	add.s32 	%r258, %r406, %r415;
	mul.wide.u32 	%rd300, %r258, 4;
	add.s64 	%rd301, %rd1, %rd300;
	ld.global.u32 	%r259, [%rd301];
	setp.eq.s32 	%p89, %r259, %r3;
	selp.u64 	%rd302, 1, 0, %p89;
	add.s64 	%rd303, %rd464, %rd302;
	add.s32 	%r260, %r258, 512;
	mul.wide.u32 	%rd304, %r260, 4;
	add.s64 	%rd305, %rd1, %rd304;
	ld.global.u32 	%r261, [%rd305];
	setp.eq.s32 	%p90, %r261, %r3;
	selp.u64 	%rd306, 1, 0, %p90;
	add.s64 	%rd307, %rd303, %rd306;
	add.s32 	%r262, %r258, 1024;
	mul.wide.u32 	%rd308, %r262, 4;
	add.s64 	%rd309, %rd1, %rd308;
	ld.global.u32 	%r263, [%rd309];
	setp.eq.s32 	%p91, %r263, %r3;
	selp.u64 	%rd310, 1, 0, %p91;
	add.s64 	%rd311, %rd307, %rd310;
	add.s32 	%r264, %r258, 1536;
	mul.wide.u32 	%rd312, %r264, 4;
	add.s64 	%rd313, %rd1, %rd312;
	ld.global.u32 	%r265, [%rd313];
	setp.eq.s32 	%p92, %r265, %r3;
	selp.u64 	%rd314, 1, 0, %p92;
	add.s64 	%rd315, %rd311, %rd314;
	add.s32 	%r266, %r258, 2048;
	mul.wide.u32 	%rd316, %r266, 4;
	add.s64 	%rd317, %rd1, %rd316;
	ld.global.u32 	%r267, [%rd317];
	setp.eq.s32 	%p93, %r267, %r3;
	selp.u64 	%rd318, 1, 0, %p93;
	add.s64 	%rd319, %rd315, %rd318;
	add.s32 	%r268, %r258, 2560;
	mul.wide.u32 	%rd320, %r268, 4;
	add.s64 	%rd321, %rd1, %rd320;
	ld.global.u32 	%r269, [%rd321];
	setp.eq.s32 	%p94, %r269, %r3;
	selp.u64 	%rd322, 1, 0, %p94;
	add.s64 	%rd323, %rd319, %rd322;
	add.s32 	%r270, %r258, 3072;
	mul.wide.u32 	%rd324, %r270, 4;
	add.s64 	%rd325, %rd1, %rd324;
	ld.global.u32 	%r271, [%rd325];
	setp.eq.s32 	%p95, %r271, %r3;
	selp.u64 	%rd326, 1, 0, %p95;
	add.s64 	%rd327, %rd323, %rd326;
	add.s32 	%r272, %r258, 3584;
	mul.wide.u32 	%rd328, %r272, 4;
	add.s64 	%rd329, %rd1, %rd328;
	ld.global.u32 	%r273, [%rd329];
	setp.eq.s32 	%p96, %r273, %r3;
	selp.u64 	%rd330, 1, 0, %p96;
	add.s64 	%rd464, %rd327, %rd330;
	add.s32 	%r406, %r406, 4096;
$L__BB9_11:
	setp.eq.s32 	%p97, %r24, 0;
	@%p97 bra 	$L__BB9_17;
	and.b32  	%r27, %r11, 3;
	setp.lt.u32 	%p98, %r24, 4;
	@%p98 bra 	$L__BB9_14;
	add.s32 	%r274, %r406, %r415;
	mul.wide.u32 	%rd332, %r274, 4;
	add.s64 	%rd333, %rd1, %rd332;
	ld.global.u32 	%r275, [%rd333];
	setp.eq.s32 	%p99, %r275, %r3;
	selp.u64 	%rd334, 1, 0, %p99;
	add.s64 	%rd335, %rd464, %rd334;
	add.s32 	%r276, %r274, 512;
	mul.wide.u32 	%rd336, %r276, 4;
	add.s64 	%rd337, %rd1, %rd336;
	ld.global.u32 	%r277, [%rd337];
	setp.eq.s32 	%p100, %r277, %r3;
	selp.u64 	%rd338, 1, 0, %p100;
	add.s64 	%rd339, %rd335, %rd338;
	add.s32 	%r278, %r274, 1024;
	mul.wide.u32 	%rd340, %r278, 4;
	add.s64 	%rd341, %rd1, %rd340;
	ld.global.u32 	%r279, [%rd341];
	setp.eq.s32 	%p101, %r279, %r3;
	selp.u64 	%rd342, 1, 0, %p101;
	add.s64 	%rd343, %rd339, %rd342;
	add.s32 	%r280, %r274, 1536;
	mul.wide.u32 	%rd344, %r280, 4;
	add.s64 	%rd345, %rd1, %rd344;
	ld.global.u32 	%r281, [%rd345];
	setp.eq.s32 	%p102, %r281, %r3;
	selp.u64 	%rd346, 1, 0, %p102;
	add.s64 	%rd464, %rd343, %rd346;
	add.s32 	%r406, %r406, 2048;
$L__BB9_14:
	setp.eq.s32 	%p103, %r27, 0;
	@%p103 bra 	$L__BB9_17;
	add.s32 	%r410, %r406, %r415;
	neg.s32 	%r409, %r27;
$L__BB9_16:
	.pragma "nounroll";
	mul.wide.u32 	%rd347, %r410, 4;
	add.s64 	%rd348, %rd1, %rd347;
	ld.global.u32 	%r282, [%rd348];
	setp.eq.s32 	%p104, %r282, %r3;
	selp.u64 	%rd349, 1, 0, %p104;
	add.s64 	%rd464, %rd464, %rd349;
	add.s32 	%r410, %r410, 512;
	add.s32 	%r409, %r409, 1;
	setp.ne.s32 	%p105, %r409, 0;
	@%p105 bra 	$L__BB9_16;
$L__BB9_17:
	setp.lt.u32 	%p106, %r7, 512;
	@%p106 bra 	$L__BB9_22;
	// begin inline asm
	mov.u32 %r346, %laneid;
	// end inline asm
	mov.b64 	{%r348, %r353}, %rd464;
	mov.b32 	%r354, 1;
	mov.b32 	%r395, 31;
	mov.b32 	%r396, -1;
	// begin inline asm
	shfl.sync.down.b32 %r347, %r348, %r354, %r395, %r396;
	// end inline asm
	// begin inline asm
	shfl.sync.down.b32 %r352, %r353, %r354, %r395, %r396;
	// end inline asm
	mov.b64 	%rd408, {%r347, %r352};
	setp.gt.s32 	%p130, %r346, 30;
	selp.b64 	%rd409, 0, %rd408, %p130;
	add.s64 	%rd410, %rd409, %rd464;
	mov.b64 	{%r358, %r363}, %rd410;
	mov.b32 	%r364, 2;
	// begin inline asm
	shfl.sync.down.b32 %r357, %r358, %r364, %r395, %r396;
	// end inline asm
	// begin inline asm
	shfl.sync.down.b32 %r362, %r363, %r364, %r395, %r396;
	// end inline asm
	mov.b64 	%rd411, {%r357, %r362};
	setp.gt.s32 	%p131, %r346, 29;
	selp.b64 	%rd412, 0, %rd411, %p131;
	add.s64 	%rd413, %rd412, %rd410;
	mov.b64 	{%r368, %r373}, %rd413;
	mov.b32 	%r374, 4;
	// begin inline asm
	shfl.sync.down.b32 %r367, %r368, %r374, %r395, %r396;
	// end inline asm
	// begin inline asm
	shfl.sync.down.b32 %r372, %r373, %r374, %r395, %r396;
	// end inline asm
	mov.b64 	%rd414, {%r367, %r372};
	setp.gt.s32 	%p132, %r346, 27;
	selp.b64 	%rd415, 0, %rd414, %p132;
	add.s64 	%rd416, %rd415, %rd413;
	mov.b64 	{%r378, %r383}, %rd416;
	mov.b32 	%r384, 8;
	// begin inline asm
	shfl.sync.down.b32 %r377, %r378, %r384, %r395, %r396;
	// end inline asm
	// begin inline asm
	shfl.sync.down.b32 %r382, %r383, %r384, %r395, %r396;
	// end inline asm
	mov.b64 	%rd417, {%r377, %r382};
	setp.gt.s32 	%p133, %r346, 23;
	selp.b64 	%rd418, 0, %rd417, %p133;
	add.s64 	%rd419, %rd418, %rd416;
	mov.b64 	{%r388, %r393}, %rd419;
	mov.b32 	%r394, 16;
	// begin inline asm
	shfl.sync.down.b32 %r387, %r388, %r394, %r395, %r396;
	// end inline asm
	// begin inline asm
	shfl.sync.down.b32 %r392, %r393, %r394, %r395, %r396;
	// end inline asm
	mov.b64 	%rd420, {%r387, %r392};
	setp.gt.s32 	%p134, %r346, 15;
	selp.b64 	%rd421, 0, %rd420, %p134;
	add.s64 	%rd475, %rd421, %rd419;
	setp.ne.s32 	%p135, %r346, 0;
	@%p135 bra 	$L__BB9_20;
	shr.u32 	%r397, %r8, 2;
	and.b32  	%r398, %r397, 248;
	mov.u32 	%r399, _ZZN3cub18CUB_300001_SM_10006detail6reduce18DeviceReduceKernelINS2_10policy_hubIljN4cuda3std3__44plusIlEEE10Policy1000EN6thrust24THRUST_300001_SM_1000_NS18transform_iteratorINSD_6detail14equal_to_valueIiEEPillEEjS9_lNS7_10__identityEEEvT0_PT3_T1_NS0_13GridEvenShareISO_EET2_T4_E12temp_storage;
	add.s32 	%r400, %r399, %r398;
	st.shared.u64 	[%r400+16], %rd475;
$L__BB9_20:
	bar.sync 	0;
	setp.ne.s32 	%p136, %r8, 0;
	@%p136 bra 	$L__BB9_48;
	ld.shared.u64 	%rd422, [_ZZN3cub18CUB_300001_SM_10006detail6reduce18DeviceReduceKernelINS2_10policy_hubIljN4cuda3std3__44plusIlEEE10Policy1000EN6thrust24THRUST_300001_SM_1000_NS18transform_iteratorINSD_6detail14equal_to_valueIiEEPillEEjS9_lNS7_10__identityEEEvT0_PT3_T1_NS0_13GridEvenShareISO_EET2_T4_E12temp_storage+24];
	add.s64 	%rd423, %rd422, %rd475;
	ld.shared.u64 	%rd424, [_ZZN3cub18CUB_300001_SM_10006detail6reduce18DeviceReduceKernelINS2_10policy_hubIljN4cuda3std3__44plusIlEEE10Policy1000EN6thrust24THRUST_300001_SM_1000_NS18transform_iteratorINSD_6detail14equal_to_valueIiEEPillEEjS9_lNS7_10__identityEEEvT0_PT3_T1_NS0_13GridEvenShareISO_EET2_T4_E12temp_storage+32];
	add.s64 	%rd425, %rd423, %rd424;
	ld.shared.u64 	%rd426, [_ZZN3cub18CUB_300001_SM_10006detail6reduce18DeviceReduceKernelINS2_10policy_hubIljN4cuda3std3__44plusIlEEE10Policy1000EN6thrust24THRUST_300001_SM_1000_NS18transform_iteratorINSD_6detail14equal_to_valueIiEEPillEEjS9_lNS7_10__identityEEEvT0_PT3_T1_NS0_13GridEvenShareISO_EET2_T4_E12temp_storage+40];
	add.s64 	%rd427, %rd425, %rd426;
	ld.shared.u64 	%rd428, [_ZZN3cub18CUB_300001_SM_10006detail6reduce18DeviceReduceKernelINS2_10policy_hubIljN4cuda3std3__44plusIlEEE10Policy1000EN6thrust24THRUST_300001_SM_1000_NS18transform_iteratorINSD_6detail14equal_to_valueIiEEPillEEjS9_lNS7_10__identityEEEvT0_PT3_T1_NS0_13GridEvenShareISO_EET2_T4_E12temp_storage+48];
	add.s64 	%rd429, %rd427, %rd428;
	ld.shared.u64 	%rd430, [_ZZN3cub18CUB_300001_SM_10006detail6reduce18DeviceReduceKernelINS2_10policy_hubIljN4cuda3std3__44plusIlEEE10Policy1000EN6thrust24THRUST_300001_SM_1000_NS18transform_iteratorINSD_6detail14equal_to_valueIiEEPillEEjS9_lNS7_10__identityEEEvT0_PT3_T1_NS0_13GridEvenShareISO_EET2_T4_E12temp_storage+56];
	add.s64 	%rd431, %rd429, %rd430;
	ld.shared.u64 	%rd432, [_ZZN3cub18CUB_300001_SM_10006detail6reduce18DeviceReduceKernelINS2_10policy_hubIljN4cuda3std3__44plusIlEEE10Policy1000EN6thrust24THRUST_300001_SM_1000_NS18transform_iteratorINSD_6detail14equal_to_valueIiEEPillEEjS9_lNS7_10__identityEEEvT0_PT3_T1_NS0_13GridEvenShareISO_EET2_T4_E12temp_storage+64];
	add.s64 	%rd433, %rd431, %rd432;
	ld.shared.u64 	%rd434, [_ZZN3cub18CUB_300001_SM_10006detail6reduce18DeviceReduceKernelINS2_10policy_hubIljN4cuda3std3__44plusIlEEE10Policy1000EN6thrust24THRUST_300001_SM_1000_NS18transform_iteratorINSD_6detail14equal_to_valueIiEEPillEEjS9_lNS7_10__identityEEEvT0_PT3_T1_NS0_13GridEvenShareISO_EET2_T4_E12temp_storage+72];
	add.s64 	%rd435, %rd433, %rd434;
	ld.shared.u64 	%rd436, [_ZZN3cub18CUB_300001_SM_10006detail6reduce18DeviceReduceKernelINS2_10policy_hubIljN4cuda3std3__44plusIlEEE10Policy1000EN6thrust24THRUST_300001_SM_1000_NS18transform_iteratorINSD_6detail14equal_to_valueIiEEPillEEjS9_lNS7_10__identityEEEvT0_PT3_T1_NS0_13GridEvenShareISO_EET2_T4_E12temp_storage+80];
	add.s64 	%rd437, %rd435, %rd436;
	ld.shared.u64 	%rd438, [_ZZN3cub18CUB_300001_SM_10006detail6reduce18DeviceReduceKernelINS2_10policy_hubIljN4cuda3std3__44plusIlEEE10Policy1000EN6thrust24THRUST_300001_SM_1000_NS18transform_iteratorINSD_6detail14equal_to_valueIiEEPillEEjS9_lNS7_10__identityEEEvT0_PT3_T1_NS0_13GridEvenShareISO_EET2_T4_E12temp_storage+88];
	add.s64 	%rd439, %rd437, %rd438;
	ld.shared.u64 	%rd440, [_ZZN3cub18CUB_300001_SM_10006detail6reduce18DeviceReduceKernelINS2_10policy_hubIljN4cuda3std3__44plusIlEEE10Policy1000EN6thrust24THRUST_300001_SM_1000_NS18transform_iteratorINSD_6detail14equal_to_valueIiEEPillEEjS9_lNS7_10__identityEEEvT0_PT3_T1_NS0_13GridEvenShareISO_EET2_T4_E12temp_storage+96];
	add.s64 	%rd441, %rd439, %rd440;
	ld.shared.u64 	%rd442, [_ZZN3cub18CUB_300001_SM_10006detail6reduce18DeviceReduceKernelINS2_10policy_hubIljN4cuda3std3__44plusIlEEE10Policy1000EN6thrust24THRUST_300001_SM_1000_NS18transform_iteratorINSD_6detail14equal_to_valueIiEEPillEEjS9_lNS7_10__identityEEEvT0_PT3_T1_NS0_13GridEvenShareISO_EET2_T4_E12temp_storage+104];
	add.s64 	%rd443, %rd441, %rd442;
	ld.shared.u64 	%rd444, [_ZZN3cub18CUB_300001_SM_10006detail6reduce18DeviceReduceKernelINS2_10policy_hubIljN4cuda3std3__44plusIlEEE10Policy1000EN6thrust24THRUST_300001_SM_1000_NS18transform_iteratorINSD_6detail14equal_to_valueIiEEPillEEjS9_lNS7_10__identityEEEvT0_PT3_T1_NS0_13GridEvenShareISO_EET2_T4_E12temp_storage+112];
	add.s64 	%rd445, %rd443, %rd444;
	ld.shared.u64 	%rd446, [_ZZN3cub18CUB_300001_SM_10006detail6reduce18DeviceReduceKernelINS2_10policy_hubIljN4cuda3std3__44plusIlEEE10Policy1000EN6thrust24THRUST_300001_SM_1000_NS18transform_iteratorINSD_6detail14equal_to_valueIiEEPillEEjS9_lNS7_10__identityEEEvT0_PT3_T1_NS0_13GridEvenShareISO_EET2_T4_E12temp_storage+120];
	add.s64 	%rd447, %rd445, %rd446;
	ld.shared.u64 	%rd448, [_ZZN3cub18CUB_300001_SM_10006detail6reduce18DeviceReduceKernelINS2_10policy_hubIljN4cuda3std3__44plusIlEEE10Policy1000EN6thrust24THRUST_300001_SM_1000_NS18transform_iteratorINSD_6detail14equal_to_valueIiEEPillEEjS9_lNS7_10__identityEEEvT0_PT3_T1_NS0_13GridEvenShareISO_EET2_T4_E12temp_storage+128];
	add.s64 	%rd449, %rd447, %rd448;
	ld.shared.u64 	%rd450, [_ZZN3cub18CUB_300001_SM_10006detail6reduce18DeviceReduceKernelINS2_10policy_hubIljN4cuda3std3__44plusIlEEE10Policy1000EN6thrust24THRUST_300001_SM_1000_NS18transform_iteratorINSD_6detail14equal_to_valueIiEEPillEEjS9_lNS7_10__identityEEEvT0_PT3_T1_NS0_13GridEvenShareISO_EET2_T4_E12temp_storage+136];
	add.s64 	%rd475, %rd449, %rd450;
	bra.uni 	$L__BB9_48;
$L__BB9_22:
	// begin inline asm
	mov.u32 %r283, %laneid;
	// end inline asm
	and.b32  	%r334, %r8, 992;
	add.s32 	%r335, %r334, 32;
	setp.gt.u32 	%p107, %r335, %r7;
	not.b32 	%r336, %r334;
	add.s32 	%r337, %r7, %r336;
	selp.b32 	%r332, %r337, 31, %p107;
	mov.b64 	{%r285, %r290}, %rd464;
	mov.b32 	%r291, 1;
	mov.b32 	%r333, -1;
	// begin inline asm
	shfl.sync.down.b32 %r284, %r285, %r291, %r332, %r333;
	// end inline asm
	// begin inline asm
	shfl.sync.down.b32 %r289, %r290, %r291, %r332, %r333;
	// end inline asm
	mov.b64 	%rd350, {%r284, %r289};
	setp.lt.s32 	%p108, %r283, %r332;
	selp.b64 	%rd351, %rd350, 0, %p108;
	add.s64 	%rd352, %rd351, %rd464;
	mov.b64 	{%r295, %r300}, %rd352;
	mov.b32 	%r301, 2;
	// begin inline asm
	shfl.sync.down.b32 %r294, %r295, %r301, %r332, %r333;
	// end inline asm
	// begin inline asm
	shfl.sync.down.b32 %r299, %r300, %r301, %r332, %r333;
	// end inline asm
	mov.b64 	%rd353, {%r294, %r299};
	add.s32 	%r338, %r283, 2;
	setp.gt.s32 	%p109, %r338, %r332;
	selp.b64 	%rd354, 0, %rd353, %p109;
	add.s64 	%rd355, %rd354, %rd352;
	mov.b64 	{%r305, %r310}, %rd355;
	mov.b32 	%r311, 4;
	// begin inline asm
	shfl.sync.down.b32 %r304, %r305, %r311, %r332, %r333;
	// end inline asm
	// begin inline asm
	shfl.sync.down.b32 %r309, %r310, %r311, %r332, %r333;
	// end inline asm
	mov.b64 	%rd356, {%r304, %r309};
	add.s32 	%r339, %r283, 4;
	setp.gt.s32 	%p110, %r339, %r332;
	selp.b64 	%rd357, 0, %rd356, %p110;
	add.s64 	%rd358, %rd357, %rd355;
	mov.b64 	{%r315, %r320}, %rd358;
	mov.b32 	%r321, 8;
	// begin inline asm
	shfl.sync.down.b32 %r314, %r315, %r321, %r332, %r333;
	// end inline asm
	// begin inline asm
	shfl.sync.down.b32 %r319, %r320, %r321, %r332, %r333;
	// end inline asm
	mov.b64 	%rd359, {%r314, %r319};
	add.s32 	%r340, %r283, 8;
	setp.gt.s32 	%p111, %r340, %r332;
	selp.b64 	%rd360, 0, %rd359, %p111;
	add.s64 	%rd361, %rd360, %rd358;
	mov.b64 	{%r325, %r330}, %rd361;
	mov.b32 	%r331, 16;
	// begin inline asm
	shfl.sync.down.b32 %r324, %r325, %r331, %r332, %r333;
	// end inline asm
	// begin inline asm
	shfl.sync.down.b32 %r329, %r330, %r331, %r332, %r333;
	// end inline asm
	mov.b64 	%rd362, {%r324, %r329};
	add.s32 	%r341, %r283, 16;
	setp.gt.s32 	%p112, %r341, %r332;
	selp.b64 	%rd363, 0, %rd362, %p112;
	add.s64 	%rd475, %rd363, %rd361;
	setp.ne.s32 	%p113, %r283, 0;
	@%p113 bra 	$L__BB9_24;
	shr.u32 	%r342, %r8, 2;
	and.b32  	%r343, %r342, 248;
	mov.u32 	%r344, _ZZN3cub18CUB_300001_SM_10006detail6reduce18DeviceReduceKernelINS2_10policy_hubIljN4cuda3std3__44plusIlEEE10Policy1000EN6thrust24THRUST_300001_SM_1000_NS18transform_iteratorINSD_6detail14equal_to_valueIiEEPillEEjS9_lNS7_10__identityEEEvT0_PT3_T1_NS0_13GridEvenShareISO_EET2_T4_E12temp_storage;
	add.s32 	%r345, %r344, %r343;
	st.shared.u64 	[%r345+16], %rd475;
$L__BB9_24:
	bar.sync 	0;
	setp.ne.s32 	%p114, %r8, 0;
	@%p114 bra 	$L__BB9_48;
	setp.gt.u32 	%p115, %r7, 32;
	ld.shared.u64 	%rd364, [_ZZN3cub18CUB_300001_SM_10006detail6reduce18DeviceReduceKernelINS2_10policy_hubIljN4cuda3std3__44plusIlEEE10Policy1000EN6thrust24THRUST_300001_SM_1000_NS18transform_iteratorINSD_6detail14equal_to_valueIiEEPillEEjS9_lNS7_10__identityEEEvT0_PT3_T1_NS0_13GridEvenShareISO_EET2_T4_E12temp_storage+24];
	selp.b64 	%rd365, %rd364, 0, %p115;
	add.s64 	%rd366, %rd365, %rd475;
	setp.gt.u32 	%p116, %r7, 64;
	ld.shared.u64 	%rd367, [_ZZN3cub18CUB_300001_SM_10006detail6reduce18DeviceReduceKernelINS2_10policy_hubIljN4cuda3std3__44plusIlEEE10Policy1000EN6thrust24THRUST_300001_SM_1000_NS18transform_iteratorINSD_6detail14equal_to_valueIiEEPillEEjS9_lNS7_10__identityEEEvT0_PT3_T1_NS0_13GridEvenShareISO_EET2_T4_E12temp_storage+32];
	selp.b64 	%rd368, %rd367, 0, %p116;
	add.s64 	%rd369, %rd366, %rd368;
	setp.gt.u32 	%p117, %r7, 96;
	ld.shared.u64 	%rd370, [_ZZN3cub18CUB_300001_SM_10006detail6reduce18DeviceReduceKernelINS2_10policy_hubIljN4cuda3std3__44plusIlEEE10Policy1000EN6thrust24THRUST_300001_SM_1000_NS18transform_iteratorINSD_6detail14equal_to_valueIiEEPillEEjS9_lNS7_10__identityEEEvT0_PT3_T1_NS0_13GridEvenShareISO_EET2_T4_E12temp_storage+40];
	selp.b64 	%rd371, %rd370, 0, %p117;
	add.s64 	%rd372, %rd369, %rd371;
	setp.gt.u32 	%p118, %r7, 128;
	ld.shared.u64 	%rd373, [_ZZN3cub18CUB_300001_SM_10006detail6reduce18DeviceReduceKernelINS2_10policy_hubIljN4cuda3std3__44plusIlEEE10Policy1000EN6thrust24THRUST_300001_SM_1000_NS18transform_iteratorINSD_6detail14equal_to_valueIiEEPillEEjS9_lNS7_10__identityEEEvT0_PT3_T1_NS0_13GridEvenShareISO_EET2_T4_E12temp_storage+48];
	selp.b64 	%rd374, %rd373, 0, %p118;
	add.s64 	%rd375, %rd372, %rd374;
	setp.gt.u32 	%p119, %r7, 160;
	ld.shared.u64 	%rd376, [_ZZN3cub18CUB_300001_SM_10006detail6reduce18DeviceReduceKernelINS2_10policy_hubIljN4cuda3std3__44plusIlEEE10Policy1000EN6thrust24THRUST_300001_SM_1000_NS18transform_iteratorINSD_6detail14equal_to_valueIiEEPillEEjS9_lNS7_10__identityEEEvT0_PT3_T1_NS0_13GridEvenShareISO_EET2_T4_E12temp_storage+56];
	selp.b64 	%rd377, %rd376, 0, %p119;
	add.s64 	%rd378, %rd375, %rd377;
	setp.gt.u32 	%p120, %r7, 192;
	ld.shared.u64 	%rd379, [_ZZN3cub18CUB_300001_SM_10006detail6reduce18DeviceReduceKernelINS2_10policy_hubIljN4cuda3std3__44plusIlEEE10Policy1000EN6thrust24THRUST_300001_SM_1000_NS18transform_iteratorINSD_6detail14equal_to_valueIiEEPillEEjS9_lNS7_10__identityEEEvT0_PT3_T1_NS0_13GridEvenShareISO_EET2_T4_E12temp_storage+64];
	selp.b64 	%rd380, %rd379, 0, %p120;
	add.s64 	%rd381, %rd378, %rd380;
	setp.gt.u32 	%p121, %r7, 224;
	ld.shared.u64 	%rd382, [_ZZN3cub18CUB_300001_SM_10006detail6reduce18DeviceReduceKernelINS2_10policy_hubIljN4cuda3std3__44plusIlEEE10Policy1000EN6thrust24THRUST_300001_SM_1000_NS18transform_iteratorINSD_6detail14equal_to_valueIiEEPillEEjS9_lNS7_10__identityEEEvT0_PT3_T1_NS0_13GridEvenShareISO_EET2_T4_E12temp_storage+72];
	selp.b64 	%rd383, %rd382, 0, %p121;
	add.s64 	%rd384, %rd381, %rd383;
	setp.gt.u32 	%p122, %r7, 256;
	ld.shared.u64 	%rd385, [_ZZN3cub18CUB_300001_SM_10006detail6reduce18DeviceReduceKernelINS2_10policy_hubIljN4cuda3std3__44plusIlEEE10Policy1000EN6thrust24THRUST_300001_SM_1000_NS18transform_iteratorINSD_6detail14equal_to_valueIiEEPillEEjS9_lNS7_10__identityEEEvT0_PT3_T1_NS0_13GridEvenShareISO_EET2_T4_E12temp_storage+80];
	selp.b64 	%rd386, %rd385, 0, %p122;
	add.s64 	%rd387, %rd384, %rd386;
	setp.gt.u32 	%p123, %r7, 288;
	ld.shared.u64 	%rd388, [_ZZN3cub18CUB_300001_SM_10006detail6reduce18DeviceReduceKernelINS2_10policy_hubIljN4cuda3std3__44plusIlEEE10Policy1000EN6thrust24THRUST_300001_SM_1000_NS18transform_iteratorINSD_6detail14equal_to_valueIiEEPillEEjS9_lNS7_10__identityEEEvT0_PT3_T1_NS0_13GridEvenShareISO_EET2_T4_E12temp_storage+88];
	selp.b64 	%rd389, %rd388, 0, %p123;
	add.s64 	%rd390, %rd387, %rd389;
	setp.gt.u32 	%p124, %r7, 320;
	ld.shared.u64 	%rd391, [_ZZN3cub18CUB_300001_SM_10006detail6reduce18DeviceReduceKernelINS2_10policy_hubIljN4cuda3std3__44plusIlEEE10Policy1000EN6thrust24THRUST_300001_SM_1000_NS18transform_iteratorINSD_6detail14equal_to_valueIiEEPillEEjS9_lNS7_10__identityEEEvT0_PT3_T1_NS0_13GridEvenShareISO_EET2_T4_E12temp_storage+96];
	selp.b64 	%rd392, %rd391, 0, %p124;
	add.s64 	%rd393, %rd390, %rd392;
	setp.gt.u32 	%p125, %r7, 352;
	ld.shared.u64 	%rd394, [_ZZN3cub18CUB_300001_SM_10006detail6reduce18DeviceReduceKernelINS2_10policy_hubIljN4cuda3std3__44plusIlEEE10Policy1000EN6thrust24THRUST_300001_SM_1000_NS18transform_iteratorINSD_6detail14equal_to_valueIiEEPillEEjS9_lNS7_10__identityEEEvT0_PT3_T1_NS0_13GridEvenShareISO_EET2_T4_E12temp_storage+104];
	selp.b64 	%rd395, %rd394, 0, %p125;
	add.s64 	%rd396, %rd393, %rd395;
	setp.gt.u32 	%p126, %r7, 384;
	ld.shared.u64 	%rd397, [_ZZN3cub18CUB_300001_SM_10006detail6reduce18DeviceReduceKernelINS2_10policy_hubIljN4cuda3std3__44plusIlEEE10Policy1000EN6thrust24THRUST_300001_SM_1000_NS18transform_iteratorINSD_6detail14equal_to_valueIiEEPillEEjS9_lNS7_10__identityEEEvT0_PT3_T1_NS0_13GridEvenShareISO_EET2_T4_E12temp_storage+112];
	selp.b64 	%rd398, %rd397, 0, %p126;
	add.s64 	%rd399, %rd396, %rd398;
	setp.gt.u32 	%p127, %r7, 416;
	ld.shared.u64 	%rd400, [_ZZN3cub18CUB_300001_SM_10006detail6reduce18DeviceReduceKernelINS2_10policy_hubIljN4cuda3std3__44plusIlEEE10Policy1000EN6thrust24THRUST_300001_SM_1000_NS18transform_iteratorINSD_6detail14equal_to_valueIiEEPillEEjS9_lNS7_10__identityEEEvT0_PT3_T1_NS0_13GridEvenShareISO_EET2_T4_E12temp_storage+120];
	selp.b64 	%rd401, %rd400, 0, %p127;
	add.s64 	%rd402, %rd399, %rd401;
	setp.gt.u32 	%p128, %r7, 448;
	ld.shared.u64 	%rd403, [_ZZN3cub18CUB_300001_SM_10006detail6reduce18DeviceReduceKernelINS2_10policy_hubIljN4cuda3std3__44plusIlEEE10Policy1000EN6thrust24THRUST_300001_SM_1000_NS18transform_iteratorINSD_6detail14equal_to_valueIiEEPillEEjS9_lNS7_10__identityEEEvT0_PT3_T1_NS0_13GridEvenShareISO_EET2_T4_E12temp_storage+128];
	selp.b64 	%rd404, %rd403, 0, %p128;
	add.s64 	%rd405, %rd402, %rd404;
	setp.gt.u32 	%p129, %r7, 480;
	ld.shared.u64 	%rd406, [_ZZN3cub18CUB_300001_SM_10006detail6reduce18DeviceReduceKernelINS2_10policy_hubIljN4cuda3std3__44plusIlEEE10Policy1000EN6thrust24THRUST_300001_SM_1000_NS18transform_iteratorINSD_6detail14equal_to_valueIiEEPillEEjS9_lNS7_10__identityEEEvT0_PT3_T1_NS0_13GridEvenShareISO_EET2_T4_E12temp_storage+136];
	selp.b64 	%rd407, %rd406, 0, %p129;
	add.s64 	%rd475, %rd405, %rd407;
	bra.uni 	$L__BB9_48;
$L__BB9_26:
	mov.u32 	%r36, %tid.x;
	add.s32 	%r73, %r415, %r36;
	mul.wide.u32 	%rd42, %r73, 4;
	add.s64 	%rd43, %rd1, %rd42;
	ld.global.u32 	%r74, [%rd43];
	setp.eq.s32 	%p2, %r74, %r3;
	selp.u64 	%rd44, 1, 0, %p2;
	ld.global.u32 	%r75, [%rd43+2048];
	setp.eq.s32 	%p3, %r75, %r3;
	selp.u64 	%rd45, 1, 0, %p3;
	ld.global.u32 	%r76, [%rd43+4096];
	setp.eq.s32 	%p4, %r76, %r3;
	selp.u64 	%rd46, 1, 0, %p4;
	ld.global.u32 	%r77, [%rd43+6144];
	setp.eq.s32 	%p5, %r77, %r3;
	selp.u64 	%rd47, 1, 0, %p5;
	ld.global.u32 	%r78, [%rd43+8192];
	setp.eq.s32 	%p6, %r78, %r3;
	selp.u64 	%rd48, 1, 0, %p6;
	ld.global.u32 	%r79, [%rd43+10240];
	setp.eq.s32 	%p7, %r79, %r3;
	selp.u64 	%rd49, 1, 0, %p7;
	ld.global.u32 	%r80, [%rd43+12288];
	setp.eq.s32 	%p8, %r80, %r3;
	selp.u64 	%rd50, 1, 0, %p8;
	add.s64 	%rd51, %rd45, %rd44;
	add.s64 	%rd52, %rd51, %rd46;
	add.s64 	%rd53, %rd52, %rd47;
	add.s64 	%rd54, %rd53, %rd48;
	add.s64 	%rd55, %rd54, %rd49;
	add.s64 	%rd474, %rd55, %rd50;
	setp.lt.u32 	%p9, %r7, %r5;
	@%p9 bra 	$L__BB9_44;
	add.s32 	%r37, %r5, %r415;
	not.b32 	%r82, %r36;
	add.s32 	%r83, %r82, %r1;
	sub.s32 	%r84, %r83, %r5;
	sub.s32 	%r412, %r84, %r415;
	add.s32 	%r85, %r37, %r36;
	add.s32 	%r411, %r85, 4096;
	mov.b32 	%r414, 0;
	cvt.u64.u32 	%rd57, %r36;
	mov.u32 	%r413, %r37;
$L__BB9_28:
	add.s32 	%r415, %r415, %r5;
	add.s32 	%r86, %r1, -3584;
	setp.gt.u32 	%p10, %r415, %r86;
	@%p10 bra 	$L__BB9_30;
	cvt.u64.u32 	%rd56, %r415;
	add.s64 	%rd58, %rd57, %rd56;
	shl.b64 	%rd59, %rd58, 2;
	add.s64 	%rd60, %rd1, %rd59;
	ld.global.u32 	%r87, [%rd60];
	setp.eq.s32 	%p11, %r87, %r3;
	selp.u64 	%rd61, 1, 0, %p11;
	ld.global.u32 	%r88, [%rd60+2048];
	setp.eq.s32 	%p12, %r88, %r3;
	selp.u64 	%rd62, 1, 0, %p12;
	ld.global.u32 	%r89, [%rd60+4096];
	setp.eq.s32 	%p13, %r89, %r3;
	selp.u64 	%rd63, 1, 0, %p13;
	ld.global.u32 	%r90, [%rd60+6144];
	setp.eq.s32 	%p14, %r90, %r3;
	selp.u64 	%rd64, 1, 0, %p14;
	ld.global.u32 	%r91, [%rd60+8192];
	setp.eq.s32 	%p15, %r91, %r3;
	selp.u64 	%rd65, 1, 0, %p15;
	ld.global.u32 	%r92, [%rd60+10240];
	setp.eq.s32 	%p16, %r92, %r3;
	selp.u64 	%rd66, 1, 0, %p16;
	ld.global.u32 	%r93, [%rd60+12288];
	setp.eq.s32 	%p17, %r93, %r3;
	selp.u64 	%rd67, 1, 0, %p17;
	add.s64 	%rd68, %rd474, %rd61;
	add.s64 	%rd69, %rd68, %rd62;
	add.s64 	%rd70, %rd69, %rd63;
	add.s64 	%rd71, %rd70, %rd64;
	add.s64 	%rd72, %rd71, %rd65;
	add.s64 	%rd73, %rd72, %rd66;
	add.s64 	%rd474, %rd73, %rd67;
	sub.s32 	%r94, %r1, %r415;
	setp.lt.u32 	%p18, %r94, %r5;
	add.s32 	%r414, %r414, 1;
	add.s32 	%r413, %r413, %r5;
	sub.s32 	%r412, %r412, %r5;
	add.s32 	%r411, %r411, %r5;
	@%p18 bra 	$L__BB9_44;
	bra.uni 	$L__BB9_28;
$L__BB9_30:
	setp.le.u32 	%p19, %r1, %r415;
	sub.s32 	%r95, %r1, %r415;
	setp.ge.s32 	%p20, %r36, %r95;
	or.pred  	%p21, %p19, %p20;
	@%p21 bra 	$L__BB9_44;
	not.b32 	%r97, %r36;
	add.s32 	%r98, %r1, %r97;
	sub.s32 	%r99, %r98, %r37;
	mul.lo.s32 	%r100, %r2, %r414;
	mad.lo.s32 	%r101, %r100, -3584, %r99;
	shr.u32 	%r102, %r101, 9;
	add.s32 	%r50, %r102, 1;
	and.b32  	%r51, %r50, 15;
	setp.lt.u32 	%p22, %r101, 7680;
	mov.u32 	%r420, %r36;
	@%p22 bra 	$L__BB9_35;
	or.b32  	%r418, %r36, 4096;
	shr.u32 	%r103, %r412, 9;
	add.s32 	%r104, %r103, 1;
	and.b32  	%r105, %r104, 16777200;
	neg.s32 	%r416, %r105;
$L__BB9_33:
	.pragma "nounroll";
	add.s32 	%r106, %r411, -4096;
	mul.wide.u32 	%rd75, %r106, 4;
	add.s64 	%rd76, %rd1, %rd75;
	ld.global.u32 	%r107, [%rd76];
	setp.eq.s32 	%p23, %r107, %r3;
	selp.u64 	%rd77, 1, 0, %p23;
	add.s64 	%rd78, %rd474, %rd77;
	add.s32 	%r108, %r411, -3584;
	mul.wide.u32 	%rd79, %r108, 4;
	add.s64 	%rd80, %rd1, %rd79;
	ld.global.u32 	%r109, [%rd80];
	setp.eq.s32 	%p24, %r109, %r3;
	selp.u64 	%rd81, 1, 0, %p24;
	add.s64 	%rd82, %rd78, %rd81;
	add.s32 	%r110, %r411, -3072;
	mul.wide.u32 	%rd83, %r110, 4;
	add.s64 	%rd84, %rd1, %rd83;
	ld.global.u32 	%r111, [%rd84];
	setp.eq.s32 	%p25, %r111, %r3;
	selp.u64 	%rd85, 1, 0, %p25;
	add.s64 	%rd86, %rd82, %rd85;
	add.s32 	%r112, %r411, -2560;
	mul.wide.u32 	%rd87, %r112, 4;
	add.s64 	%rd88, %rd1, %rd87;
	ld.global.u32 	%r113, [%rd88];
	setp.eq.s32 	%p26, %r113, %r3;
	selp.u64 	%rd89, 1, 0, %p26;
	add.s64 	%rd90, %rd86, %rd89;
	add.s32 	%r114, %r411, -2048;
	mul.wide.u32 	%rd91, %r114, 4;
	add.s64 	%rd92, %rd1, %rd91;
	ld.global.u32 	%r115, [%rd92];
	setp.eq.s32 	%p27, %r115, %r3;
	selp.u64 	%rd93, 1, 0, %p27;
	add.s64 	%rd94, %rd90, %rd93;
	add.s32 	%r116, %r411, -1536;
	mul.wide.u32 	%rd95, %r116, 4;
	add.s64 	%rd96, %rd1, %rd95;
	ld.global.u32 	%r117, [%rd96];
	setp.eq.s32 	%p28, %r117, %r3;
	selp.u64 	%rd97, 1, 0, %p28;
	add.s64 	%rd98, %rd94, %rd97;
	add.s32 	%r118, %r411, -1024;
	mul.wide.u32 	%rd99, %r118, 4;
	add.s64 	%rd100, %rd1, %rd99;
	ld.global.u32 	%r119, [%rd100];
	setp.eq.s32 	%p29, %r119, %r3;
	selp.u64 	%rd101, 1, 0, %p29;
	add.s64 	%rd102, %rd98, %rd101;
	add.s32 	%r120, %r411, 3584;
	add.s32 	%r121, %r411, -512;
	mul.wide.u32 	%rd103, %r121, 4;
	add.s64 	%rd104, %rd1, %rd103;
	ld.global.u32 	%r122, [%rd104];
	setp.eq.s32 	%p30, %r122, %r3;
	selp.u64 	%rd105, 1, 0, %p30;
	add.s64 	%rd106, %rd102, %rd105;
	mul.wide.u32 	%rd107, %r411, 4;
	add.s64 	%rd108, %rd1, %rd107;
	ld.global.u32 	%r123, [%rd108];
	setp.eq.s32 	%p31, %r123, %r3;
	selp.u64 	%rd109, 1, 0, %p31;
	add.s64 	%rd110, %rd106, %rd109;
	add.s32 	%r124, %r411, 512;
	mul.wide.u32 	%rd111, %r124, 4;
	add.s64 	%rd112, %rd1, %rd111;
	ld.global.u32 	%r125, [%rd112];
	setp.eq.s32 	%p32, %r125, %r3;
	selp.u64 	%rd113, 1, 0, %p32;
	add.s64 	%rd114, %rd110, %rd113;
	add.s32 	%r126, %r411, 1024;
	mul.wide.u32 	%rd115, %r126, 4;
	add.s64 	%rd116, %rd1, %rd115;
	ld.global.u32 	%r127, [%rd116];
	setp.eq.s32 	%p33, %r127, %r3;
	selp.u64 	%rd117, 1, 0, %p33;
	add.s64 	%rd118, %rd114, %rd117;
	add.s32 	%r128, %r411, 1536;
	mul.wide.u32 	%rd119, %r128, 4;
	add.s64 	%rd120, %rd1, %rd119;
	ld.global.u32 	%r129, [%rd120];
	setp.eq.s32 	%p34, %r129, %r3;
	selp.u64 	%rd121, 1, 0, %p34;
	add.s64 	%rd122, %rd118, %rd121;
	add.s32 	%r130, %r411, 2048;
	mul.wide.u32 	%rd123, %r130, 4;
	add.s64 	%rd124, %rd1, %rd123;
	ld.global.u32 	%r131, [%rd124];
	setp.eq.s32 	%p35, %r131, %r3;
	selp.u64 	%rd125, 1, 0, %p35;
	add.s64 	%rd126, %rd122, %rd125;
	add.s32 	%r132, %r411, 2560;
	mul.wide.u32 	%rd127, %r132, 4;
	add.s64 	%rd128, %rd1, %rd127;
	ld.global.u32 	%r133, [%rd128];
	setp.eq.s32 	%p36, %r133, %r3;
	selp.u64 	%rd129, 1, 0, %p36;
	add.s64 	%rd130, %rd126, %rd129;
	add.s32 	%r134, %r411, 3072;
	mul.wide.u32 	%rd131, %r134, 4;
	add.s64 	%rd132, %rd1, %rd131;
	ld.global.u32 	%r135, [%rd132];
	setp.eq.s32 	%p37, %r135, %r3;
	selp.u64 	%rd133, 1, 0, %p37;
	add.s64 	%rd134, %rd130, %rd133;
	mul.wide.u32 	%rd135, %r120, 4;
	add.s64 	%rd136, %rd1, %rd135;
	ld.global.u32 	%r136, [%rd136];
	setp.eq.s32 	%p38, %r136, %r3;
	selp.u64 	%rd137, 1, 0, %p38;
	add.s64 	%rd474, %rd134, %rd137;
	add.s32 	%r418, %r418, 8192;
	add.s32 	%r411, %r411, 8192;
	add.s32 	%r416, %r416, 16;
	setp.ne.s32 	%p39, %r416, 0;
	@%p39 bra 	$L__BB9_33;
	add.s32 	%r420, %r418, -4096;
$L__BB9_35:
	setp.eq.s32 	%p40, %r51, 0;
	@%p40 bra 	$L__BB9_44;
	and.b32  	%r62, %r50, 7;
	setp.lt.u32 	%p41, %r51, 8;
	@%p41 bra 	$L__BB9_38;
	add.s32 	%r137, %r420, %r415;
	mul.wide.u32 	%rd139, %r137, 4;
	add.s64 	%rd140, %rd1, %rd139;
	ld.global.u32 	%r138, [%rd140];
	setp.eq.s32 	%p42, %r138, %r3;
	selp.u64 	%rd141, 1, 0, %p42;
	add.s64 	%rd142, %rd474, %rd141;
	add.s32 	%r139, %r137, 512;
	mul.wide.u32 	%rd143, %r139, 4;
	add.s64 	%rd144, %rd1, %rd143;
	ld.global.u32 	%r140, [%rd144];
	setp.eq.s32 	%p43, %r140, %r3;
	selp.u64 	%rd145, 1, 0, %p43;
	add.s64 	%rd146, %rd142, %rd145;
	add.s32 	%r141, %r137, 1024;
	mul.wide.u32 	%rd147, %r141, 4;
	add.s64 	%rd148, %rd1, %rd147;
	ld.global.u32 	%r142, [%rd148];
	setp.eq.s32 	%p44, %r142, %r3;
	selp.u64 	%rd149, 1, 0, %p44;
	add.s64 	%rd150, %rd146, %rd149;
	add.s32 	%r143, %r137, 1536;
	mul.wide.u32 	%rd151, %r143, 4;
	add.s64 	%rd152, %rd1, %rd151;
	ld.global.u32 	%r144, [%rd152];
	setp.eq.s32 	%p45, %r144, %r3;
	selp.u64 	%rd153, 1, 0, %p45;
	add.s64 	%rd154, %rd150, %rd153;
	add.s32 	%r145, %r137, 2048;
	mul.wide.u32 	%rd155, %r145, 4;
	add.s64 	%rd156, %rd1, %rd155;
	ld.global.u32 	%r146, [%rd156];
	setp.eq.s32 	%p46, %r146, %r3;
	selp.u64 	%rd157, 1, 0, %p46;
	add.s64 	%rd158, %rd154, %rd157;
	add.s32 	%r147, %r137, 2560;
	mul.wide.u32 	%rd159, %r147, 4;
	add.s64 	%rd160, %rd1, %rd159;
	ld.global.u32 	%r148, [%rd160];
	setp.eq.s32 	%p47, %r148, %r3;
	selp.u64 	%rd161, 1, 0, %p47;
	add.s64 	%rd162, %rd158, %rd161;
	add.s32 	%r149, %r137, 3072;
	mul.wide.u32 	%rd163, %r149, 4;
	add.s64 	%rd164, %rd1, %rd163;
	ld.global.u32 	%r150, [%rd164];
	setp.eq.s32 	%p48, %r150, %r3;
	selp.u64 	%rd165, 1, 0, %p48;
	add.s64 	%rd166, %rd162, %rd165;
	add.s32 	%r151, %r137, 3584;
	mul.wide.u32 	%rd167, %r151, 4;
	add.s64 	%rd168, %rd1, %rd167;
	ld.global.u32 	%r152, [%rd168];
	setp.eq.s32 	%p49, %r152, %r3;
	selp.u64 	%rd169, 1, 0, %p49;
	add.s64 	%rd474, %rd166, %rd169;
	add.s32 	%r420, %r420, 4096;
$L__BB9_38:
	setp.eq.s32 	%p50, %r62, 0;
	@%p50 bra 	$L__BB9_44;
	setp.lt.u32 	%p51, %r62, 4;
	@%p51 bra 	$L__BB9_41;
	add.s32 	%r153, %r420, %r415;
	mul.wide.u32 	%rd171, %r153, 4;
	add.s64 	%rd172, %rd1, %rd171;
	ld.global.u32 	%r154, [%rd172];
	setp.eq.s32 	%p52, %r154, %r3;
	selp.u64 	%rd173, 1, 0, %p52;
	add.s64 	%rd174, %rd474, %rd173;
	add.s32 	%r155, %r153, 512;
	mul.wide.u32 	%rd175, %r155, 4;
	add.s64 	%rd176, %rd1, %rd175;
	ld.global.u32 	%r156, [%rd176];
	setp.eq.s32 	%p53, %r156, %r3;
	selp.u64 	%rd177, 1, 0, %p53;
	add.s64 	%rd178, %rd174, %rd177;
	add.s32 	%r157, %r153, 1024;
	mul.wide.u32 	%rd179, %r157, 4;
	add.s64 	%rd180, %rd1, %rd179;
	ld.global.u32 	%r158, [%rd180];
	setp.eq.s32 	%p54, %r158, %r3;
	selp.u64 	%rd181, 1, 0, %p54;
	add.s64 	%rd182, %rd178, %rd181;
	add.s32 	%r159, %r153, 1536;
	mul.wide.u32 	%rd183, %r159, 4;
	add.s64 	%rd184, %rd1, %rd183;
	ld.global.u32 	%r160, [%rd184];
	setp.eq.s32 	%p55, %r160, %r3;
	selp.u64 	%rd185, 1, 0, %p55;
	add.s64 	%rd474, %rd182, %rd185;
	add.s32 	%r420, %r420, 2048;
$L__BB9_41:
	and.b32  	%r161, %r50, 3;
	setp.eq.s32 	%p56, %r161, 0;
	@%p56 bra 	$L__BB9_44;
	add.s32 	%r423, %r420, %r413;
	cvt.u16.u32 	%rs1, %r412;
	shr.u16 	%rs2, %rs1, 9;
	add.s16 	%rs3, %rs2, 1;
	cvt.u32.u16 	%r162, %rs3;
	and.b32  	%r163, %r162, 3;
	neg.s32 	%r422, %r163;
$L__BB9_43:
	.pragma "nounroll";
	mul.wide.u32 	%rd186, %r423, 4;
	add.s64 	%rd187, %rd1, %rd186;
	ld.global.u32 	%r164, [%rd187];
	setp.eq.s32 	%p57, %r164, %r3;
	selp.u64 	%rd188, 1, 0, %p57;
	add.s64 	%rd474, %rd474, %rd188;
	add.s32 	%r423, %r423, 512;
	add.s32 	%r422, %r422, 1;
	setp.ne.s32 	%p58, %r422, 0;
	@%p58 bra 	$L__BB9_43;
$L__BB9_44:
	// begin inline asm
	mov.u32 %r165, %laneid;
	// end inline asm
	mov.b64 	{%r167, %r172}, %rd474;
	mov.b32 	%r173, 1;
	mov.b32 	%r214, 31;
	mov.b32 	%r215, -1;
	// begin inline asm
	shfl.sync.down.b32 %r166, %r167, %r173, %r214, %r215;
	// end inline asm
	// begin inline asm
	shfl.sync.down.b32 %r171, %r172, %r173, %r214, %r215;
	// end inline asm
	mov.b64 	%rd189, {%r166, %r171};
	setp.gt.s32 	%p59, %r165, 30;
	selp.b64 	%rd190, 0, %rd189, %p59;
	add.s64 	%rd191, %rd190, %rd474;
	mov.b64 	{%r177, %r182}, %rd191;
	mov.b32 	%r183, 2;
	// begin inline asm
	shfl.sync.down.b32 %r176, %r177, %r183, %r214, %r215;
	// end inline asm
	// begin inline asm
	shfl.sync.down.b32 %r181, %r182, %r183, %r214, %r215;
	// end inline asm
	mov.b64 	%rd192, {%r176, %r181};
	setp.gt.s32 	%p60, %r165, 29;
	selp.b64 	%rd193, 0, %rd192, %p60;
	add.s64 	%rd194, %rd193, %rd191;
	mov.b64 	{%r187, %r192}, %rd194;
	mov.b32 	%r193, 4;
	// begin inline asm
	shfl.sync.down.b32 %r186, %r187, %r193, %r214, %r215;
	// end inline asm
	// begin inline asm
	shfl.sync.down.b32 %r191, %r192, %r193, %r214, %r215;
	// end inline asm
	mov.b64 	%rd195, {%r186, %r191};
	setp.gt.s32 	%p61, %r165, 27;
	selp.b64 	%rd196, 0, %rd195, %p61;
	add.s64 	%rd197, %rd196, %rd194;
	mov.b64 	{%r197, %r202}, %rd197;
	mov.b32 	%r203, 8;
	// begin inline asm
	shfl.sync.down.b32 %r196, %r197, %r203, %r214, %r215;
	// end inline asm
	// begin inline asm
	shfl.sync.down.b32 %r201, %r202, %r203, %r214, %r215;
	// end inline asm
	mov.b64 	%rd198, {%r196, %r201};
	setp.gt.s32 	%p62, %r165, 23;
	selp.b64 	%rd199, 0, %rd198, %p62;
	add.s64 	%rd200, %rd199, %rd197;
	mov.b64 	{%r207, %r212}, %rd200;
	mov.b32 	%r213, 16;
	// begin inline asm
	shfl.sync.down.b32 %r206, %r207, %r213, %r214, %r215;
	// end inline asm
	// begin inline asm
	shfl.sync.down.b32 %r211, %r212, %r213, %r214, %r215;
	// end inline asm
	mov.b64 	%rd201, {%r206, %r211};
	setp.gt.s32 	%p63, %r165, 15;
	selp.b64 	%rd202, 0, %rd201, %p63;
	add.s64 	%rd475, %rd202, %rd200;
	setp.ne.s32 	%p64, %r165, 0;
	@%p64 bra 	$L__BB9_46;
	shr.u32 	%r216, %r36, 2;
	and.b32  	%r217, %r216, 248;
	mov.u32 	%r218, _ZZN3cub18CUB_300001_SM_10006detail6reduce18DeviceReduceKernelINS2_10policy_hubIljN4cuda3std3__44plusIlEEE10Policy1000EN6thrust24THRUST_300001_SM_1000_NS18transform_iteratorINSD_6detail14equal_to_valueIiEEPillEEjS9_lNS7_10__identityEEEvT0_PT3_T1_NS0_13GridEvenShareISO_EET2_T4_E12temp_storage;
	add.s32 	%r219, %r218, %r217;
	st.shared.u64 	[%r219+16], %rd475;
$L__BB9_46:
	bar.sync 	0;
	setp.ne.s32 	%p65, %r36, 0;
	@%p65 bra 	$L__BB9_48;
	ld.shared.u64 	%rd203, [_ZZN3cub18CUB_300001_SM_10006detail6reduce18DeviceReduceKernelINS2_10policy_hubIljN4cuda3std3__44plusIlEEE10Policy1000EN6thrust24THRUST_300001_SM_1000_NS18transform_iteratorINSD_6detail14equal_to_valueIiEEPillEEjS9_lNS7_10__identityEEEvT0_PT3_T1_NS0_13GridEvenShareISO_EET2_T4_E12temp_storage+24];
	add.s64 	%rd204, %rd203, %rd475;
	ld.shared.u64 	%rd205, [_ZZN3cub18CUB_300001_SM_10006detail6reduce18DeviceReduceKernelINS2_10policy_hubIljN4cuda3std3__44plusIlEEE10Policy1000EN6thrust24THRUST_300001_SM_1000_NS18transform_iteratorINSD_6detail14equal_to_valueIiEEPillEEjS9_lNS7_10__identityEEEvT0_PT3_T1_NS0_13GridEvenShareISO_EET2_T4_E12temp_storage+32];
	add.s64 	%rd206, %rd204, %rd205;
	ld.shared.u64 	%rd207, [_ZZN3cub18CUB_300001_SM_10006detail6reduce18DeviceReduceKernelINS2_10policy_hubIljN4cuda3std3__44plusIlEEE10Policy1000EN6thrust24THRUST_300001_SM_1000_NS18transform_iteratorINSD_6detail14equal_to_valueIiEEPillEEjS9_lNS7_10__identityEEEvT0_PT3_T1_NS0_13GridEvenShareISO_EET2_T4_E12temp_storage+40];
	add.s64 	%rd208, %rd206, %rd207;
	ld.shared.u64 	%rd209, [_ZZN3cub18CUB_300001_SM_10006detail6reduce18DeviceReduceKernelINS2_10policy_hubIljN4cuda3std3__44plusIlEEE10Policy1000EN6thrust24THRUST_300001_SM_1000_NS18transform_iteratorINSD_6detail14equal_to_valueIiEEPillEEjS9_lNS7_10__identityEEEvT0_PT3_T1_NS0_13GridEvenShareISO_EET2_T4_E12temp_storage+48];
	add.s64 	%rd210, %rd208, %rd209;
	ld.shared.u64 	%rd211, [_ZZN3cub18CUB_300001_SM_10006detail6reduce18DeviceReduceKernelINS2_10policy_hubIljN4cuda3std3__44plusIlEEE10Policy1000EN6thrust24THRUST_300001_SM_1000_NS18transform_iteratorINSD_6detail14equal_to_valueIiEEPillEEjS9_lNS7_10__identityEEEvT0_PT3_T1_NS0_13GridEvenShareISO_EET2_T4_E12temp_storage+56];
	add.s64 	%rd212, %rd210, %rd211;
	ld.shared.u64 	%rd213, [_ZZN3cub18CUB_300001_SM_10006detail6reduce18DeviceReduceKernelINS2_10policy_hubIljN4cuda3std3__44plusIlEEE10Policy1000EN6thrust24THRUST_300001_SM_1000_NS18transform_iteratorINSD_6detail14equal_to_valueIiEEPillEEjS9_lNS7_10__identityEEEvT0_PT3_T1_NS0_13GridEvenShareISO_EET2_T4_E12temp_storage+64];
	add.s64 	%rd214, %rd212, %rd213;
	ld.shared.u64 	%rd215, [_ZZN3cub18CUB_300001_SM_10006detail6reduce18DeviceReduceKernelINS2_10policy_hubIljN4cuda3std3__44plusIlEEE10Policy1000EN6thrust24THRUST_300001_SM_1000_NS18transform_iteratorINSD_6detail14equal_to_valueIiEEPillEEjS9_lNS7_10__identityEEEvT0_PT3_T1_NS0_13GridEvenShareISO_EET2_T4_E12temp_storage+72];
	add.s64 	%rd216, %rd214, %rd215;
	ld.shared.u64 	%rd217, [_ZZN3cub18CUB_300001_SM_10006detail6reduce18DeviceReduceKernelINS2_10policy_hubIljN4cuda3std3__44plusIlEEE10Policy1000EN6thrust24THRUST_300001_SM_1000_NS18transform_iteratorINSD_6detail14equal_to_valueIiEEPillEEjS9_lNS7_10__identityEEEvT0_PT3_T1_NS0_13GridEvenShareISO_EET2_T4_E12temp_storage+80];
	add.s64 	%rd218, %rd216, %rd217;
	ld.shared.u64 	%rd219, [_ZZN3cub18CUB_300001_SM_10006detail6reduce18DeviceReduceKernelINS2_10policy_hubIljN4cuda3std3__44plusIlEEE10Policy1000EN6thrust24THRUST_300001_SM_1000_NS18transform_iteratorINSD_6detail14equal_to_valueIiEEPillEEjS9_lNS7_10__identityEEEvT0_PT3_T1_NS0_13GridEvenShareISO_EET2_T4_E12temp_storage+88];
	add.s64 	%rd220, %rd218, %rd219;
	ld.shared.u64 	%rd221, [_ZZN3cub18CUB_300001_SM_10006detail6reduce18DeviceReduceKernelINS2_10policy_hubIljN4cuda3std3__44plusIlEEE10Policy1000EN6thrust24THRUST_300001_SM_1000_NS18transform_iteratorINSD_6detail14equal_to_valueIiEEPillEEjS9_lNS7_10__identityEEEvT0_PT3_T1_NS0_13GridEvenShareISO_EET2_T4_E12temp_storage+96];
	add.s64 	%rd222, %rd220, %rd221;
	ld.shared.u64 	%rd223, [_ZZN3cub18CUB_300001_SM_10006detail6reduce18DeviceReduceKernelINS2_10policy_hubIljN4cuda3std3__44plusIlEEE10Policy1000EN6thrust24THRUST_300001_SM_1000_NS18transform_iteratorINSD_6detail14equal_to_valueIiEEPillEEjS9_lNS7_10__identityEEEvT0_PT3_T1_NS0_13GridEvenShareISO_EET2_T4_E12temp_storage+104];
	add.s64 	%rd224, %rd222, %rd223;
	ld.shared.u64 	%rd225, [_ZZN3cub18CUB_300001_SM_10006detail6reduce18DeviceReduceKernelINS2_10policy_hubIljN4cuda3std3__44plusIlEEE10Policy1000EN6thrust24THRUST_300001_SM_1000_NS18transform_iteratorINSD_6detail14equal_to_valueIiEEPillEEjS9_lNS7_10__identityEEEvT0_PT3_T1_NS0_13GridEvenShareISO_EET2_T4_E12temp_storage+112];
	add.s64 	%rd226, %rd224, %rd225;
	ld.shared.u64 	%rd227, [_ZZN3cub18CUB_300001_SM_10006detail6reduce18DeviceReduceKernelINS2_10policy_hubIljN4cuda3std3__44plusIlEEE10Policy1000EN6thrust24THRUST_300001_SM_1000_NS18transform_iteratorINSD_6detail14equal_to_valueIiEEPillEEjS9_lNS7_10__identityEEEvT0_PT3_T1_NS0_13GridEvenShareISO_EET2_T4_E12temp_storage+120];
	add.s64 	%rd228, %rd226, %rd227;
	ld.shared.u64 	%rd229, [_ZZN3cub18CUB_300001_SM_10006detail6reduce18DeviceReduceKernelINS2_10policy_hubIljN4cuda3std3__44plusIlEEE10Policy1000EN6thrust24THRUST_300001_SM_1000_NS18transform_iteratorINSD_6detail14equal_to_valueIiEEPillEEjS9_lNS7_10__identityEEEvT0_PT3_T1_NS0_13GridEvenShareISO_EET2_T4_E12temp_storage+128];
	add.s64 	%rd230, %rd228, %rd229;
	ld.shared.u64 	%rd231, [_ZZN3cub18CUB_300001_SM_10006detail6reduce18DeviceReduceKernelINS2_10policy_hubIljN4cuda3std3__44plusIlEEE10Policy1000EN6thrust24THRUST_300001_SM_1000_NS18transform_iteratorINSD_6detail14equal_to_valueIiEEPillEEjS9_lNS7_10__identityEEEvT0_PT3_T1_NS0_13GridEvenShareISO_EET2_T4_E12temp_storage+136];
	add.s64 	%rd475, %rd230, %rd231;
$L__BB9_48:
	mov.u32 	%r401, %tid.x;
	setp.ne.s32 	%p137, %r401, 0;
	@%p137 bra 	$L__BB9_50;
	ld.param.u64 	%rd454, [_ZN3cub18CUB_300001_SM_10006detail6reduce18DeviceReduceKernelINS2_10policy_hubIljN4cuda3std3__44plusIlEEE10Policy1000EN6thrust24THRUST_300001_SM_1000_NS18transform_iteratorINSD_6detail14equal_to_valueIiEEPillEEjS9_lNS7_10__identityEEEvT0_PT3_T1_NS0_13GridEvenShareISO_EET2_T4__param_1];
	cvta.to.global.u64 	%rd451, %rd454;
	mul.wide.u32 	%rd452, %r4, 8;
	add.s64 	%rd453, %rd451, %rd452;
	st.global.u64 	[%rd453], %rd475;
$L__BB9_50:
	ret;

}
	// .globl	_ZN3cub18CUB_300001_SM_10006detail6reduce28DeviceReduceSingleTileKernelINS2_10policy_hubIljN4cuda3std3__44plusIlEEE10Policy1000EPlSC_iS9_llNS7_10__identityEEEvT0_T1_T2_T3_T4_T6_
.visible .entry _ZN3cub18CUB_300001_SM_10006detail6reduce28DeviceReduceSingleTileKernelINS2_10policy_hubIljN4cuda3std3__44plusIlEEE10Policy1000EPlSC_iS9_llNS7_10__identityEEEvT0_T1_T2_T3_T4_T6_(
	.param .u64 .ptr .align 1 _ZN3cub18CUB_300001_SM_10006detail6reduce28DeviceReduceSingleTileKernelINS2_10policy_hubIljN4cuda3std3__44plusIlEEE10Policy1000EPlSC_iS9_llNS7_10__identityEEEvT0_T1_T2_T3_T4_T6__param_0,
	.param .u64 .ptr .align 1 _ZN3cub18CUB_300001_SM_10006detail6reduce28DeviceReduceSingleTileKernelINS2_10policy_hubIljN4cuda3std3__44plusIlEEE10Policy1000EPlSC_iS9_llNS7_10__identityEEEvT0_T1_T2_T3_T4_T6__param_1,
	.param .u32 _ZN3cub18CUB_300001_SM_10006detail6reduce28DeviceReduceSingleTileKernelINS2_10policy_hubIljN4cuda3std3__44plusIlEEE10Policy1000EPlSC_iS9_llNS7_10__identityEEEvT0_T1_T2_T3_T4_T6__param_2,
	.param .align 1 .b8 _ZN3cub18CUB_300001_SM_10006detail6reduce28DeviceReduceSingleTileKernelINS2_10policy_hubIljN4cuda3std3__44plusIlEEE10Policy1000EPlSC_iS9_llNS7_10__identityEEEvT0_T1_T2_T3_T4_T6__param_3[1],
	.param .u64 _ZN3cub18CUB_300001_SM_10006detail6reduce28DeviceReduceSingleTileKernelINS2_10policy_hubIljN4cuda3std3__44plusIlEEE10Policy1000EPlSC_iS9_llNS7_10__identityEEEvT0_T1_T2_T3_T4_T6__param_4,
	.param .align 1 .b8 _ZN3cub18CUB_300001_SM_10006detail6reduce28DeviceReduceSingleTileKernelINS2_10policy_hubIljN4cuda3std3__44plusIlEEE10Policy1000EPlSC_iS9_llNS7_10__identityEEEvT0_T1_T2_T3_T4_T6__param_5[1]
)
.maxntid 512
.minnctapersm 1
{
	.reg .pred 	%p<58>;
	.reg .b32 	%r<238>;
	.reg .b64 	%rd<281>;
	// demoted variable
	.shared .align 8 .b8 _ZZN3cub18CUB_300001_SM_10006detail6reduce28DeviceReduceSingleTileKernelINS2_10policy_hubIljN4cuda3std3__44plusIlEEE10Policy1000EPlSC_iS9_llNS7_10__identityEEEvT0_T1_T2_T3_T4_T6_E12temp_storage[152];
	ld.param.u64 	%rd35, [_ZN3cub18CUB_300001_SM_10006detail6reduce28DeviceReduceSingleTileKernelINS2_10policy_hubIljN4cuda3std3__44plusIlEEE10Policy1000EPlSC_iS9_llNS7_10__identityEEEvT0_T1_T2_T3_T4_T6__param_0];
	ld.param.u64 	%rd37, [_ZN3cub18CUB_300001_SM_10006detail6reduce28DeviceReduceSingleTileKernelINS2_10policy_hubIljN4cuda3std3__44plusIlEEE10Policy1000EPlSC_iS9_llNS7_10__identityEEEvT0_T1_T2_T3_T4_T6__param_1];
	ld.param.u32 	%r34, [_ZN3cub18CUB_300001_SM_10006detail6reduce28DeviceReduceSingleTileKernelINS2_10policy_hubIljN4cuda3std3__44plusIlEEE10Policy1000EPlSC_iS9_llNS7_10__identityEEEvT0_T1_T2_T3_T4_T6__param_2];
	ld.param.u64 	%rd36, [_ZN3cub18CUB_300001_SM_10006detail6reduce28DeviceReduceSingleTileKernelINS2_10policy_hubIljN4cuda3std3__44plusIlEEE10Policy1000EPlSC_iS9_llNS7_10__identityEEEvT0_T1_T2_T3_T4_T6__param_4];
	cvta.to.global.u64 	%rd1, %rd37;
	setp.ne.s32 	%p1, %r34, 0;
	@%p1 bra 	$L__BB10_3;
	mov.u32 	%r224, %tid.x;
	setp.ne.s32 	%p57, %r224, 0;
	@%p57 bra 	$L__BB10_39;
	st.global.u64 	[%rd1], %rd36;
	bra.uni 	$L__BB10_39;
$L__BB10_3:
	setp.gt.s32 	%p2, %r34, 3583;
	@%p2 bra 	$L__BB10_21;
	mov.u32 	%r1, %tid.x;
	setp.ge.s32 	%p19, %r1, %r34;
	mov.b64 	%rd271, 0;
	mov.u32 	%r228, %r1;
	@%p19 bra 	$L__BB10_6;
	mul.wide.u32 	%rd146, %r1, 8;
	add.s64 	%rd145, %rd35, %rd146;
	// begin inline asm
	ld.global.nc.u64 %rd271, [%rd145];
	// end inline asm
	add.s32 	%r228, %r1, 512;
$L__BB10_6:
	setp.ge.s32 	%p20, %r228, %r34;
	@%p20 bra 	$L__BB10_12;
	not.b32 	%r100, %r228;
	add.s32 	%r4, %r34, %r100;
	and.b32  	%r101, %r4, 1536;
	setp.eq.s32 	%p21, %r101, 1536;
	@%p21 bra 	$L__BB10_10;
	mul.wide.u32 	%rd148, %r228, 8;
	add.s64 	%rd266, %rd35, %rd148;
	shr.u32 	%r102, %r4, 9;
	add.s32 	%r103, %r102, 1;
	and.b32  	%r104, %r103, 3;
	neg.s32 	%r226, %r104;
$L__BB10_9:
	.pragma "nounroll";
	// begin inline asm
	ld.global.nc.u64 %rd149, [%rd266];
	// end inline asm
	add.s64 	%rd271, %rd149, %rd271;
	add.s32 	%r228, %r228, 512;
	add.s64 	%rd266, %rd266, 4096;
	add.s32 	%r226, %r226, 1;
	setp.ne.s32 	%p22, %r226, 0;
	@%p22 bra 	$L__BB10_9;
$L__BB10_10:
	setp.lt.u32 	%p23, %r4, 1536;
	@%p23 bra 	$L__BB10_12;
$L__BB10_11:
	mul.wide.s32 	%rd159, %r228, 8;
	add.s64 	%rd152, %rd35, %rd159;
	// begin inline asm
	ld.global.nc.u64 %rd151, [%rd152];
	// end inline asm
	add.s64 	%rd160, %rd151, %rd271;
	add.s64 	%rd154, %rd152, 4096;
	// begin inline asm
	ld.global.nc.u64 %rd153, [%rd154];
	// end inline asm
	add.s64 	%rd161, %rd153, %rd160;
	add.s64 	%rd156, %rd152, 8192;
	// begin inline asm
	ld.global.nc.u64 %rd155, [%rd156];
	// end inline asm
	add.s64 	%rd162, %rd155, %rd161;
	add.s64 	%rd158, %rd152, 12288;
	// begin inline asm
	ld.global.nc.u64 %rd157, [%rd158];
	// end inline asm
	add.s64 	%rd271, %rd157, %rd162;
	add.s32 	%r228, %r228, 2048;
	setp.lt.s32 	%p24, %r228, %r34;
	@%p24 bra 	$L__BB10_11;
$L__BB10_12:
	setp.lt.s32 	%p25, %r34, 512;
	@%p25 bra 	$L__BB10_17;
	// begin inline asm
	mov.u32 %r168, %laneid;
	// end inline asm
	mov.b64 	{%r170, %r175}, %rd271;
	mov.b32 	%r176, 1;
	mov.b32 	%r217, 31;
	mov.b32 	%r218, -1;
	// begin inline asm
	shfl.sync.down.b32 %r169, %r170, %r176, %r217, %r218;
	// end inline asm
	// begin inline asm
	shfl.sync.down.b32 %r174, %r175, %r176, %r217, %r218;
	// end inline asm
	mov.b64 	%rd221, {%r169, %r174};
	setp.gt.s32 	%p49, %r168, 30;
	selp.b64 	%rd222, 0, %rd221, %p49;
	add.s64 	%rd223, %rd222, %rd271;
	mov.b64 	{%r180, %r185}, %rd223;
	mov.b32 	%r186, 2;
	// begin inline asm
	shfl.sync.down.b32 %r179, %r180, %r186, %r217, %r218;
	// end inline asm
	// begin inline asm
	shfl.sync.down.b32 %r184, %r185, %r186, %r217, %r218;
	// end inline asm
	mov.b64 	%rd224, {%r179, %r184};
	setp.gt.s32 	%p50, %r168, 29;
	selp.b64 	%rd225, 0, %rd224, %p50;
	add.s64 	%rd226, %rd225, %rd223;
	mov.b64 	{%r190, %r195}, %rd226;
	mov.b32 	%r196, 4;
	// begin inline asm
	shfl.sync.down.b32 %r189, %r190, %r196, %r217, %r218;
	// end inline asm
	// begin inline asm
	shfl.sync.down.b32 %r194, %r195, %r196, %r217, %r218;
	// end inline asm
	mov.b64 	%rd227, {%r189, %r194};
	setp.gt.s32 	%p51, %r168, 27;
	selp.b64 	%rd228, 0, %rd227, %p51;
	add.s64 	%rd229, %rd228, %rd226;
	mov.b64 	{%r200, %r205}, %rd229;
	mov.b32 	%r206, 8;
	// begin inline asm
	shfl.sync.down.b32 %r199, %r200, %r206, %r217, %r218;
	// end inline asm
	// begin inline asm
	shfl.sync.down.b32 %r204, %r205, %r206, %r217, %r218;
	// end inline asm
	mov.b64 	%rd230, {%r199, %r204};
	setp.gt.s32 	%p52, %r168, 23;
	selp.b64 	%rd231, 0, %rd230, %p52;
	add.s64 	%rd232, %rd231, %rd229;
	mov.b64 	{%r210, %r215}, %rd232;
	mov.b32 	%r216, 16;
	// begin inline asm
	shfl.sync.down.b32 %r209, %r210, %r216, %r217, %r218;
	// end inline asm
	// begin inline asm
	shfl.sync.down.b32 %r214, %r215, %r216, %r217, %r218;
	// end inline asm
	mov.b64 	%rd233, {%r209, %r214};
	setp.gt.s32 	%p53, %r168, 15;
	selp.b64 	%rd234, 0, %rd233, %p53;
	add.s64 	%rd280, %rd234, %rd232;
	setp.ne.s32 	%p54, %r168, 0;
	@%p54 bra 	$L__BB10_15;
	shr.u32 	%r219, %r1, 2;
	and.b32  	%r220, %r219, 248;
	mov.u32 	%r221, _ZZN3cub18CUB_300001_SM_10006detail6reduce28DeviceReduceSingleTileKernelINS2_10policy_hubIljN4cuda3std3__44plusIlEEE10Policy1000EPlSC_iS9_llNS7_10__identityEEEvT0_T1_T2_T3_T4_T6_E12temp_storage;
	add.s32 	%r222, %r221, %r220;
	st.shared.u64 	[%r222+16], %rd280;
$L__BB10_15:
	bar.sync 	0;
	setp.ne.s32 	%p55, %r1, 0;
	@%p55 bra 	$L__BB10_37;
	ld.shared.u64 	%rd235, [_ZZN3cub18CUB_300001_SM_10006detail6reduce28DeviceReduceSingleTileKernelINS2_10policy_hubIljN4cuda3std3__44plusIlEEE10Policy1000EPlSC_iS9_llNS7_10__identityEEEvT0_T1_T2_T3_T4_T6_E12temp_storage+24];
	add.s64 	%rd236, %rd235, %rd280;
	ld.shared.u64 	%rd237, [_ZZN3cub18CUB_300001_SM_10006detail6reduce28DeviceReduceSingleTileKernelINS2_10policy_hubIljN4cuda3std3__44plusIlEEE10Policy1000EPlSC_iS9_llNS7_10__identityEEEvT0_T1_T2_T3_T4_T6_E12temp_storage+32];
	add.s64 	%rd238, %rd236, %rd237;
	ld.shared.u64 	%rd239, [_ZZN3cub18CUB_300001_SM_10006detail6reduce28DeviceReduceSingleTileKernelINS2_10policy_hubIljN4cuda3std3__44plusIlEEE10Policy1000EPlSC_iS9_llNS7_10__identityEEEvT0_T1_T2_T3_T4_T6_E12temp_storage+40];
	add.s64 	%rd240, %rd238, %rd239;
	ld.shared.u64 	%rd241, [_ZZN3cub18CUB_300001_SM_10006detail6reduce28DeviceReduceSingleTileKernelINS2_10policy_hubIljN4cuda3std3__44plusIlEEE10Policy1000EPlSC_iS9_llNS7_10__identityEEEvT0_T1_T2_T3_T4_T6_E12temp_storage+48];
	add.s64 	%rd242, %rd240, %rd241;
	ld.shared.u64 	%rd243, [_ZZN3cub18CUB_300001_SM_10006detail6reduce28DeviceReduceSingleTileKernelINS2_10policy_hubIljN4cuda3std3__44plusIlEEE10Policy1000EPlSC_iS9_llNS7_10__identityEEEvT0_T1_T2_T3_T4_T6_E12temp_storage+56];
	add.s64 	%rd244, %rd242, %rd243;
	ld.shared.u64 	%rd245, [_ZZN3cub18CUB_300001_SM_10006detail6reduce28DeviceReduceSingleTileKernelINS2_10policy_hubIljN4cuda3std3__44plusIlEEE10Policy1000EPlSC_iS9_llNS7_10__identityEEEvT0_T1_T2_T3_T4_T6_E12temp_storage+64];
	add.s64 	%rd246, %rd244, %rd245;
	ld.shared.u64 	%rd247, [_ZZN3cub18CUB_300001_SM_10006detail6reduce28DeviceReduceSingleTileKernelINS2_10policy_hubIljN4cuda3std3__44plusIlEEE10Policy1000EPlSC_iS9_llNS7_10__identityEEEvT0_T1_T2_T3_T4_T6_E12temp_storage+72];
	add.s64 	%rd248, %rd246, %rd247;
	ld.shared.u64 	%rd249, [_ZZN3cub18CUB_300001_SM_10006detail6reduce28DeviceReduceSingleTileKernelINS2_10policy_hubIljN4cuda3std3__44plusIlEEE10Policy1000EPlSC_iS9_llNS7_10__identityEEEvT0_T1_T2_T3_T4_T6_E12temp_storage+80];
	add.s64 	%rd250, %rd248, %rd249;
	ld.shared.u64 	%rd251, [_ZZN3cub18CUB_300001_SM_10006detail6reduce28DeviceReduceSingleTileKernelINS2_10policy_hubIljN4cuda3std3__44plusIlEEE10Policy1000EPlSC_iS9_llNS7_10__identityEEEvT0_T1_T2_T3_T4_T6_E12temp_storage+88];
	add.s64 	%rd252, %rd250, %rd251;
	ld.shared.u64 	%rd253, [_ZZN3cub18CUB_300001_SM_10006detail6reduce28DeviceReduceSingleTileKernelINS2_10policy_hubIljN4cuda3std3__44plusIlEEE10Policy1000EPlSC_iS9_llNS7_10__identityEEEvT0_T1_T2_T3_T4_T6_E12temp_storage+96];
	add.s64 	%rd254, %rd252, %rd253;
	ld.shared.u64 	%rd255, [_ZZN3cub18CUB_300001_SM_10006detail6reduce28DeviceReduceSingleTileKernelINS2_10policy_hubIljN4cuda3std3__44plusIlEEE10Policy1000EPlSC_iS9_llNS7_10__identityEEEvT0_T1_T2_T3_T4_T6_E12temp_storage+104];
	add.s64 	%rd256, %rd254, %rd255;
	ld.shared.u64 	%rd257, [_ZZN3cub18CUB_300001_SM_10006detail6reduce28DeviceReduceSingleTileKernelINS2_10policy_hubIljN4cuda3std3__44plusIlEEE10Policy1000EPlSC_iS9_llNS7_10__identityEEEvT0_T1_T2_T3_T4_T6_E12temp_storage+112];
	add.s64 	%rd258, %rd256, %rd257;
	ld.shared.u64 	%rd259, [_ZZN3cub18CUB_300001_SM_10006detail6reduce28DeviceReduceSingleTileKernelINS2_10policy_hubIljN4cuda3std3__44plusIlEEE10Policy1000EPlSC_iS9_llNS7_10__identityEEEvT0_T1_T2_T3_T4_T6_E12temp_storage+120];
	add.s64 	%rd260, %rd258, %rd259;
	ld.shared.u64 	%rd261, [_ZZN3cub18CUB_300001_SM_10006detail6reduce28DeviceReduceSingleTileKernelINS2_10policy_hubIljN4cuda3std3__44plusIlEEE10Policy1000EPlSC_iS9_llNS7_10__identityEEEvT0_T1_T2_T3_T4_T6_E12temp_storage+128];
	add.s64 	%rd262, %rd260, %rd261;
	ld.shared.u64 	%rd263, [_ZZN3cub18CUB_300001_SM_10006detail6reduce28DeviceReduceSingleTileKernelINS2_10policy_hubIljN4cuda3std3__44plusIlEEE10Policy1000EPlSC_iS9_llNS7_10__identityEEEvT0_T1_T2_T3_T4_T6_E12temp_storage+136];
	add.s64 	%rd280, %rd262, %rd263;
	bra.uni 	$L__BB10_37;
$L__BB10_17:
	// begin inline asm
	mov.u32 %r105, %laneid;
	// end inline asm
	and.b32  	%r156, %r1, 992;
	add.s32 	%r157, %r156, 32;
	setp.gt.s32 	%p26, %r157, %r34;
	not.b32 	%r158, %r156;
	add.s32 	%r159, %r34, %r158;
	selp.b32 	%r154, %r159, 31, %p26;
	mov.b64 	{%r107, %r112}, %rd271;
	mov.b32 	%r113, 1;
	mov.b32 	%r155, -1;
	// begin inline asm
	shfl.sync.down.b32 %r106, %r107, %r113, %r154, %r155;
	// end inline asm
	// begin inline asm
	shfl.sync.down.b32 %r111, %r112, %r113, %r154, %r155;
	// end inline asm
	mov.b64 	%rd163, {%r106, %r111};
	setp.lt.s32 	%p27, %r105, %r154;
	selp.b64 	%rd164, %rd163, 0, %p27;
	add.s64 	%rd165, %rd164, %rd271;
	mov.b64 	{%r117, %r122}, %rd165;
	mov.b32 	%r123, 2;
	// begin inline asm
	shfl.sync.down.b32 %r116, %r117, %r123, %r154, %r155;
	// end inline asm
	// begin inline asm
	shfl.sync.down.b32 %r121, %r122, %r123, %r154, %r155;
	// end inline asm
	mov.b64 	%rd166, {%r116, %r121};
	add.s32 	%r160, %r105, 2;
	setp.gt.s32 	%p28, %r160, %r154;
	selp.b64 	%rd167, 0, %rd166, %p28;
	add.s64 	%rd168, %rd167, %rd165;
	mov.b64 	{%r127, %r132}, %rd168;
	mov.b32 	%r133, 4;
	// begin inline asm
	shfl.sync.down.b32 %r126, %r127, %r133, %r154, %r155;
	// end inline asm
	// begin inline asm
	shfl.sync.down.b32 %r131, %r132, %r133, %r154, %r155;
	// end inline asm
	mov.b64 	%rd169, {%r126, %r131};
	add.s32 	%r161, %r105, 4;
	setp.gt.s32 	%p29, %r161, %r154;
	selp.b64 	%rd170, 0, %rd169, %p29;
	add.s64 	%rd171, %rd170, %rd168;
	mov.b64 	{%r137, %r142}, %rd171;
	mov.b32 	%r143, 8;
	// begin inline asm
	shfl.sync.down.b32 %r136, %r137, %r143, %r154, %r155;
	// end inline asm
	// begin inline asm
	shfl.sync.down.b32 %r141, %r142, %r143, %r154, %r155;
	// end inline asm
	mov.b64 	%rd172, {%r136, %r141};
	add.s32 	%r162, %r105, 8;
	setp.gt.s32 	%p30, %r162, %r154;
	selp.b64 	%rd173, 0, %rd172, %p30;
	add.s64 	%rd174, %rd173, %rd171;
	mov.b64 	{%r147, %r152}, %rd174;
	mov.b32 	%r153, 16;
	// begin inline asm
	shfl.sync.down.b32 %r146, %r147, %r153, %r154, %r155;
	// end inline asm
	// begin inline asm
	shfl.sync.down.b32 %r151, %r152, %r153, %r154, %r155;
	// end inline asm
	mov.b64 	%rd175, {%r146, %r151};
	add.s32 	%r163, %r105, 16;
	setp.gt.s32 	%p31, %r163, %r154;
	selp.b64 	%rd176, 0, %rd175, %p31;
	add.s64 	%rd280, %rd176, %rd174;
	setp.ne.s32 	%p32, %r105, 0;
	@%p32 bra 	$L__BB10_19;
	shr.u32 	%r164, %r1, 2;
	and.b32  	%r165, %r164, 248;
	mov.u32 	%r166, _ZZN3cub18CUB_300001_SM_10006detail6reduce28DeviceReduceSingleTileKernelINS2_10policy_hubIljN4cuda3std3__44plusIlEEE10Policy1000EPlSC_iS9_llNS7_10__identityEEEvT0_T1_T2_T3_T4_T6_E12temp_storage;
	add.s32 	%r167, %r166, %r165;
	st.shared.u64 	[%r167+16], %rd280;
$L__BB10_19:
	bar.sync 	0;
	setp.ne.s32 	%p33, %r1, 0;
	@%p33 bra 	$L__BB10_37;
	setp.gt.s32 	%p34, %r34, 32;
	ld.shared.u64 	%rd177, [_ZZN3cub18CUB_300001_SM_10006detail6reduce28DeviceReduceSingleTileKernelINS2_10policy_hubIljN4cuda3std3__44plusIlEEE10Policy1000EPlSC_iS9_llNS7_10__identityEEEvT0_T1_T2_T3_T4_T6_E12temp_storage+24];
	selp.b64 	%rd178, %rd177, 0, %p34;
	add.s64 	%rd179, %rd178, %rd280;
	setp.gt.s32 	%p35, %r34, 64;
	ld.shared.u64 	%rd180, [_ZZN3cub18CUB_300001_SM_10006detail6reduce28DeviceReduceSingleTileKernelINS2_10policy_hubIljN4cuda3std3__44plusIlEEE10Policy1000EPlSC_iS9_llNS7_10__identityEEEvT0_T1_T2_T3_T4_T6_E12temp_storage+32];
	selp.b64 	%rd181, %rd180, 0, %p35;
	add.s64 	%rd182, %rd179, %rd181;
	setp.gt.s32 	%p36, %r34, 96;
	ld.shared.u64 	%rd183, [_ZZN3cub18CUB_300001_SM_10006detail6reduce28DeviceReduceSingleTileKernelINS2_10policy_hubIljN4cuda3std3__44plusIlEEE10Policy1000EPlSC_iS9_llNS7_10__identityEEEvT0_T1_T2_T3_T4_T6_E12temp_storage+40];
	selp.b64 	%rd184, %rd183, 0, %p36;
	add.s64 	%rd185, %rd182, %rd184;
	setp.gt.s32 	%p37, %r34, 128;
	ld.shared.u64 	%rd186, [_ZZN3cub18CUB_300001_SM_10006detail6reduce28DeviceReduceSingleTileKernelINS2_10policy_hubIljN4cuda3std3__44plusIlEEE10Policy1000EPlSC_iS9_llNS7_10__identityEEEvT0_T1_T2_T3_T4_T6_E12temp_storage+48];
	selp.b64 	%rd187, %rd186, 0, %p37;
	add.s64 	%rd188, %rd185, %rd187;
	setp.gt.s32 	%p38, %r34, 160;
	ld.shared.u64 	%rd189, [_ZZN3cub18CUB_300001_SM_10006detail6reduce28DeviceReduceSingleTileKernelINS2_10policy_hubIljN4cuda3std3__44plusIlEEE10Policy1000EPlSC_iS9_llNS7_10__identityEEEvT0_T1_T2_T3_T4_T6_E12temp_storage+56];
	selp.b64 	%rd190, %rd189, 0, %p38;
	add.s64 	%rd191, %rd188, %rd190;
	setp.gt.s32 	%p39, %r34, 192;
	ld.shared.u64 	%rd192, [_ZZN3cub18CUB_300001_SM_10006detail6reduce28DeviceReduceSingleTileKernelINS2_10policy_hubIljN4cuda3std3__44plusIlEEE10Policy1000EPlSC_iS9_llNS7_10__identityEEEvT0_T1_T2_T3_T4_T6_E12temp_storage+64];
	selp.b64 	%rd193, %rd192, 0, %p39;
	add.s64 	%rd194, %rd191, %rd193;
	setp.gt.s32 	%p40, %r34, 224;
	ld.shared.u64 	%rd195, [_ZZN3cub18CUB_300001_SM_10006detail6reduce28DeviceReduceSingleTileKernelINS2_10policy_hubIljN4cuda3std3__44plusIlEEE10Policy1000EPlSC_iS9_llNS7_10__identityEEEvT0_T1_T2_T3_T4_T6_E12temp_storage+72];
	selp.b64 	%rd196, %rd195, 0, %p40;
	add.s64 	%rd197, %rd194, %rd196;
	setp.gt.s32 	%p41, %r34, 256;
	ld.shared.u64 	%rd198, [_ZZN3cub18CUB_300001_SM_10006detail6reduce28DeviceReduceSingleTileKernelINS2_10policy_hubIljN4cuda3std3__44plusIlEEE10Policy1000EPlSC_iS9_llNS7_10__identityEEEvT0_T1_T2_T3_T4_T6_E12temp_storage+80];
	selp.b64 	%rd199, %rd198, 0, %p41;
	add.s64 	%rd200, %rd197, %rd199;
	setp.gt.s32 	%p42, %r34, 288;
	ld.shared.u64 	%rd201, [_ZZN3cub18CUB_300001_SM_10006detail6reduce28DeviceReduceSingleTileKernelINS2_10policy_hubIljN4cuda3std3__44plusIlEEE10Policy1000EPlSC_iS9_llNS7_10__identityEEEvT0_T1_T2_T3_T4_T6_E12temp_storage+88];
	selp.b64 	%rd202, %rd201, 0, %p42;
	add.s64 	%rd203, %rd200, %rd202;
	setp.gt.s32 	%p43, %r34, 320;
	ld.shared.u64 	%rd204, [_ZZN3cub18CUB_300001_SM_10006detail6reduce28DeviceReduceSingleTileKernelINS2_10policy_hubIljN4cuda3std3__44plusIlEEE10Policy1000EPlSC_iS9_llNS7_10__identityEEEvT0_T1_T2_T3_T4_T6_E12temp_storage+96];
	selp.b64 	%rd205, %rd204, 0, %p43;
	add.s64 	%rd206, %rd203, %rd205;
	setp.gt.s32 	%p44, %r34, 352;
	ld.shared.u64 	%rd207, [_ZZN3cub18CUB_300001_SM_10006detail6reduce28DeviceReduceSingleTileKernelINS2_10policy_hubIljN4cuda3std3__44plusIlEEE10Policy1000EPlSC_iS9_llNS7_10__identityEEEvT0_T1_T2_T3_T4_T6_E12temp_storage+104];
	selp.b64 	%rd208, %rd207, 0, %p44;
	add.s64 	%rd209, %rd206, %rd208;
	setp.gt.s32 	%p45, %r34, 384;
	ld.shared.u64 	%rd210, [_ZZN3cub18CUB_300001_SM_10006detail6reduce28DeviceReduceSingleTileKernelINS2_10policy_hubIljN4cuda3std3__44plusIlEEE10Policy1000EPlSC_iS9_llNS7_10__identityEEEvT0_T1_T2_T3_T4_T6_E12temp_storage+112];
	selp.b64 	%rd211, %rd210, 0, %p45;
	add.s64 	%rd212, %rd209, %rd211;
	setp.gt.s32 	%p46, %r34, 416;
	ld.shared.u64 	%rd213, [_ZZN3cub18CUB_300001_SM_10006detail6reduce28DeviceReduceSingleTileKernelINS2_10policy_hubIljN4cuda3std3__44plusIlEEE10Policy1000EPlSC_iS9_llNS7_10__identityEEEvT0_T1_T2_T3_T4_T6_E12temp_storage+120];
	selp.b64 	%rd214, %rd213, 0, %p46;
	add.s64 	%rd215, %rd212, %rd214;
	setp.gt.s32 	%p47, %r34, 448;
	ld.shared.u64 	%rd216, [_ZZN3cub18CUB_300001_SM_10006detail6reduce28DeviceReduceSingleTileKernelINS2_10policy_hubIljN4cuda3std3__44plusIlEEE10Policy1000EPlSC_iS9_llNS7_10__identityEEEvT0_T1_T2_T3_T4_T6_E12temp_storage+128];
	selp.b64 	%rd217, %rd216, 0, %p47;
	add.s64 	%rd218, %rd215, %rd217;
	setp.gt.s32 	%p48, %r34, 480;
	ld.shared.u64 	%rd219, [_ZZN3cub18CUB_300001_SM_10006detail6reduce28DeviceReduceSingleTileKernelINS2_10policy_hubIljN4cuda3std3__44plusIlEEE10Policy1000EPlSC_iS9_llNS7_10__identityEEEvT0_T1_T2_T3_T4_T6_E12temp_storage+136];
	selp.b64 	%rd220, %rd219, 0, %p48;
	add.s64 	%rd280, %rd218, %rd220;
	bra.uni 	$L__BB10_37;
$L__BB10_21:
	mov.u32 	%r13, %tid.x;
	mul.wide.u32 	%rd52, %r13, 8;
	add.s64 	%rd39, %rd35, %rd52;
	// begin inline asm
	ld.global.nc.u64 %rd38, [%rd39];
	// end inline asm
	add.s64 	%rd41, %rd39, 4096;
	// begin inline asm
	ld.global.nc.u64 %rd40, [%rd41];
	// end inline asm
	add.s64 	%rd43, %rd39, 8192;
	// begin inline asm
	ld.global.nc.u64 %rd42, [%rd43];
	// end inline asm
	add.s64 	%rd45, %rd39, 12288;
	// begin inline asm
	ld.global.nc.u64 %rd44, [%rd45];
	// end inline asm
	add.s64 	%rd47, %rd39, 16384;
	// begin inline asm
	ld.global.nc.u64 %rd46, [%rd47];
	// end inline asm
	add.s64 	%rd49, %rd39, 20480;
	// begin inline asm
	ld.global.nc.u64 %rd48, [%rd49];
	// end inline asm
	add.s64 	%rd51, %rd39, 24576;
	// begin inline asm
	ld.global.nc.u64 %rd50, [%rd51];
	// end inline asm
	add.s64 	%rd53, %rd40, %rd38;
	add.s64 	%rd54, %rd42, %rd53;
	add.s64 	%rd55, %rd44, %rd54;
	add.s64 	%rd56, %rd46, %rd55;
	add.s64 	%rd57, %rd48, %rd56;
	add.s64 	%rd279, %rd50, %rd57;
	setp.lt.u32 	%p3, %r34, 7168;
	mov.b32 	%r231, 3584;
	@%p3 bra 	$L__BB10_25;
	add.s32 	%r14, %r34, -3584;
	mov.b32 	%r231, 3584;
$L__BB10_23:
	add.s32 	%r37, %r231, %r13;
	mul.wide.u32 	%rd72, %r37, 8;
	add.s64 	%rd59, %rd35, %rd72;
	// begin inline asm
	ld.global.nc.u64 %rd58, [%rd59];
	// end inline asm
	add.s64 	%rd61, %rd59, 4096;
	// begin inline asm
	ld.global.nc.u64 %rd60, [%rd61];
	// end inline asm
	add.s64 	%rd63, %rd59, 8192;
	// begin inline asm
	ld.global.nc.u64 %rd62, [%rd63];
	// end inline asm
	add.s64 	%rd65, %rd59, 12288;
	// begin inline asm
	ld.global.nc.u64 %rd64, [%rd65];
	// end inline asm
	add.s64 	%rd67, %rd59, 16384;
	// begin inline asm
	ld.global.nc.u64 %rd66, [%rd67];
	// end inline asm
	add.s64 	%rd69, %rd59, 20480;
	// begin inline asm
	ld.global.nc.u64 %rd68, [%rd69];
	// end inline asm
	add.s64 	%rd71, %rd59, 24576;
	// begin inline asm
	ld.global.nc.u64 %rd70, [%rd71];
	// end inline asm
	add.s64 	%rd73, %rd58, %rd279;
	add.s64 	%rd74, %rd60, %rd73;
	add.s64 	%rd75, %rd62, %rd74;
	add.s64 	%rd76, %rd64, %rd75;
	add.s64 	%rd77, %rd66, %rd76;
	add.s64 	%rd78, %rd68, %rd77;
	add.s64 	%rd279, %rd70, %rd78;
	sub.s32 	%r38, %r34, %r231;
	setp.lt.s32 	%p4, %r38, 3584;
	@%p4 bra 	$L__BB10_33;
	add.s32 	%r231, %r231, 3584;
	setp.le.s32 	%p5, %r231, %r14;
	@%p5 bra 	$L__BB10_23;
$L__BB10_25:
	setp.le.s32 	%p6, %r34, %r231;
	@%p6 bra 	$L__BB10_33;
	sub.s32 	%r18, %r34, %r231;
	setp.ge.s32 	%p7, %r13, %r18;
	@%p7 bra 	$L__BB10_33;
	not.b32 	%r39, %r13;
	add.s32 	%r40, %r34, %r39;
	sub.s32 	%r19, %r40, %r231;
	and.b32  	%r41, %r19, 1536;
	setp.eq.s32 	%p8, %r41, 1536;
	mov.u32 	%r235, %r13;
	@%p8 bra 	$L__BB10_30;
	add.s32 	%r233, %r13, %r231;
	shr.u32 	%r42, %r19, 9;
	add.s32 	%r43, %r42, 1;
	and.b32  	%r44, %r43, 3;
	neg.s32 	%r232, %r44;
	mov.u32 	%r235, %r13;
$L__BB10_29:
	.pragma "nounroll";
	mul.wide.u32 	%rd82, %r233, 8;
	add.s64 	%rd81, %rd35, %rd82;
	// begin inline asm
	ld.global.nc.u64 %rd80, [%rd81];
	// end inline asm
	add.s64 	%rd279, %rd80, %rd279;
	add.s32 	%r235, %r235, 512;
	add.s32 	%r233, %r233, 512;
	add.s32 	%r232, %r232, 1;
	setp.ne.s32 	%p9, %r232, 0;
	@%p9 bra 	$L__BB10_29;
$L__BB10_30:
	setp.lt.u32 	%p10, %r19, 1536;
	@%p10 bra 	$L__BB10_33;
	cvt.u64.u32 	%rd83, %r235;
	cvt.u64.u32 	%rd84, %r231;
	add.s64 	%rd85, %rd83, %rd84;
	shl.b64 	%rd86, %rd85, 3;
	add.s64 	%rd87, %rd86, %rd35;
	add.s64 	%rd277, %rd87, 8192;
	add.s32 	%r236, %r235, %r231;
$L__BB10_32:
	mul.wide.u32 	%rd96, %r236, 8;
	add.s64 	%rd89, %rd35, %rd96;
	// begin inline asm
	ld.global.nc.u64 %rd88, [%rd89];
	// end inline asm
	add.s64 	%rd97, %rd88, %rd279;
	add.s64 	%rd91, %rd277, -4096;
	// begin inline asm
	ld.global.nc.u64 %rd90, [%rd91];
	// end inline asm
	add.s64 	%rd98, %rd90, %rd97;
	// begin inline asm
	ld.global.nc.u64 %rd92, [%rd277];
	// end inline asm
	add.s64 	%rd99, %rd92, %rd98;
	add.s64 	%rd95, %rd277, 4096;
	// begin inline asm
	ld.global.nc.u64 %rd94, [%rd95];
	// end inline asm
	add.s64 	%rd279, %rd94, %rd99;
	add.s32 	%r235, %r235, 2048;
	add.s64 	%rd277, %rd277, 16384;
	add.s32 	%r236, %r236, 2048;
	setp.lt.s32 	%p11, %r235, %r18;
	@%p11 bra 	$L__BB10_32;
$L__BB10_33:
	// begin inline asm
	mov.u32 %r45, %laneid;
	// end inline asm
	mov.b64 	{%r47, %r52}, %rd279;
	mov.b32 	%r53, 1;
	mov.b32 	%r94, 31;
	mov.b32 	%r95, -1;
	// begin inline asm
	shfl.sync.down.b32 %r46, %r47, %r53, %r94, %r95;
	// end inline asm
	// begin inline asm
	shfl.sync.down.b32 %r51, %r52, %r53, %r94, %r95;
	// end inline asm
	mov.b64 	%rd100, {%r46, %r51};
	setp.gt.s32 	%p12, %r45, 30;
	selp.b64 	%rd101, 0, %rd100, %p12;
	add.s64 	%rd102, %rd101, %rd279;
	mov.b64 	{%r57, %r62}, %rd102;
	mov.b32 	%r63, 2;
	// begin inline asm
	shfl.sync.down.b32 %r56, %r57, %r63, %r94, %r95;
	// end inline asm
	// begin inline asm
	shfl.sync.down.b32 %r61, %r62, %r63, %r94, %r95;
	// end inline asm
	mov.b64 	%rd103, {%r56, %r61};
	setp.gt.s32 	%p13, %r45, 29;
	selp.b64 	%rd104, 0, %rd103, %p13;
	add.s64 	%rd105, %rd104, %rd102;
	mov.b64 	{%r67, %r72}, %rd105;
	mov.b32 	%r73, 4;
	// begin inline asm
	shfl.sync.down.b32 %r66, %r67, %r73, %r94, %r95;
	// end inline asm
	// begin inline asm
	shfl.sync.down.b32 %r71, %r72, %r73, %r94, %r95;
	// end inline asm
	mov.b64 	%rd106, {%r66, %r71};
	setp.gt.s32 	%p14, %r45, 27;
	selp.b64 	%rd107, 0, %rd106, %p14;
	add.s64 	%rd108, %rd107, %rd105;
	mov.b64 	{%r77, %r82}, %rd108;
	mov.b32 	%r83, 8;
	// begin inline asm
	shfl.sync.down.b32 %r76, %r77, %r83, %r94, %r95;
	// end inline asm
	// begin inline asm
	shfl.sync.down.b32 %r81, %r82, %r83, %r94, %r95;
	// end inline asm
	mov.b64 	%rd109, {%r76, %r81};
	setp.gt.s32 	%p15, %r45, 23;
	selp.b64 	%rd110, 0, %rd109, %p15;
	add.s64 	%rd111, %rd110, %rd108;
	mov.b64 	{%r87, %r92}, %rd111;
	mov.b32 	%r93, 16;
	// begin inline asm
	shfl.sync.down.b32 %r86, %r87, %r93, %r94, %r95;
	// end inline asm
	// begin inline asm
	shfl.sync.down.b32 %r91, %r92, %r93, %r94, %r95;
	// end inline asm
	mov.b64 	%rd112, {%r86, %r91};
	setp.gt.s32 	%p16, %r45, 15;
	selp.b64 	%rd113, 0, %rd112, %p16;
	add.s64 	%rd280, %rd113, %rd111;
	setp.ne.s32 	%p17, %r45, 0;
	@%p17 bra 	$L__BB10_35;
	shr.u32 	%r96, %r13, 2;
	and.b32  	%r97, %r96, 248;
	mov.u32 	%r98, _ZZN3cub18CUB_300001_SM_10006detail6reduce28DeviceReduceSingleTileKernelINS2_10policy_hubIljN4cuda3std3__44plusIlEEE10Policy1000EPlSC_iS9_llNS7_10__identityEEEvT0_T1_T2_T3_T4_T6_E12temp_storage;
	add.s32 	%r99, %r98, %r97;
	st.shared.u64 	[%r99+16], %rd280;
$L__BB10_35:
	bar.sync 	0;
	setp.ne.s32 	%p18, %r13, 0;
	@%p18 bra 	$L__BB10_37;
	ld.shared.u64 	%rd114, [_ZZN3cub18CUB_300001_SM_10006detail6reduce28DeviceReduceSingleTileKernelINS2_10policy_hubIljN4cuda3std3__44plusIlEEE10Policy1000EPlSC_iS9_llNS7_10__identityEEEvT0_T1_T2_T3_T4_T6_E12temp_storage+24];
	add.s64 	%rd115, %rd114, %rd280;
	ld.shared.u64 	%rd116, [_ZZN3cub18CUB_300001_SM_10006detail6reduce28DeviceReduceSingleTileKernelINS2_10policy_hubIljN4cuda3std3__44plusIlEEE10Policy1000EPlSC_iS9_llNS7_10__identityEEEvT0_T1_T2_T3_T4_T6_E12temp_storage+32];
	add.s64 	%rd117, %rd115, %rd116;
	ld.shared.u64 	%rd118, [_ZZN3cub18CUB_300001_SM_10006detail6reduce28DeviceReduceSingleTileKernelINS2_10policy_hubIljN4cuda3std3__44plusIlEEE10Policy1000EPlSC_iS9_llNS7_10__identityEEEvT0_T1_T2_T3_T4_T6_E12temp_storage+40];
	add.s64 	%rd119, %rd117, %rd118;
	ld.shared.u64 	%rd120, [_ZZN3cub18CUB_300001_SM_10006detail6reduce28DeviceReduceSingleTileKernelINS2_10policy_hubIljN4cuda3std3__44plusIlEEE10Policy1000EPlSC_iS9_llNS7_10__identityEEEvT0_T1_T2_T3_T4_T6_E12temp_storage+48];
	add.s64 	%rd121, %rd119, %rd120;
	ld.shared.u64 	%rd122, [_ZZN3cub18CUB_300001_SM_10006detail6reduce28DeviceReduceSingleTileKernelINS2_10policy_hubIljN4cuda3std3__44plusIlEEE10Policy1000EPlSC_iS9_llNS7_10__identityEEEvT0_T1_T2_T3_T4_T6_E12temp_storage+56];
	add.s64 	%rd123, %rd121, %rd122;
	ld.shared.u64 	%rd124, [_ZZN3cub18CUB_300001_SM_10006detail6reduce28DeviceReduceSingleTileKernelINS2_10policy_hubIljN4cuda3std3__44plusIlEEE10Policy1000EPlSC_iS9_llNS7_10__identityEEEvT0_T1_T2_T3_T4_T6_E12temp_storage+64];
	add.s64 	%rd125, %rd123, %rd124;
	ld.shared.u64 	%rd126, [_ZZN3cub18CUB_300001_SM_10006detail6reduce28DeviceReduceSingleTileKernelINS2_10policy_hubIljN4cuda3std3__44plusIlEEE10Policy1000EPlSC_iS9_llNS7_10__identityEEEvT0_T1_T2_T3_T4_T6_E12temp_storage+72];
	add.s64 	%rd127, %rd125, %rd126;
	ld.shared.u64 	%rd128, [_ZZN3cub18CUB_300001_SM_10006detail6reduce28DeviceReduceSingleTileKernelINS2_10policy_hubIljN4cuda3std3__44plusIlEEE10Policy1000EPlSC_iS9_llNS7_10__identityEEEvT0_T1_T2_T3_T4_T6_E12temp_storage+80];
	add.s64 	%rd129, %rd127, %rd128;
	ld.shared.u64 	%rd130, [_ZZN3cub18CUB_300001_SM_10006detail6reduce28DeviceReduceSingleTileKernelINS2_10policy_hubIljN4cuda3std3__44plusIlEEE10Policy1000EPlSC_iS9_llNS7_10__identityEEEvT0_T1_T2_T3_T4_T6_E12temp_storage+88];
	add.s64 	%rd131, %rd129, %rd130;
	ld.shared.u64 	%rd132, [_ZZN3cub18CUB_300001_SM_10006detail6reduce28DeviceReduceSingleTileKernelINS2_10policy_hubIljN4cuda3std3__44plusIlEEE10Policy1000EPlSC_iS9_llNS7_10__identityEEEvT0_T1_T2_T3_T4_T6_E12temp_storage+96];
	add.s64 	%rd133, %rd131, %rd132;
	ld.shared.u64 	%rd134, [_ZZN3cub18CUB_300001_SM_10006detail6reduce28DeviceReduceSingleTileKernelINS2_10policy_hubIljN4cuda3std3__44plusIlEEE10Policy1000EPlSC_iS9_llNS7_10__identityEEEvT0_T1_T2_T3_T4_T6_E12temp_storage+104];
	add.s64 	%rd135, %rd133, %rd134;
	ld.shared.u64 	%rd136, [_ZZN3cub18CUB_300001_SM_10006detail6reduce28DeviceReduceSingleTileKernelINS2_10policy_hubIljN4cuda3std3__44plusIlEEE10Policy1000EPlSC_iS9_llNS7_10__identityEEEvT0_T1_T2_T3_T4_T6_E12temp_storage+112];
	add.s64 	%rd137, %rd135, %rd136;
	ld.shared.u64 	%rd138, [_ZZN3cub18CUB_300001_SM_10006detail6reduce28DeviceReduceSingleTileKernelINS2_10policy_hubIljN4cuda3std3__44plusIlEEE10Policy1000EPlSC_iS9_llNS7_10__identityEEEvT0_T1_T2_T3_T4_T6_E12temp_storage+120];
	add.s64 	%rd139, %rd137, %rd138;
	ld.shared.u64 	%rd140, [_ZZN3cub18CUB_300001_SM_10006detail6reduce28DeviceReduceSingleTileKernelINS2_10policy_hubIljN4cuda3std3__44plusIlEEE10Policy1000EPlSC_iS9_llNS7_10__identityEEEvT0_T1_T2_T3_T4_T6_E12temp_storage+128];
	add.s64 	%rd141, %rd139, %rd140;
	ld.shared.u64 	%rd142, [_ZZN3cub18CUB_300001_SM_10006detail6reduce28DeviceReduceSingleTileKernelINS2_10policy_hubIljN4cuda3std3__44plusIlEEE10Policy1000EPlSC_iS9_llNS7_10__identityEEEvT0_T1_T2_T3_T4_T6_E12temp_storage+136];
	add.s64 	%rd280, %rd141, %rd142;
$L__BB10_37:
	mov.u32 	%r223, %tid.x;
	setp.ne.s32 	%p56, %r223, 0;
	@%p56 bra 	$L__BB10_39;
	add.s64 	%rd264, %rd280, %rd36;
	st.global.u64 	[%rd1], %rd264;
$L__BB10_39:
	ret;

}
	// .globl	_ZN3cub18CUB_300001_SM_10006detail6reduce28DeviceReduceSingleTileKernelINS2_10policy_hubIlyN4cuda3std3__44plusIlEEE10Policy1000EN6thrust24THRUST_300001_SM_1000_NS18transform_iteratorINSD_6detail14equal_to_valueIiEEPillEEPlyS9_llNS7_10__identityEEEvT0_T1_T2_T3_T4_T6_
.visible .entry _ZN3cub18CUB_300001_SM_10006detail6reduce28DeviceReduceSingleTileKernelINS2_10policy_hubIlyN4cuda3std3__44plusIlEEE10Policy1000EN6thrust24THRUST_300001_SM_1000_NS18transform_iteratorINSD_6detail14equal_to_valueIiEEPillEEPlyS9_llNS7_10__identityEEEvT0_T1_T2_T3_T4_T6_(
	.param .align 8 .b8 _ZN3cub18CUB_300001_SM_10006detail6reduce28DeviceReduceSingleTileKernelINS2_10policy_hubIlyN4cuda3std3__44plusIlEEE10Policy1000EN6thrust24THRUST_300001_SM_1000_NS18transform_iteratorINSD_6detail14equal_to_valueIiEEPillEEPlyS9_llNS7_10__identityEEEvT0_T1_T2_T3_T4_T6__param_0[16],
	.param .u64 .ptr .align 1 _ZN3cub18CUB_300001_SM_10006detail6reduce28DeviceReduceSingleTileKernelINS2_10policy_hubIlyN4cuda3std3__44plusIlEEE10Policy1000EN6thrust24THRUST_300001_SM_1000_NS18transform_iteratorINSD_6detail14equal_to_valueIiEEPillEEPlyS9_llNS7_10__identityEEEvT0_T1_T2_T3_T4_T6__param_1,
	.param .u64 _ZN3cub18CUB_300001_SM_10006detail6reduce28DeviceReduceSingleTileKernelINS2_10policy_hubIlyN4cuda3std3__44plusIlEEE10Policy1000EN6thrust24THRUST_300001_SM_1000_NS18transform_iteratorINSD_6detail14equal_to_valueIiEEPillEEPlyS9_llNS7_10__identityEEEvT0_T1_T2_T3_T4_T6__param_2,
	.param .align 1 .b8 _ZN3cub18CUB_300001_SM_10006detail6reduce28DeviceReduceSingleTileKernelINS2_10policy_hubIlyN4cuda3std3__44plusIlEEE10Policy1000EN6thrust24THRUST_300001_SM_1000_NS18transform_iteratorINSD_6detail14equal_to_valueIiEEPillEEPlyS9_llNS7_10__identityEEEvT0_T1_T2_T3_T4_T6__param_3[1],
	.param .u64 _ZN3cub18CUB_300001_SM_10006detail6reduce28DeviceReduceSingleTileKernelINS2_10policy_hubIlyN4cuda3std3__44plusIlEEE10Policy1000EN6thrust24THRUST_300001_SM_1000_NS18transform_iteratorINSD_6detail14equal_to_valueIiEEPillEEPlyS9_llNS7_10__identityEEEvT0_T1_T2_T3_T4_T6__param_4,
	.param .align 1 .b8 _ZN3cub18CUB_300001_SM_10006detail6reduce28DeviceReduceSingleTileKernelINS2_10policy_hubIlyN4cuda3std3__44plusIlEEE10Policy1000EN6thrust24THRUST_300001_SM_1000_NS18transform_iteratorINSD_6detail14equal_to_valueIiEEPillEEPlyS9_llNS7_10__identityEEEvT0_T1_T2_T3_T4_T6__param_5[1]
)
.maxntid 512
.minnctapersm 1
{
	.reg .pred 	%p<140>;
	.reg .b16 	%rs<5>;
	.reg .b32 	%r<326>;
	.reg .b64 	%rd<403>;
	// demoted variable
	.shared .align 8 .b8 _ZZN3cub18CUB_300001_SM_10006detail6reduce28DeviceReduceSingleTileKernelINS2_10policy_hubIlyN4cuda3std3__44plusIlEEE10Policy1000EN6thrust24THRUST_300001_SM_1000_NS18transform_iteratorINSD_6detail14equal_to_valueIiEEPillEEPlyS9_llNS7_10__identityEEEvT0_T1_T2_T3_T4_T6_E12temp_storage[152];
	ld.param.u32 	%r43, [_ZN3cub18CUB_300001_SM_10006detail6reduce28DeviceReduceSingleTileKernelINS2_10policy_hubIlyN4cuda3std3__44plusIlEEE10Policy1000EN6thrust24THRUST_300001_SM_1000_NS18transform_iteratorINSD_6detail14equal_to_valueIiEEPillEEPlyS9_llNS7_10__identityEEEvT0_T1_T2_T3_T4_T6__param_0+8];
	ld.param.u64 	%rd57, [_ZN3cub18CUB_300001_SM_10006detail6reduce28DeviceReduceSingleTileKernelINS2_10policy_hubIlyN4cuda3std3__44plusIlEEE10Policy1000EN6thrust24THRUST_300001_SM_1000_NS18transform_iteratorINSD_6detail14equal_to_valueIiEEPillEEPlyS9_llNS7_10__identityEEEvT0_T1_T2_T3_T4_T6__param_0];
	ld.param.u64 	%rd60, [_ZN3cub18CUB_300001_SM_10006detail6reduce28DeviceReduceSingleTileKernelINS2_10policy_hubIlyN4cuda3std3__44plusIlEEE10Policy1000EN6thrust24THRUST_300001_SM_1000_NS18transform_iteratorINSD_6detail14equal_to_valueIiEEPillEEPlyS9_llNS7_10__identityEEEvT0_T1_T2_T3_T4_T6__param_1];
	ld.param.u64 	%rd58, [_ZN3cub18CUB_300001_SM_10006detail6reduce28DeviceReduceSingleTileKernelINS2_10policy_hubIlyN4cuda3std3__44plusIlEEE10Policy1000EN6thrust24THRUST_300001_SM_1000_NS18transform_iteratorINSD_6detail14equal_to_valueIiEEPillEEPlyS9_llNS7_10__identityEEEvT0_T1_T2_T3_T4_T6__param_2];
	ld.param.u64 	%rd59, [_ZN3cub18CUB_300001_SM_10006detail6reduce28DeviceReduceSingleTileKernelINS2_10policy_hubIlyN4cuda3std3__44plusIlEEE10Policy1000EN6thrust24THRUST_300001_SM_1000_NS18transform_iteratorINSD_6detail14equal_to_valueIiEEPillEEPlyS9_llNS7_10__identityEEEvT0_T1_T2_T3_T4_T6__param_4];
	cvta.to.global.u64 	%rd1, %rd60;
	setp.ne.s64 	%p1, %rd58, 0;
	@%p1 bra 	$L__BB11_3;
	mov.u32 	%r311, %tid.x;
	setp.ne.s32 	%p139, %r311, 0;
	@%p139 bra 	$L__BB11_51;
	st.global.u64 	[%rd1], %rd59;
	bra.uni 	$L__BB11_51;
$L__BB11_3:
	cvta.to.global.u64 	%rd2, %rd57;
	setp.gt.u64 	%p2, %rd58, 3583;
	@%p2 bra 	$L__BB11_28;
	cvt.u32.u64 	%r2, %rd58;
	mov.u32 	%r3, %tid.x;
	setp.ge.u32 	%p67, %r3, %r2;
	mov.b64 	%rd386, 0;
	mov.u32 	%r315, %r3;
	@%p67 bra 	$L__BB11_6;
	mul.wide.u32 	%rd207, %r3, 4;
	add.s64 	%rd208, %rd2, %rd207;
	ld.global.u32 	%r158, [%rd208];
	setp.eq.s32 	%p68, %r158, %r43;
	selp.u64 	%rd386, 1, 0, %p68;
	add.s32 	%r315, %r3, 512;
$L__BB11_6:
	setp.ge.u32 	%p69, %r315, %r2;
	@%p69 bra 	$L__BB11_19;
	not.b32 	%r159, %r315;
	add.s32 	%r160, %r159, %r2;
	shr.u32 	%r161, %r160, 9;
	add.s32 	%r6, %r161, 1;
	and.b32  	%r7, %r6, 15;
	setp.lt.u32 	%p70, %r160, 7680;
	@%p70 bra 	$L__BB11_10;
	and.b32  	%r162, %r6, 16777200;
	neg.s32 	%r313, %r162;
	mul.wide.u32 	%rd210, %r315, 4;
	add.s64 	%rd211, %rd210, %rd2;
	add.s64 	%rd377, %rd211, 16384;
$L__BB11_9:
	.pragma "nounroll";
	ld.global.u32 	%r163, [%rd377+-16384];
	setp.eq.s32 	%p71, %r163, %r43;
	selp.u64 	%rd212, 1, 0, %p71;
	add.s64 	%rd213, %rd386, %rd212;
	ld.global.u32 	%r164, [%rd377+-14336];
	setp.eq.s32 	%p72, %r164, %r43;
	selp.u64 	%rd214, 1, 0, %p72;
	add.s64 	%rd215, %rd213, %rd214;
	ld.global.u32 	%r165, [%rd377+-12288];
	setp.eq.s32 	%p73, %r165, %r43;
	selp.u64 	%rd216, 1, 0, %p73;
	add.s64 	%rd217, %rd215, %rd216;
	ld.global.u32 	%r166, [%rd377+-10240];
	setp.eq.s32 	%p74, %r166, %r43;
	selp.u64 	%rd218, 1, 0, %p74;
	add.s64 	%rd219, %rd217, %rd218;
	ld.global.u32 	%r167, [%rd377+-8192];
	setp.eq.s32 	%p75, %r167, %r43;
	selp.u64 	%rd220, 1, 0, %p75;
	add.s64 	%rd221, %rd219, %rd220;
	ld.global.u32 	%r168, [%rd377+-6144];
	setp.eq.s32 	%p76, %r168, %r43;
	selp.u64 	%rd222, 1, 0, %p76;
	add.s64 	%rd223, %rd221, %rd222;
	ld.global.u32 	%r169, [%rd377+-4096];
	setp.eq.s32 	%p77, %r169, %r43;
	selp.u64 	%rd224, 1, 0, %p77;
	add.s64 	%rd225, %rd223, %rd224;
	ld.global.u32 	%r170, [%rd377+-2048];
	setp.eq.s32 	%p78, %r170, %r43;
	selp.u64 	%rd226, 1, 0, %p78;
	add.s64 	%rd227, %rd225, %rd226;
	ld.global.u32 	%r171, [%rd377];
	setp.eq.s32 	%p79, %r171, %r43;
	selp.u64 	%rd228, 1, 0, %p79;
	add.s64 	%rd229, %rd227, %rd228;
	ld.global.u32 	%r172, [%rd377+2048];
	setp.eq.s32 	%p80, %r172, %r43;
	selp.u64 	%rd230, 1, 0, %p80;
	add.s64 	%rd231, %rd229, %rd230;
	ld.global.u32 	%r173, [%rd377+4096];
	setp.eq.s32 	%p81, %r173, %r43;
	selp.u64 	%rd232, 1, 0, %p81;
	add.s64 	%rd233, %rd231, %rd232;
	ld.global.u32 	%r174, [%rd377+6144];
	setp.eq.s32 	%p82, %r174, %r43;
	selp.u64 	%rd234, 1, 0, %p82;
	add.s64 	%rd235, %rd233, %rd234;
	ld.global.u32 	%r175, [%rd377+8192];
	setp.eq.s32 	%p83, %r175, %r43;
	selp.u64 	%rd236, 1, 0, %p83;
	add.s64 	%rd237, %rd235, %rd236;
	ld.global.u32 	%r176, [%rd377+10240];
	setp.eq.s32 	%p84, %r176, %r43;
	selp.u64 	%rd238, 1, 0, %p84;
	add.s64 	%rd239, %rd237, %rd238;
	ld.global.u32 	%r177, [%rd377+12288];
	setp.eq.s32 	%p85, %r177, %r43;
	selp.u64 	%rd240, 1, 0, %p85;
	add.s64 	%rd241, %rd239, %rd240;
	ld.global.u32 	%r178, [%rd377+14336];
	setp.eq.s32 	%p86, %r178, %r43;
	selp.u64 	%rd242, 1, 0, %p86;
	add.s64 	%rd386, %rd241, %rd242;
	add.s32 	%r315, %r315, 8192;
	add.s32 	%r313, %r313, 16;
	add.s64 	%rd377, %rd377, 32768;
	setp.ne.s32 	%p87, %r313, 0;
	@%p87 bra 	$L__BB11_9;
$L__BB11_10:
	setp.eq.s32 	%p88, %r7, 0;
	@%p88 bra 	$L__BB11_19;
	and.b32  	%r14, %r6, 7;
	setp.lt.u32 	%p89, %r7, 8;
	@%p89 bra 	$L__BB11_13;
	mul.wide.s32 	%rd244, %r315, 4;
	add.s64 	%rd245, %rd2, %rd244;
	ld.global.u32 	%r179, [%rd245];
	setp.eq.s32 	%p90, %r179, %r43;
	selp.u64 	%rd246, 1, 0, %p90;
	add.s64 	%rd247, %rd386, %rd246;
	ld.global.u32 	%r180, [%rd245+2048];
	setp.eq.s32 	%p91, %r180, %r43;
	selp.u64 	%rd248, 1, 0, %p91;
	add.s64 	%rd249, %rd247, %rd248;
	ld.global.u32 	%r181, [%rd245+4096];
	setp.eq.s32 	%p92, %r181, %r43;
	selp.u64 	%rd250, 1, 0, %p92;
	add.s64 	%rd251, %rd249, %rd250;
	ld.global.u32 	%r182, [%rd245+6144];
	setp.eq.s32 	%p93, %r182, %r43;
	selp.u64 	%rd252, 1, 0, %p93;
	add.s64 	%rd253, %rd251, %rd252;
	ld.global.u32 	%r183, [%rd245+8192];
	setp.eq.s32 	%p94, %r183, %r43;
	selp.u64 	%rd254, 1, 0, %p94;
	add.s64 	%rd255, %rd253, %rd254;
	ld.global.u32 	%r184, [%rd245+10240];
	setp.eq.s32 	%p95, %r184, %r43;
	selp.u64 	%rd256, 1, 0, %p95;
	add.s64 	%rd257, %rd255, %rd256;
	ld.global.u32 	%r185, [%rd245+12288];
	setp.eq.s32 	%p96, %r185, %r43;
	selp.u64 	%rd258, 1, 0, %p96;
	add.s64 	%rd259, %rd257, %rd258;
	ld.global.u32 	%r186, [%rd245+14336];
	setp.eq.s32 	%p97, %r186, %r43;
	selp.u64 	%rd260, 1, 0, %p97;
	add.s64 	%rd386, %rd259, %rd260;
	add.s32 	%r315, %r315, 4096;
$L__BB11_13:
	setp.eq.s32 	%p98, %r14, 0;
	@%p98 bra 	$L__BB11_19;
	and.b32  	%r17, %r6, 3;
	setp.lt.u32 	%p99, %r14, 4;
	@%p99 bra 	$L__BB11_16;
	mul.wide.s32 	%rd262, %r315, 4;
	add.s64 	%rd263, %rd2, %rd262;
	ld.global.u32 	%r187, [%rd263];
	setp.eq.s32 	%p100, %r187, %r43;
	selp.u64 	%rd264, 1, 0, %p100;
	add.s64 	%rd265, %rd386, %rd264;
	ld.global.u32 	%r188, [%rd263+2048];
	setp.eq.s32 	%p101, %r188, %r43;
	selp.u64 	%rd266, 1, 0, %p101;
	add.s64 	%rd267, %rd265, %rd266;
	ld.global.u32 	%r189, [%rd263+4096];
	setp.eq.s32 	%p102, %r189, %r43;
	selp.u64 	%rd268, 1, 0, %p102;
	add.s64 	%rd269, %rd267, %rd268;
	ld.global.u32 	%r190, [%rd263+6144];
	setp.eq.s32 	%p103, %r190, %r43;
	selp.u64 	%rd270, 1, 0, %p103;
	add.s64 	%rd386, %rd269, %rd270;
	add.s32 	%r315, %r315, 2048;
$L__BB11_16:
	setp.eq.s32 	%p104, %r17, 0;
	@%p104 bra 	$L__BB11_19;
	neg.s32 	%r318, %r17;
$L__BB11_18:
	.pragma "nounroll";
	mul.wide.s32 	%rd271, %r315, 4;
	add.s64 	%rd272, %rd2, %rd271;
	ld.global.u32 	%r191, [%rd272];
	setp.eq.s32 	%p105, %r191, %r43;
	selp.u64 	%rd273, 1, 0, %p105;
	add.s64 	%rd386, %rd386, %rd273;
	add.s32 	%r315, %r315, 512;
	add.s32 	%r318, %r318, 1;
	setp.ne.s32 	%p106, %r318, 0;
	@%p106 bra 	$L__BB11_18;
$L__BB11_19:
	setp.lt.u64 	%p107, %rd58, 512;
	@%p107 bra 	$L__BB11_24;
	// begin inline asm
	mov.u32 %r255, %laneid;
	// end inline asm
	mov.b64 	{%r257, %r262}, %rd386;
	mov.b32 	%r263, 1;
	mov.b32 	%r304, 31;
	mov.b32 	%r305, -1;
	// begin inline asm
	shfl.sync.down.b32 %r256, %r257, %r263, %r304, %r305;
	// end inline asm
	// begin inline asm
	shfl.sync.down.b32 %r261, %r262, %r263, %r304, %r305;
	// end inline asm
	mov.b64 	%rd332, {%r256, %r261};
	setp.gt.s32 	%p131, %r255, 30;
	selp.b64 	%rd333, 0, %rd332, %p131;
	add.s64 	%rd334, %rd333, %rd386;
	mov.b64 	{%r267, %r272}, %rd334;
	mov.b32 	%r273, 2;
	// begin inline asm
	shfl.sync.down.b32 %r266, %r267, %r273, %r304, %r305;
	// end inline asm
	// begin inline asm
	shfl.sync.down.b32 %r271, %r272, %r273, %r304, %r305;
	// end inline asm
	mov.b64 	%rd335, {%r266, %r271};
	setp.gt.s32 	%p132, %r255, 29;
	selp.b64 	%rd336, 0, %rd335, %p132;
	add.s64 	%rd337, %rd336, %rd334;
	mov.b64 	{%r277, %r282}, %rd337;
	mov.b32 	%r283, 4;
	// begin inline asm
	shfl.sync.down.b32 %r276, %r277, %r283, %r304, %r305;
	// end inline asm
	// begin inline asm
	shfl.sync.down.b32 %r281, %r282, %r283, %r304, %r305;
	// end inline asm
	mov.b64 	%rd338, {%r276, %r281};
	setp.gt.s32 	%p133, %r255, 27;
	selp.b64 	%rd339, 0, %rd338, %p133;
	add.s64 	%rd340, %rd339, %rd337;
	mov.b64 	{%r287, %r292}, %rd340;
	mov.b32 	%r293, 8;
	// begin inline asm
	shfl.sync.down.b32 %r286, %r287, %r293, %r304, %r305;
	// end inline asm
	// begin inline asm
	shfl.sync.down.b32 %r291, %r292, %r293, %r304, %r305;
	// end inline asm
	mov.b64 	%rd341, {%r286, %r291};
	setp.gt.s32 	%p134, %r255, 23;
	selp.b64 	%rd342, 0, %rd341, %p134;
	add.s64 	%rd343, %rd342, %rd340;
	mov.b64 	{%r297, %r302}, %rd343;
	mov.b32 	%r303, 16;
	// begin inline asm
	shfl.sync.down.b32 %r296, %r297, %r303, %r304, %r305;
	// end inline asm
	// begin inline asm
	shfl.sync.down.b32 %r301, %r302, %r303, %r304, %r305;
	// end inline asm
	mov.b64 	%rd344, {%r296, %r301};
	setp.gt.s32 	%p135, %r255, 15;
	selp.b64 	%rd345, 0, %rd344, %p135;
	add.s64 	%rd402, %rd345, %rd343;
	setp.ne.s32 	%p136, %r255, 0;
	@%p136 bra 	$L__BB11_22;
	shr.u32 	%r306, %r3, 2;
	and.b32  	%r307, %r306, 248;
	mov.u32 	%r308, _ZZN3cub18CUB_300001_SM_10006detail6reduce28DeviceReduceSingleTileKernelINS2_10policy_hubIlyN4cuda3std3__44plusIlEEE10Policy1000EN6thrust24THRUST_300001_SM_1000_NS18transform_iteratorINSD_6detail14equal_to_valueIiEEPillEEPlyS9_llNS7_10__identityEEEvT0_T1_T2_T3_T4_T6_E12temp_storage;
	add.s32 	%r309, %r308, %r307;
	st.shared.u64 	[%r309+16], %rd402;
$L__BB11_22:
	bar.sync 	0;
	setp.ne.s32 	%p137, %r3, 0;
	@%p137 bra 	$L__BB11_49;
	ld.shared.u64 	%rd346, [_ZZN3cub18CUB_300001_SM_10006detail6reduce28DeviceReduceSingleTileKernelINS2_10policy_hubIlyN4cuda3std3__44plusIlEEE10Policy1000EN6thrust24THRUST_300001_SM_1000_NS18transform_iteratorINSD_6detail14equal_to_valueIiEEPillEEPlyS9_llNS7_10__identityEEEvT0_T1_T2_T3_T4_T6_E12temp_storage+24];
	add.s64 	%rd347, %rd346, %rd402;
	ld.shared.u64 	%rd348, [_ZZN3cub18CUB_300001_SM_10006detail6reduce28DeviceReduceSingleTileKernelINS2_10policy_hubIlyN4cuda3std3__44plusIlEEE10Policy1000EN6thrust24THRUST_300001_SM_1000_NS18transform_iteratorINSD_6detail14equal_to_valueIiEEPillEEPlyS9_llNS7_10__identityEEEvT0_T1_T2_T3_T4_T6_E12temp_storage+32];
	add.s64 	%rd349, %rd347, %rd348;
	ld.shared.u64 	%rd350, [_ZZN3cub18CUB_300001_SM_10006detail6reduce28DeviceReduceSingleTileKernelINS2_10policy_hubIlyN4cuda3std3__44plusIlEEE10Policy1000EN6thrust24THRUST_300001_SM_1000_NS18transform_iteratorINSD_6detail14equal_to_valueIiEEPillEEPlyS9_llNS7_10__identityEEEvT0_T1_T2_T3_T4_T6_E12temp_storage+40];
	add.s64 	%rd351, %rd349, %rd350;
	ld.shared.u64 	%rd352, [_ZZN3cub18CUB_300001_SM_10006detail6reduce28DeviceReduceSingleTileKernelINS2_10policy_hubIlyN4cuda3std3__44plusIlEEE10Policy1000EN6thrust24THRUST_300001_SM_1000_NS18transform_iteratorINSD_6detail14equal_to_valueIiEEPillEEPlyS9_llNS7_10__identityEEEvT0_T1_T2_T3_T4_T6_E12temp_storage+48];
	add.s64 	%rd353, %rd351, %rd352;
	ld.shared.u64 	%rd354, [_ZZN3cub18CUB_300001_SM_10006detail6reduce28DeviceReduceSingleTileKernelINS2_10policy_hubIlyN4cuda3std3__44plusIlEEE10Policy1000EN6thrust24THRUST_300001_SM_1000_NS18transform_iteratorINSD_6detail14equal_to_valueIiEEPillEEPlyS9_llNS7_10__identityEEEvT0_T1_T2_T3_T4_T6_E12temp_storage+56];
	add.s64 	%rd355, %rd353, %rd354;
	ld.shared.u64 	%rd356, [_ZZN3cub18CUB_300001_SM_10006detail6reduce28DeviceReduceSingleTileKernelINS2_10policy_hubIlyN4cuda3std3__44plusIlEEE10Policy1000EN6thrust24THRUST_300001_SM_1000_NS18transform_iteratorINSD_6detail14equal_to_valueIiEEPillEEPlyS9_llNS7_10__identityEEEvT0_T1_T2_T3_T4_T6_E12temp_storage+64];
	add.s64 	%rd357, %rd355, %rd356;
	ld.shared.u64 	%rd358, [_ZZN3cub18CUB_300001_SM_10006detail6reduce28DeviceReduceSingleTileKernelINS2_10policy_hubIlyN4cuda3std3__44plusIlEEE10Policy1000EN6thrust24THRUST_300001_SM_1000_NS18transform_iteratorINSD_6detail14equal_to_valueIiEEPillEEPlyS9_llNS7_10__identityEEEvT0_T1_T2_T3_T4_T6_E12temp_storage+72];
	add.s64 	%rd359, %rd357, %rd358;
	ld.shared.u64 	%rd360, [_ZZN3cub18CUB_300001_SM_10006detail6reduce28DeviceReduceSingleTileKernelINS2_10policy_hubIlyN4cuda3std3__44plusIlEEE10Policy1000EN6thrust24THRUST_300001_SM_1000_NS18transform_iteratorINSD_6detail14equal_to_valueIiEEPillEEPlyS9_llNS7_10__identityEEEvT0_T1_T2_T3_T4_T6_E12temp_storage+80];
	add.s64 	%rd361, %rd359, %rd360;
	ld.shared.u64 	%rd362, [_ZZN3cub18CUB_300001_SM_10006detail6reduce28DeviceReduceSingleTileKernelINS2_10policy_hubIlyN4cuda3std3__44plusIlEEE10Policy1000EN6thrust24THRUST_300001_SM_1000_NS18transform_iteratorINSD_6detail14equal_to_valueIiEEPillEEPlyS9_llNS7_10__identityEEEvT0_T1_T2_T3_T4_T6_E12temp_storage+88];
	add.s64 	%rd363, %rd361, %rd362;
	ld.shared.u64 	%rd364, [_ZZN3cub18CUB_300001_SM_10006detail6reduce28DeviceReduceSingleTileKernelINS2_10policy_hubIlyN4cuda3std3__44plusIlEEE10Policy1000EN6thrust24THRUST_300001_SM_1000_NS18transform_iteratorINSD_6detail14equal_to_valueIiEEPillEEPlyS9_llNS7_10__identityEEEvT0_T1_T2_T3_T4_T6_E12temp_storage+96];
	add.s64 	%rd365, %rd363, %rd364;
	ld.shared.u64 	%rd366, [_ZZN3cub18CUB_300001_SM_10006detail6reduce28DeviceReduceSingleTileKernelINS2_10policy_hubIlyN4cuda3std3__44plusIlEEE10Policy1000EN6thrust24THRUST_300001_SM_1000_NS18transform_iteratorINSD_6detail14equal_to_valueIiEEPillEEPlyS9_llNS7_10__identityEEEvT0_T1_T2_T3_T4_T6_E12temp_storage+104];
	add.s64 	%rd367, %rd365, %rd366;
	ld.shared.u64 	%rd368, [_ZZN3cub18CUB_300001_SM_10006detail6reduce28DeviceReduceSingleTileKernelINS2_10policy_hubIlyN4cuda3std3__44plusIlEEE10Policy1000EN6thrust24THRUST_300001_SM_1000_NS18transform_iteratorINSD_6detail14equal_to_valueIiEEPillEEPlyS9_llNS7_10__identityEEEvT0_T1_T2_T3_T4_T6_E12temp_storage+112];
	add.s64 	%rd369, %rd367, %rd368;
	ld.shared.u64 	%rd370, [_ZZN3cub18CUB_300001_SM_10006detail6reduce28DeviceReduceSingleTileKernelINS2_10policy_hubIlyN4cuda3std3__44plusIlEEE10Policy1000EN6thrust24THRUST_300001_SM_1000_NS18transform_iteratorINSD_6detail14equal_to_valueIiEEPillEEPlyS9_llNS7_10__identityEEEvT0_T1_T2_T3_T4_T6_E12temp_storage+120];
	add.s64 	%rd371, %rd369, %rd370;
	ld.shared.u64 	%rd372, [_ZZN3cub18CUB_300001_SM_10006detail6reduce28DeviceReduceSingleTileKernelINS2_10policy_hubIlyN4cuda3std3__44plusIlEEE10Policy1000EN6thrust24THRUST_300001_SM_1000_NS18transform_iteratorINSD_6detail14equal_to_valueIiEEPillEEPlyS9_llNS7_10__identityEEEvT0_T1_T2_T3_T4_T6_E12temp_storage+128];
	add.s64 	%rd373, %rd371, %rd372;
	ld.shared.u64 	%rd374, [_ZZN3cub18CUB_300001_SM_10006detail6reduce28DeviceReduceSingleTileKernelINS2_10policy_hubIlyN4cuda3std3__44plusIlEEE10Policy1000EN6thrust24THRUST_300001_SM_1000_NS18transform_iteratorINSD_6detail14equal_to_valueIiEEPillEEPlyS9_llNS7_10__identityEEEvT0_T1_T2_T3_T4_T6_E12temp_storage+136];
	add.s64 	%rd402, %rd373, %rd374;
	bra.uni 	$L__BB11_49;
$L__BB11_24:
	// begin inline asm
	mov.u32 %r192, %laneid;
	// end inline asm
	and.b32  	%r243, %r3, 992;
	add.s32 	%r244, %r243, 32;
	setp.gt.u32 	%p108, %r244, %r2;
	not.b32 	%r245, %r243;
	add.s32 	%r246, %r2, %r245;
	selp.b32 	%r241, %r246, 31, %p108;
	mov.b64 	{%r194, %r199}, %rd386;
	mov.b32 	%r200, 1;
	mov.b32 	%r242, -1;
	// begin inline asm
	shfl.sync.down.b32 %r193, %r194, %r200, %r241, %r242;
	// end inline asm
	// begin inline asm
	shfl.sync.down.b32 %r198, %r199, %r200, %r241, %r242;
	// end inline asm
	mov.b64 	%rd274, {%r193, %r198};
	setp.lt.s32 	%p109, %r192, %r241;
	selp.b64 	%rd275, %rd274, 0, %p109;
	add.s64 	%rd276, %rd275, %rd386;
	mov.b64 	{%r204, %r209}, %rd276;
	mov.b32 	%r210, 2;
	// begin inline asm
	shfl.sync.down.b32 %r203, %r204, %r210, %r241, %r242;
	// end inline asm
	// begin inline asm
	shfl.sync.down.b32 %r208, %r209, %r210, %r241, %r242;
	// end inline asm
	mov.b64 	%rd277, {%r203, %r208};
	add.s32 	%r247, %r192, 2;
	setp.gt.s32 	%p110, %r247, %r241;
	selp.b64 	%rd278, 0, %rd277, %p110;
	add.s64 	%rd279, %rd278, %rd276;
	mov.b64 	{%r214, %r219}, %rd279;
	mov.b32 	%r220, 4;
	// begin inline asm
	shfl.sync.down.b32 %r213, %r214, %r220, %r241, %r242;
	// end inline asm
	// begin inline asm
	shfl.sync.down.b32 %r218, %r219, %r220, %r241, %r242;
	// end inline asm
	mov.b64 	%rd280, {%r213, %r218};
	add.s32 	%r248, %r192, 4;
	setp.gt.s32 	%p111, %r248, %r241;
	selp.b64 	%rd281, 0, %rd280, %p111;
	add.s64 	%rd282, %rd281, %rd279;
	mov.b64 	{%r224, %r229}, %rd282;
	mov.b32 	%r230, 8;
	// begin inline asm
	shfl.sync.down.b32 %r223, %r224, %r230, %r241, %r242;
	// end inline asm
	// begin inline asm
	shfl.sync.down.b32 %r228, %r229, %r230, %r241, %r242;
	// end inline asm
	mov.b64 	%rd283, {%r223, %r228};
	add.s32 	%r249, %r192, 8;
	setp.gt.s32 	%p112, %r249, %r241;
	selp.b64 	%rd284, 0, %rd283, %p112;
	add.s64 	%rd285, %rd284, %rd282;
	mov.b64 	{%r234, %r239}, %rd285;
	mov.b32 	%r240, 16;
	// begin inline asm
	shfl.sync.down.b32 %r233, %r234, %r240, %r241, %r242;
	// end inline asm
	// begin inline asm
	shfl.sync.down.b32 %r238, %r239, %r240, %r241, %r242;
	// end inline asm
	mov.b64 	%rd286, {%r233, %r238};
	add.s32 	%r250, %r192, 16;
	setp.gt.s32 	%p113, %r250, %r241;
	selp.b64 	%rd287, 0, %rd286, %p113;
	add.s64 	%rd402, %rd287, %rd285;
	setp.ne.s32 	%p114, %r192, 0;
	@%p114 bra 	$L__BB11_26;
	shr.u32 	%r251, %r3, 2;
	and.b32  	%r252, %r251, 248;
	mov.u32 	%r253, _ZZN3cub18CUB_300001_SM_10006detail6reduce28DeviceReduceSingleTileKernelINS2_10policy_hubIlyN4cuda3std3__44plusIlEEE10Policy1000EN6thrust24THRUST_300001_SM_1000_NS18transform_iteratorINSD_6detail14equal_to_valueIiEEPillEEPlyS9_llNS7_10__identityEEEvT0_T1_T2_T3_T4_T6_E12temp_storage;
	add.s32 	%r254, %r253, %r252;
	st.shared.u64 	[%r254+16], %rd402;
$L__BB11_26:
	bar.sync 	0;
	setp.ne.s32 	%p115, %r3, 0;
	@%p115 bra 	$L__BB11_49;
	setp.gt.u64 	%p116, %rd58, 32;
	ld.shared.u64 	%rd288, [_ZZN3cub18CUB_300001_SM_10006detail6reduce28DeviceReduceSingleTileKernelINS2_10policy_hubIlyN4cuda3std3__44plusIlEEE10Policy1000EN6thrust24THRUST_300001_SM_1000_NS18transform_iteratorINSD_6detail14equal_to_valueIiEEPillEEPlyS9_llNS7_10__identityEEEvT0_T1_T2_T3_T4_T6_E12temp_storage+24];
	selp.b64 	%rd289, %rd288, 0, %p116;
	add.s64 	%rd290, %rd289, %rd402;
	setp.gt.u64 	%p117, %rd58, 64;
	ld.shared.u64 	%rd291, [_ZZN3cub18CUB_300001_SM_10006detail6reduce28DeviceReduceSingleTileKernelINS2_10policy_hubIlyN4cuda3std3__44plusIlEEE10Policy1000EN6thrust24THRUST_300001_SM_1000_NS18transform_iteratorINSD_6detail14equal_to_valueIiEEPillEEPlyS9_llNS7_10__identityEEEvT0_T1_T2_T3_T4_T6_E12temp_storage+32];
	selp.b64 	%rd292, %rd291, 0, %p117;
	add.s64 	%rd293, %rd290, %rd292;
	setp.gt.u64 	%p118, %rd58, 96;
	ld.shared.u64 	%rd294, [_ZZN3cub18CUB_300001_SM_10006detail6reduce28DeviceReduceSingleTileKernelINS2_10policy_hubIlyN4cuda3std3__44plusIlEEE10Policy1000EN6thrust24THRUST_300001_SM_1000_NS18transform_iteratorINSD_6detail14equal_to_valueIiEEPillEEPlyS9_llNS7_10__identityEEEvT0_T1_T2_T3_T4_T6_E12temp_storage+40];
	selp.b64 	%rd295, %rd294, 0, %p118;
	add.s64 	%rd296, %rd293, %rd295;
	setp.gt.u64 	%p119, %rd58, 128;
	ld.shared.u64 	%rd297, [_ZZN3cub18CUB_300001_SM_10006detail6reduce28DeviceReduceSingleTileKernelINS2_10policy_hubIlyN4cuda3std3__44plusIlEEE10Policy1000EN6thrust24THRUST_300001_SM_1000_NS18transform_iteratorINSD_6detail14equal_to_valueIiEEPillEEPlyS9_llNS7_10__identityEEEvT0_T1_T2_T3_T4_T6_E12temp_storage+48];
	selp.b64 	%rd298, %rd297, 0, %p119;
	add.s64 	%rd299, %rd296, %rd298;
	setp.gt.u64 	%p120, %rd58, 160;
	ld.shared.u64 	%rd300, [_ZZN3cub18CUB_300001_SM_10006detail6reduce28DeviceReduceSingleTileKernelINS2_10policy_hubIlyN4cuda3std3__44plusIlEEE10Policy1000EN6thrust24THRUST_300001_SM_1000_NS18transform_iteratorINSD_6detail14equal_to_valueIiEEPillEEPlyS9_llNS7_10__identityEEEvT0_T1_T2_T3_T4_T6_E12temp_storage+56];
	selp.b64 	%rd301, %rd300, 0, %p120;
	add.s64 	%rd302, %rd299, %rd301;
	setp.gt.u64 	%p121, %rd58, 192;
	ld.shared.u64 	%rd303, [_ZZN3cub18CUB_300001_SM_10006detail6reduce28DeviceReduceSingleTileKernelINS2_10policy_hubIlyN4cuda3std3__44plusIlEEE10Policy1000EN6thrust24THRUST_300001_SM_1000_NS18transform_iteratorINSD_6detail14equal_to_valueIiEEPillEEPlyS9_llNS7_10__identityEEEvT0_T1_T2_T3_T4_T6_E12temp_storage+64];
	selp.b64 	%rd304, %rd303, 0, %p121;
	add.s64 	%rd305, %rd302, %rd304;
	setp.gt.u64 	%p122, %rd58, 224;
	ld.shared.u64 	%rd306, [_ZZN3cub18CUB_300001_SM_10006detail6reduce28DeviceReduceSingleTileKernelINS2_10policy_hubIlyN4cuda3std3__44plusIlEEE10Policy1000EN6thrust24THRUST_300001_SM_1000_NS18transform_iteratorINSD_6detail14equal_to_valueIiEEPillEEPlyS9_llNS7_10__identityEEEvT0_T1_T2_T3_T4_T6_E12temp_storage+72];
	selp.b64 	%rd307, %rd306, 0, %p122;
	add.s64 	%rd308, %rd305, %rd307;
	setp.gt.u64 	%p123, %rd58, 256;
	ld.shared.u64 	%rd309, [_ZZN3cub18CUB_300001_SM_10006detail6reduce28DeviceReduceSingleTileKernelINS2_10policy_hubIlyN4cuda3std3__44plusIlEEE10Policy1000EN6thrust24THRUST_300001_SM_1000_NS18transform_iteratorINSD_6detail14equal_to_valueIiEEPillEEPlyS9_llNS7_10__identityEEEvT0_T1_T2_T3_T4_T6_E12temp_storage+80];
	selp.b64 	%rd310, %rd309, 0, %p123;
	add.s64 	%rd311, %rd308, %rd310;
	setp.gt.u64 	%p124, %rd58, 288;
	ld.shared.u64 	%rd312, [_ZZN3cub18CUB_300001_SM_10006detail6reduce28DeviceReduceSingleTileKernelINS2_10policy_hubIlyN4cuda3std3__44plusIlEEE10Policy1000EN6thrust24THRUST_300001_SM_1000_NS18transform_iteratorINSD_6detail14equal_to_valueIiEEPillEEPlyS9_llNS7_10__identityEEEvT0_T1_T2_T3_T4_T6_E12temp_storage+88];
	selp.b64 	%rd313, %rd312, 0, %p124;
	add.s64 	%rd314, %rd311, %rd313;
	setp.gt.u64 	%p125, %rd58, 320;
	ld.shared.u64 	%rd315, [_ZZN3cub18CUB_300001_SM_10006detail6reduce28DeviceReduceSingleTileKernelINS2_10policy_hubIlyN4cuda3std3__44plusIlEEE10Policy1000EN6thrust24THRUST_300001_SM_1000_NS18transform_iteratorINSD_6detail14equal_to_valueIiEEPillEEPlyS9_llNS7_10__identityEEEvT0_T1_T2_T3_T4_T6_E12temp_storage+96];
	selp.b64 	%rd316, %rd315, 0, %p125;
	add.s64 	%rd317, %rd314, %rd316;
	setp.gt.u64 	%p126, %rd58, 352;
	ld.shared.u64 	%rd318, [_ZZN3cub18CUB_300001_SM_10006detail6reduce28DeviceReduceSingleTileKernelINS2_10policy_hubIlyN4cuda3std3__44plusIlEEE10Policy1000EN6thrust24THRUST_300001_SM_1000_NS18transform_iteratorINSD_6detail14equal_to_valueIiEEPillEEPlyS9_llNS7_10__identityEEEvT0_T1_T2_T3_T4_T6_E12temp_storage+104];
	selp.b64 	%rd319, %rd318, 0, %p126;
	add.s64 	%rd320, %rd317, %rd319;
	setp.gt.u64 	%p127, %rd58, 384;
	ld.shared.u64 	%rd321, [_ZZN3cub18CUB_300001_SM_10006detail6reduce28DeviceReduceSingleTileKernelINS2_10policy_hubIlyN4cuda3std3__44plusIlEEE10Policy1000EN6thrust24THRUST_300001_SM_1000_NS18transform_iteratorINSD_6detail14equal_to_valueIiEEPillEEPlyS9_llNS7_10__identityEEEvT0_T1_T2_T3_T4_T6_E12temp_storage+112];
	selp.b64 	%rd322, %rd321, 0, %p127;
	add.s64 	%rd323, %rd320, %rd322;
	setp.gt.u64 	%p128, %rd58, 416;
	ld.shared.u64 	%rd324, [_ZZN3cub18CUB_300001_SM_10006detail6reduce28DeviceReduceSingleTileKernelINS2_10policy_hubIlyN4cuda3std3__44plusIlEEE10Policy1000EN6thrust24THRUST_300001_SM_1000_NS18transform_iteratorINSD_6detail14equal_to_valueIiEEPillEEPlyS9_llNS7_10__identityEEEvT0_T1_T2_T3_T4_T6_E12temp_storage+120];
	selp.b64 	%rd325, %rd324, 0, %p128;
	add.s64 	%rd326, %rd323, %rd325;
	setp.gt.u64 	%p129, %rd58, 448;
	ld.shared.u64 	%rd327, [_ZZN3cub18CUB_300001_SM_10006detail6reduce28DeviceReduceSingleTileKernelINS2_10policy_hubIlyN4cuda3std3__44plusIlEEE10Policy1000EN6thrust24THRUST_300001_SM_1000_NS18transform_iteratorINSD_6detail14equal_to_valueIiEEPillEEPlyS9_llNS7_10__identityEEEvT0_T1_T2_T3_T4_T6_E12temp_storage+128];
	selp.b64 	%rd328, %rd327, 0, %p129;
	add.s64 	%rd329, %rd326, %rd328;
	setp.gt.u64 	%p130, %rd58, 480;
	ld.shared.u64 	%rd330, [_ZZN3cub18CUB_300001_SM_10006detail6reduce28DeviceReduceSingleTileKernelINS2_10policy_hubIlyN4cuda3std3__44plusIlEEE10Policy1000EN6thrust24THRUST_300001_SM_1000_NS18transform_iteratorINSD_6detail14equal_to_valueIiEEPillEEPlyS9_llNS7_10__identityEEEvT0_T1_T2_T3_T4_T6_E12temp_storage+136];
	selp.b64 	%rd331, %rd330, 0, %p130;
	add.s64 	%rd402, %rd329, %rd331;
	bra.uni 	$L__BB11_49;
$L__BB11_28:
	mov.u32 	%r25, %tid.x;
	cvt.u64.u32 	%rd25, %r25;
	mul.wide.u32 	%rd62, %r25, 4;
	add.s64 	%rd26, %rd2, %rd62;
	ld.global.u32 	%r49, [%rd26];
	setp.eq.s32 	%p3, %r49, %r43;
	selp.u64 	%rd63, 1, 0, %p3;
	ld.global.u32 	%r50, [%rd26+2048];
	setp.eq.s32 	%p4, %r50, %r43;
	selp.u64 	%rd64, 1, 0, %p4;
	ld.global.u32 	%r51, [%rd26+4096];
	setp.eq.s32 	%p5, %r51, %r43;
	selp.u64 	%rd65, 1, 0, %p5;
	ld.global.u32 	%r52, [%rd26+6144];
	setp.eq.s32 	%p6, %r52, %r43;
	selp.u64 	%rd66, 1, 0, %p6;
	ld.global.u32 	%r53, [%rd26+8192];
	setp.eq.s32 	%p7, %r53, %r43;
	selp.u64 	%rd67, 1, 0, %p7;
	ld.global.u32 	%r54, [%rd26+10240];
	setp.eq.s32 	%p8, %r54, %r43;
	selp.u64 	%rd68, 1, 0, %p8;
	ld.global.u32 	%r55, [%rd26+12288];
	setp.eq.s32 	%p9, %r55, %r43;
	selp.u64 	%rd69, 1, 0, %p9;
	add.s64 	%rd70, %rd64, %rd63;
	add.s64 	%rd71, %rd70, %rd65;
	add.s64 	%rd72, %rd71, %rd66;
	add.s64 	%rd73, %rd72, %rd67;
	add.s64 	%rd74, %rd73, %rd68;
	add.s64 	%rd401, %rd74, %rd69;
	add.s64 	%rd28, %rd58, -3584;
	setp.lt.u64 	%p10, %rd28, 3584;
	mov.b64 	%rd390, 3584;
	@%p10 bra 	$L__BB11_32;
	mov.b64 	%rd390, 3584;
$L__BB11_30:
	shl.b64 	%rd76, %rd390, 2;
	add.s64 	%rd77, %rd26, %rd76;
	ld.global.u32 	%r56, [%rd77];
	setp.eq.s32 	%p11, %r56, %r43;
	selp.u64 	%rd78, 1, 0, %p11;
	ld.global.u32 	%r57, [%rd77+2048];
	setp.eq.s32 	%p12, %r57, %r43;
	selp.u64 	%rd79, 1, 0, %p12;
	ld.global.u32 	%r58, [%rd77+4096];
	setp.eq.s32 	%p13, %r58, %r43;
	selp.u64 	%rd80, 1, 0, %p13;
	ld.global.u32 	%r59, [%rd77+6144];
	setp.eq.s32 	%p14, %r59, %r43;
	selp.u64 	%rd81, 1, 0, %p14;
	ld.global.u32 	%r60, [%rd77+8192];
	setp.eq.s32 	%p15, %r60, %r43;
	selp.u64 	%rd82, 1, 0, %p15;
	ld.global.u32 	%r61, [%rd77+10240];
	setp.eq.s32 	%p16, %r61, %r43;
	selp.u64 	%rd83, 1, 0, %p16;
	ld.global.u32 	%r62, [%rd77+12288];
	setp.eq.s32 	%p17, %r62, %r43;
	selp.u64 	%rd84, 1, 0, %p17;
	add.s64 	%rd85, %rd401, %rd78;
	add.s64 	%rd86, %rd85, %rd79;
	add.s64 	%rd87, %rd86, %rd80;
	add.s64 	%rd88, %rd87, %rd81;
	add.s64 	%rd89, %rd88, %rd82;
	add.s64 	%rd90, %rd89, %rd83;
	add.s64 	%rd401, %rd90, %rd84;
	sub.s64 	%rd91, %rd58, %rd390;
	setp.lt.u64 	%p18, %rd91, 3584;
	@%p18 bra 	$L__BB11_45;
	add.s64 	%rd390, %rd390, 3584;
	setp.le.u64 	%p19, %rd390, %rd28;
	@%p19 bra 	$L__BB11_30;
$L__BB11_32:
	setp.le.u64 	%p20, %rd58, %rd390;
	cvt.u32.u64 	%r63, %rd390;
	cvt.u32.u64 	%r64, %rd58;
	sub.s32 	%r65, %r64, %r63;
	setp.ge.s32 	%p21, %r25, %r65;
	or.pred  	%p22, %p20, %p21;
	@%p22 bra 	$L__BB11_45;
	not.b32 	%r68, %r25;
	add.s32 	%r69, %r68, %r64;
	sub.s32 	%r71, %r69, %r63;
	shr.u32 	%r72, %r71, 9;
	add.s32 	%r26, %r72, 1;
	and.b32  	%r27, %r26, 15;
	setp.lt.u32 	%p23, %r71, 7680;
	mov.u32 	%r322, %r25;
	@%p23 bra 	$L__BB11_36;
	and.b32  	%r73, %r26, 16777200;
	neg.s32 	%r320, %r73;
	add.s64 	%rd93, %rd390, %rd25;
	shl.b64 	%rd94, %rd93, 2;
	add.s64 	%rd95, %rd94, %rd2;
	add.s64 	%rd391, %rd95, 16384;
	mov.u32 	%r322, %r25;
$L__BB11_35:
	.pragma "nounroll";
	ld.global.u32 	%r74, [%rd391+-16384];
	setp.eq.s32 	%p24, %r74, %r43;
	selp.u64 	%rd96, 1, 0, %p24;
	add.s64 	%rd97, %rd401, %rd96;
	ld.global.u32 	%r75, [%rd391+-14336];
	setp.eq.s32 	%p25, %r75, %r43;
	selp.u64 	%rd98, 1, 0, %p25;
	add.s64 	%rd99, %rd97, %rd98;
	ld.global.u32 	%r76, [%rd391+-12288];
	setp.eq.s32 	%p26, %r76, %r43;
	selp.u64 	%rd100, 1, 0, %p26;
	add.s64 	%rd101, %rd99, %rd100;
	ld.global.u32 	%r77, [%rd391+-10240];
	setp.eq.s32 	%p27, %r77, %r43;
	selp.u64 	%rd102, 1, 0, %p27;
	add.s64 	%rd103, %rd101, %rd102;
	ld.global.u32 	%r78, [%rd391+-8192];
	setp.eq.s32 	%p28, %r78, %r43;
	selp.u64 	%rd104, 1, 0, %p28;
	add.s64 	%rd105, %rd103, %rd104;
	ld.global.u32 	%r79, [%rd391+-6144];
	setp.eq.s32 	%p29, %r79, %r43;
	selp.u64 	%rd106, 1, 0, %p29;
	add.s64 	%rd107, %rd105, %rd106;
	ld.global.u32 	%r80, [%rd391+-4096];
	setp.eq.s32 	%p30, %r80, %r43;
	selp.u64 	%rd108, 1, 0, %p30;
	add.s64 	%rd109, %rd107, %rd108;
	ld.global.u32 	%r81, [%rd391+-2048];
	setp.eq.s32 	%p31, %r81, %r43;
	selp.u64 	%rd110, 1, 0, %p31;
	add.s64 	%rd111, %rd109, %rd110;
	ld.global.u32 	%r82, [%rd391];
	setp.eq.s32 	%p32, %r82, %r43;
	selp.u64 	%rd112, 1, 0, %p32;
	add.s64 	%rd113, %rd111, %rd112;
	ld.global.u32 	%r83, [%rd391+2048];
	setp.eq.s32 	%p33, %r83, %r43;
	selp.u64 	%rd114, 1, 0, %p33;
	add.s64 	%rd115, %rd113, %rd114;
	ld.global.u32 	%r84, [%rd391+4096];
	setp.eq.s32 	%p34, %r84, %r43;
	selp.u64 	%rd116, 1, 0, %p34;
	add.s64 	%rd117, %rd115, %rd116;
	ld.global.u32 	%r85, [%rd391+6144];
	setp.eq.s32 	%p35, %r85, %r43;
	selp.u64 	%rd118, 1, 0, %p35;
	add.s64 	%rd119, %rd117, %rd118;
	ld.global.u32 	%r86, [%rd391+8192];
	setp.eq.s32 	%p36, %r86, %r43;
	selp.u64 	%rd120, 1, 0, %p36;
	add.s64 	%rd121, %rd119, %rd120;
	ld.global.u32 	%r87, [%rd391+10240];
	setp.eq.s32 	%p37, %r87, %r43;
	selp.u64 	%rd122, 1, 0, %p37;
	add.s64 	%rd123, %rd121, %rd122;
	ld.global.u32 	%r88, [%rd391+12288];
	setp.eq.s32 	%p38, %r88, %r43;
	selp.u64 	%rd124, 1, 0, %p38;
	add.s64 	%rd125, %rd123, %rd124;
	ld.global.u32 	%r89, [%rd391+14336];
	setp.eq.s32 	%p39, %r89, %r43;
	selp.u64 	%rd126, 1, 0, %p39;
	add.s64 	%rd401, %rd125, %rd126;
	add.s32 	%r322, %r322, 8192;
	add.s32 	%r320, %r320, 16;
	add.s64 	%rd391, %rd391, 32768;
	setp.ne.s32 	%p40, %r320, 0;
	@%p40 bra 	$L__BB11_35;
$L__BB11_36:
	setp.eq.s32 	%p41, %r27, 0;
	@%p41 bra 	$L__BB11_45;
	and.b32  	%r34, %r26, 7;
	setp.lt.u32 	%p42, %r27, 8;
	@%p42 bra 	$L__BB11_39;
	cvt.u64.u32 	%rd128, %r322;
	add.s64 	%rd129, %rd390, %rd128;
	shl.b64 	%rd130, %rd129, 2;
	add.s64 	%rd131, %rd2, %rd130;
	ld.global.u32 	%r90, [%rd131];
	setp.eq.s32 	%p43, %r90, %r43;
	selp.u64 	%rd132, 1, 0, %p43;
	add.s64 	%rd133, %rd401, %rd132;
	ld.global.u32 	%r91, [%rd131+2048];
	setp.eq.s32 	%p44, %r91, %r43;
	selp.u64 	%rd134, 1, 0, %p44;
	add.s64 	%rd135, %rd133, %rd134;
	ld.global.u32 	%r92, [%rd131+4096];
	setp.eq.s32 	%p45, %r92, %r43;
	selp.u64 	%rd136, 1, 0, %p45;
	add.s64 	%rd137, %rd135, %rd136;
	ld.global.u32 	%r93, [%rd131+6144];
	setp.eq.s32 	%p46, %r93, %r43;
	selp.u64 	%rd138, 1, 0, %p46;
	add.s64 	%rd139, %rd137, %rd138;
	ld.global.u32 	%r94, [%rd131+8192];
	setp.eq.s32 	%p47, %r94, %r43;
	selp.u64 	%rd140, 1, 0, %p47;
	add.s64 	%rd141, %rd139, %rd140;
	ld.global.u32 	%r95, [%rd131+10240];
	setp.eq.s32 	%p48, %r95, %r43;
	selp.u64 	%rd142, 1, 0, %p48;
	add.s64 	%rd143, %rd141, %rd142;
	ld.global.u32 	%r96, [%rd131+12288];
	setp.eq.s32 	%p49, %r96, %r43;
	selp.u64 	%rd144, 1, 0, %p49;
	add.s64 	%rd145, %rd143, %rd144;
	ld.global.u32 	%r97, [%rd131+14336];
	setp.eq.s32 	%p50, %r97, %r43;
	selp.u64 	%rd146, 1, 0, %p50;
	add.s64 	%rd401, %rd145, %rd146;
	add.s32 	%r322, %r322, 4096;
$L__BB11_39:
	setp.eq.s32 	%p51, %r34, 0;
	@%p51 bra 	$L__BB11_45;
	and.b32  	%r37, %r26, 3;
	setp.lt.u32 	%p52, %r34, 4;
	@%p52 bra 	$L__BB11_42;
	cvt.u64.u32 	%rd148, %r322;
	add.s64 	%rd149, %rd390, %rd148;
	shl.b64 	%rd150, %rd149, 2;
	add.s64 	%rd151, %rd2, %rd150;
	ld.global.u32 	%r98, [%rd151];
	setp.eq.s32 	%p53, %r98, %r43;
	selp.u64 	%rd152, 1, 0, %p53;
	add.s64 	%rd153, %rd401, %rd152;
	ld.global.u32 	%r99, [%rd151+2048];
	setp.eq.s32 	%p54, %r99, %r43;
	selp.u64 	%rd154, 1, 0, %p54;
	add.s64 	%rd155, %rd153, %rd154;
	ld.global.u32 	%r100, [%rd151+4096];
	setp.eq.s32 	%p55, %r100, %r43;
	selp.u64 	%rd156, 1, 0, %p55;
	add.s64 	%rd157, %rd155, %rd156;
	ld.global.u32 	%r101, [%rd151+6144];
	setp.eq.s32 	%p56, %r101, %r43;
	selp.u64 	%rd158, 1, 0, %p56;
	add.s64 	%rd401, %rd157, %rd158;
	add.s32 	%r322, %r322, 2048;
$L__BB11_42:
	setp.eq.s32 	%p57, %r37, 0;
	@%p57 bra 	$L__BB11_45;
	cvt.u64.u32 	%rd159, %r322;
	add.s64 	%rd160, %rd390, %rd159;
	shl.b64 	%rd161, %rd160, 2;
	add.s64 	%rd399, %rd2, %rd161;
	neg.s32 	%r325, %r37;
$L__BB11_44:
	.pragma "nounroll";
	ld.global.u32 	%r102, [%rd399];
	setp.eq.s32 	%p58, %r102, %r43;
	selp.u64 	%rd162, 1, 0, %p58;
	add.s64 	%rd401, %rd401, %rd162;
	add.s64 	%rd399, %rd399, 2048;
	add.s32 	%r325, %r325, 1;
	setp.ne.s32 	%p59, %r325, 0;
	@%p59 bra 	$L__BB11_44;
$L__BB11_45:
	// begin inline asm
	mov.u32 %r103, %laneid;
	// end inline asm
	mov.b64 	{%r105, %r110}, %rd401;
	mov.b32 	%r111, 1;
	mov.b32 	%r152, 31;
	mov.b32 	%r153, -1;
	// begin inline asm
	shfl.sync.down.b32 %r104, %r105, %r111, %r152, %r153;
	// end inline asm
	// begin inline asm
	shfl.sync.down.b32 %r109, %r110, %r111, %r152, %r153;
	// end inline asm
	mov.b64 	%rd163, {%r104, %r109};
	setp.gt.s32 	%p60, %r103, 30;
	selp.b64 	%rd164, 0, %rd163, %p60;
	add.s64 	%rd165, %rd164, %rd401;
	mov.b64 	{%r115, %r120}, %rd165;
	mov.b32 	%r121, 2;
	// begin inline asm
	shfl.sync.down.b32 %r114, %r115, %r121, %r152, %r153;
	// end inline asm
	// begin inline asm
	shfl.sync.down.b32 %r119, %r120, %r121, %r152, %r153;
	// end inline asm
	mov.b64 	%rd166, {%r114, %r119};
	setp.gt.s32 	%p61, %r103, 29;
	selp.b64 	%rd167, 0, %rd166, %p61;
	add.s64 	%rd168, %rd167, %rd165;
	mov.b64 	{%r125, %r130}, %rd168;
	mov.b32 	%r131, 4;
	// begin inline asm
	shfl.sync.down.b32 %r124, %r125, %r131, %r152, %r153;
	// end inline asm
	// begin inline asm
	shfl.sync.down.b32 %r129, %r130, %r131, %r152, %r153;
	// end inline asm
	mov.b64 	%rd169, {%r124, %r129};
	setp.gt.s32 	%p62, %r103, 27;
	selp.b64 	%rd170, 0, %rd169, %p62;
	add.s64 	%rd171, %rd170, %rd168;
	mov.b64 	{%r135, %r140}, %rd171;
	mov.b32 	%r141, 8;
	// begin inline asm
	shfl.sync.down.b32 %r134, %r135, %r141, %r152, %r153;
	// end inline asm
	// begin inline asm
	shfl.sync.down.b32 %r139, %r140, %r141, %r152, %r153;
	// end inline asm
	mov.b64 	%rd172, {%r134, %r139};
	setp.gt.s32 	%p63, %r103, 23;
	selp.b64 	%rd173, 0, %rd172, %p63;
	add.s64 	%rd174, %rd173, %rd171;
	mov.b64 	{%r145, %r150}, %rd174;
	mov.b32 	%r151, 16;
	// begin inline asm
	shfl.sync.down.b32 %r144, %r145, %r151, %r152, %r153;
	// end inline asm
	// begin inline asm
	shfl.sync.down.b32 %r149, %r150, %r151, %r152, %r153;
	// end inline asm
	mov.b64 	%rd175, {%r144, %r149};
	setp.gt.s32 	%p64, %r103, 15;
	selp.b64 	%rd176, 0, %rd175, %p64;
	add.s64 	%rd402, %rd176, %rd174;
	setp.ne.s32 	%p65, %r103, 0;
	@%p65 bra 	$L__BB11_47;
	shr.u32 	%r154, %r25, 2;
	and.b32  	%r155, %r154, 248;
	mov.u32 	%r156, _ZZN3cub18CUB_300001_SM_10006detail6reduce28DeviceReduceSingleTileKernelINS2_10policy_hubIlyN4cuda3std3__44plusIlEEE10Policy1000EN6thrust24THRUST_300001_SM_1000_NS18transform_iteratorINSD_6detail14equal_to_valueIiEEPillEEPlyS9_llNS7_10__identityEEEvT0_T1_T2_T3_T4_T6_E12temp_storage;
	add.s32 	%r157, %r156, %r155;
	st.shared.u64 	[%r157+16], %rd402;
$L__BB11_47:
	bar.sync 	0;
	setp.ne.s32 	%p66, %r25, 0;
	@%p66 bra 	$L__BB11_49;
	ld.shared.u64 	%rd177, [_ZZN3cub18CUB_300001_SM_10006detail6reduce28DeviceReduceSingleTileKernelINS2_10policy_hubIlyN4cuda3std3__44plusIlEEE10Policy1000EN6thrust24THRUST_300001_SM_1000_NS18transform_iteratorINSD_6detail14equal_to_valueIiEEPillEEPlyS9_llNS7_10__identityEEEvT0_T1_T2_T3_T4_T6_E12temp_storage+24];
	add.s64 	%rd178, %rd177, %rd402;
	ld.shared.u64 	%rd179, [_ZZN3cub18CUB_300001_SM_10006detail6reduce28DeviceReduceSingleTileKernelINS2_10policy_hubIlyN4cuda3std3__44plusIlEEE10Policy1000EN6thrust24THRUST_300001_SM_1000_NS18transform_iteratorINSD_6detail14equal_to_valueIiEEPillEEPlyS9_llNS7_10__identityEEEvT0_T1_T2_T3_T4_T6_E12temp_storage+32];
	add.s64 	%rd180, %rd178, %rd179;
	ld.shared.u64 	%rd181, [_ZZN3cub18CUB_300001_SM_10006detail6reduce28DeviceReduceSingleTileKernelINS2_10policy_hubIlyN4cuda3std3__44plusIlEEE10Policy1000EN6thrust24THRUST_300001_SM_1000_NS18transform_iteratorINSD_6detail14equal_to_valueIiEEPillEEPlyS9_llNS7_10__identityEEEvT0_T1_T2_T3_T4_T6_E12temp_storage+40];
	add.s64 	%rd182, %rd180, %rd181;
	ld.shared.u64 	%rd183, [_ZZN3cub18CUB_300001_SM_10006detail6reduce28DeviceReduceSingleTileKernelINS2_10policy_hubIlyN4cuda3std3__44plusIlEEE10Policy1000EN6thrust24THRUST_300001_SM_1000_NS18transform_iteratorINSD_6detail14equal_to_valueIiEEPillEEPlyS9_llNS7_10__identityEEEvT0_T1_T2_T3_T4_T6_E12temp_storage+48];
	add.s64 	%rd184, %rd182, %rd183;
	ld.shared.u64 	%rd185, [_ZZN3cub18CUB_300001_SM_10006detail6reduce28DeviceReduceSingleTileKernelINS2_10policy_hubIlyN4cuda3std3__44plusIlEEE10Policy1000EN6thrust24THRUST_300001_SM_1000_NS18transform_iteratorINSD_6detail14equal_to_valueIiEEPillEEPlyS9_llNS7_10__identityEEEvT0_T1_T2_T3_T4_T6_E12temp_storage+56];
	add.s64 	%rd186, %rd184, %rd185;
	ld.shared.u64 	%rd187, [_ZZN3cub18CUB_300001_SM_10006detail6reduce28DeviceReduceSingleTileKernelINS2_10policy_hubIlyN4cuda3std3__44plusIlEEE10Policy1000EN6thrust24THRUST_300001_SM_1000_NS18transform_iteratorINSD_6detail14equal_to_valueIiEEPillEEPlyS9_llNS7_10__identityEEEvT0_T1_T2_T3_T4_T6_E12temp_storage+64];
	add.s64 	%rd188, %rd186, %rd187;
	ld.shared.u64 	%rd189, [_ZZN3cub18CUB_300001_SM_10006detail6reduce28DeviceReduceSingleTileKernelINS2_10policy_hubIlyN4cuda3std3__44plusIlEEE10Policy1000EN6thrust24THRUST_300001_SM_1000_NS18transform_iteratorINSD_6detail14equal_to_valueIiEEPillEEPlyS9_llNS7_10__identityEEEvT0_T1_T2_T3_T4_T6_E12temp_storage+72];
	add.s64 	%rd190, %rd188, %rd189;
	ld.shared.u64 	%rd191, [_ZZN3cub18CUB_300001_SM_10006detail6reduce28DeviceReduceSingleTileKernelINS2_10policy_hubIlyN4cuda3std3__44plusIlEEE10Policy1000EN6thrust24THRUST_300001_SM_1000_NS18transform_iteratorINSD_6detail14equal_to_valueIiEEPillEEPlyS9_llNS7_10__identityEEEvT0_T1_T2_T3_T4_T6_E12temp_storage+80];
	add.s64 	%rd192, %rd190, %rd191;
	ld.shared.u64 	%rd193, [_ZZN3cub18CUB_300001_SM_10006detail6reduce28DeviceReduceSingleTileKernelINS2_10policy_hubIlyN4cuda3std3__44plusIlEEE10Policy1000EN6thrust24THRUST_300001_SM_1000_NS18transform_iteratorINSD_6detail14equal_to_valueIiEEPillEEPlyS9_llNS7_10__identityEEEvT0_T1_T2_T3_T4_T6_E12temp_storage+88];
	add.s64 	%rd194, %rd192, %rd193;
	ld.shared.u64 	%rd195, [_ZZN3cub18CUB_300001_SM_10006detail6reduce28DeviceReduceSingleTileKernelINS2_10policy_hubIlyN4cuda3std3__44plusIlEEE10Policy1000EN6thrust24THRUST_300001_SM_1000_NS18transform_iteratorINSD_6detail14equal_to_valueIiEEPillEEPlyS9_llNS7_10__identityEEEvT0_T1_T2_T3_T4_T6_E12temp_storage+96];
	add.s64 	%rd196, %rd194, %rd195;
	ld.shared.u64 	%rd197, [_ZZN3cub18CUB_300001_SM_10006detail6reduce28DeviceReduceSingleTileKernelINS2_10policy_hubIlyN4cuda3std3__44plusIlEEE10Policy1000EN6thrust24THRUST_300001_SM_1000_NS18transform_iteratorINSD_6detail14equal_to_valueIiEEPillEEPlyS9_llNS7_10__identityEEEvT0_T1_T2_T3_T4_T6_E12temp_storage+104];
	add.s64 	%rd198, %rd196, %rd197;
	ld.shared.u64 	%rd199, [_ZZN3cub18CUB_300001_SM_10006detail6reduce28DeviceReduceSingleTileKernelINS2_10policy_hubIlyN4cuda3std3__44plusIlEEE10Policy1000EN6thrust24THRUST_300001_SM_1000_NS18transform_iteratorINSD_6detail14equal_to_valueIiEEPillEEPlyS9_llNS7_10__identityEEEvT0_T1_T2_T3_T4_T6_E12temp_storage+112];
	add.s64 	%rd200, %rd198, %rd199;
	ld.shared.u64 	%rd201, [_ZZN3cub18CUB_300001_SM_10006detail6reduce28DeviceReduceSingleTileKernelINS2_10policy_hubIlyN4cuda3std3__44plusIlEEE10Policy1000EN6thrust24THRUST_300001_SM_1000_NS18transform_iteratorINSD_6detail14equal_to_valueIiEEPillEEPlyS9_llNS7_10__identityEEEvT0_T1_T2_T3_T4_T6_E12temp_storage+120];
	add.s64 	%rd202, %rd200, %rd201;
	ld.shared.u64 	%rd203, [_ZZN3cub18CUB_300001_SM_10006detail6reduce28DeviceReduceSingleTileKernelINS2_10policy_hubIlyN4cuda3std3__44plusIlEEE10Policy1000EN6thrust24THRUST_300001_SM_1000_NS18transform_iteratorINSD_6detail14equal_to_valueIiEEPillEEPlyS9_llNS7_10__identityEEEvT0_T1_T2_T3_T4_T6_E12temp_storage+128];
	add.s64 	%rd204, %rd202, %rd203;
	ld.shared.u64 	%rd205, [_ZZN3cub18CUB_300001_SM_10006detail6reduce28DeviceReduceSingleTileKernelINS2_10policy_hubIlyN4cuda3std3__44plusIlEEE10Policy1000EN6thrust24THRUST_300001_SM_1000_NS18transform_iteratorINSD_6detail14equal_to_valueIiEEPillEEPlyS9_llNS7_10__identityEEEvT0_T1_T2_T3_T4_T6_E12temp_storage+136];
	add.s64 	%rd402, %rd204, %rd205;
$L__BB11_49:
	mov.u32 	%r310, %tid.x;
	setp.ne.s32 	%p138, %r310, 0;
	@%p138 bra 	$L__BB11_51;
	add.s64 	%rd375, %rd402, %rd59;
	st.global.u64 	[%rd1], %rd375;
$L__BB11_51:
	ret;

}
	// .globl	_ZN3cub18CUB_300001_SM_10006detail6reduce18DeviceReduceKernelINS2_10policy_hubIlyN4cuda3std3__44plusIlEEE10Policy1000EN6thrust24THRUST_300001_SM_1000_NS18transform_iteratorINSD_6detail14equal_to_valueIiEEPillEEyS9_lNS7_10__identityEEEvT0_PT3_T1_NS0_13GridEvenShareISO_EET2_T4_
.visible .entry _ZN3cub18CUB_300001_SM_10006detail6reduce18DeviceReduceKernelINS2_10policy_hubIlyN4cuda3std3__44plusIlEEE10Policy1000EN6thrust24THRUST_300001_SM_1000_NS18transform_iteratorINSD_6detail14equal_to_valueIiEEPillEEyS9_lNS7_10__identityEEEvT0_PT3_T1_NS0_13GridEvenShareISO_EET2_T4_(
	.param .align 8 .b8 _ZN3cub18CUB_300001_SM_10006detail6reduce18DeviceReduceKernelINS2_10policy_hubIlyN4cuda3std3__44plusIlEEE10Policy1000EN6thrust24THRUST_300001_SM_1000_NS18transform_iteratorINSD_6detail14equal_to_valueIiEEPillEEyS9_lNS7_10__identityEEEvT0_PT3_T1_NS0_13GridEvenShareISO_EET2_T4__param_0[16],
	.param .u64 .ptr .align 1 _ZN3cub18CUB_300001_SM_10006detail6reduce18DeviceReduceKernelINS2_10policy_hubIlyN4cuda3std3__44plusIlEEE10Policy1000EN6thrust24THRUST_300001_SM_1000_NS18transform_iteratorINSD_6detail14equal_to_valueIiEEPillEEyS9_lNS7_10__identityEEEvT0_PT3_T1_NS0_13GridEvenShareISO_EET2_T4__param_1,
	.param .u64 _ZN3cub18CUB_300001_SM_10006detail6reduce18DeviceReduceKernelINS2_10policy_hubIlyN4cuda3std3__44plusIlEEE10Policy1000EN6thrust24THRUST_300001_SM_1000_NS18transform_iteratorINSD_6detail14equal_to_valueIiEEPillEEyS9_lNS7_10__identityEEEvT0_PT3_T1_NS0_13GridEvenShareISO_EET2_T4__param_2,
	.param .align 8 .b8 _ZN3cub18CUB_300001_SM_10006detail6reduce18DeviceReduceKernelINS2_10policy_hubIlyN4cuda3std3__44plusIlEEE10Policy1000EN6thrust24THRUST_300001_SM_1000_NS18transform_iteratorINSD_6detail14equal_to_valueIiEEPillEEyS9_lNS7_10__identityEEEvT0_PT3_T1_NS0_13GridEvenShareISO_EET2_T4__param_3[72],
	.param .align 1 .b8 _ZN3cub18CUB_300001_SM_10006detail6reduce18DeviceReduceKernelINS2_10policy_hubIlyN4cuda3std3__44plusIlEEE10Policy1000EN6thrust24THRUST_300001_SM_1000_NS18transform_iteratorINSD_6detail14equal_to_valueIiEEPillEEyS9_lNS7_10__identityEEEvT0_PT3_T1_NS0_13GridEvenShareISO_EET2_T4__param_4[1],
	.param .align 1 .b8 _ZN3cub18CUB_300001_SM_10006detail6reduce18DeviceReduceKernelINS2_10policy_hubIlyN4cuda3std3__44plusIlEEE10Policy1000EN6thrust24THRUST_300001_SM_1000_NS18transform_iteratorINSD_6detail14equal_to_valueIiEEPillEEyS9_lNS7_10__identityEEEvT0_PT3_T1_NS0_13GridEvenShareISO_EET2_T4__param_5[1]
)
.maxntid 512
{
	.reg .pred 	%p<138>;
	.reg .b16 	%rs<4>;
	.reg .b32 	%r<354>;
	.reg .b64 	%rd<420>;
	// demoted variable
	.shared .align 8 .b8 _ZZN3cub18CUB_300001_SM_10006detail6reduce18DeviceReduceKernelINS2_10policy_hubIlyN4cuda3std3__44plusIlEEE10Policy1000EN6thrust24THRUST_300001_SM_1000_NS18transform_iteratorINSD_6detail14equal_to_valueIiEEPillEEyS9_lNS7_10__identityEEEvT0_PT3_T1_NS0_13GridEvenShareISO_EET2_T4_E12temp_storage[152];
	ld.param.u32 	%r2, [_ZN3cub18CUB_300001_SM_10006detail6reduce18DeviceReduceKernelINS2_10policy_hubIlyN4cuda3std3__44plusIlEEE10Policy1000EN6thrust24THRUST_300001_SM_1000_NS18transform_iteratorINSD_6detail14equal_to_valueIiEEPillEEyS9_lNS7_10__identityEEEvT0_PT3_T1_NS0_13GridEvenShareISO_EET2_T4__param_0+8];
	ld.param.u64 	%rd1, [_ZN3cub18CUB_300001_SM_10006detail6reduce18DeviceReduceKernelINS2_10policy_hubIlyN4cuda3std3__44plusIlEEE10Policy1000EN6thrust24THRUST_300001_SM_1000_NS18transform_iteratorINSD_6detail14equal_to_valueIiEEPillEEyS9_lNS7_10__identityEEEvT0_PT3_T1_NS0_13GridEvenShareISO_EET2_T4__param_3+32];
	ld.param.u32 	%r1, [_ZN3cub18CUB_300001_SM_10006detail6reduce18DeviceReduceKernelINS2_10policy_hubIlyN4cuda3std3__44plusIlEEE10Policy1000EN6thrust24THRUST_300001_SM_1000_NS18transform_iteratorINSD_6detail14equal_to_valueIiEEPillEEyS9_lNS7_10__identityEEEvT0_PT3_T1_NS0_13GridEvenShareISO_EET2_T4__param_3+40];
	ld.param.u64 	%rd64, [_ZN3cub18CUB_300001_SM_10006detail6reduce18DeviceReduceKernelINS2_10policy_hubIlyN4cuda3std3__44plusIlEEE10Policy1000EN6thrust24THRUST_300001_SM_1000_NS18transform_iteratorINSD_6detail14equal_to_valueIiEEPillEEyS9_lNS7_10__identityEEEvT0_PT3_T1_NS0_13GridEvenShareISO_EET2_T4__param_0];
	cvta.to.global.u64 	%rd2, %rd64;
	mov.u32 	%r3, %ctaid.x;
	mul.lo.s32 	%r51, %r1, 3584;
	cvt.s64.s32 	%rd3, %r51;
	mul.lo.s32 	%r52, %r3, 3584;
	cvt.u64.u32 	%rd4, %r52;
	sub.s64 	%rd5, %rd1, %rd4;
	setp.gt.u64 	%p1, %rd5, 3583;
	@%p1 bra 	$L__BB12_25;
	cvt.u32.u64 	%r180, %rd4;
	cvt.u32.u64 	%r4, %rd1;
	sub.s32 	%r5, %r4, %r180;
	mov.u32 	%r6, %tid.x;
	setp.ge.s32 	%p66, %r6, %r5;
	mov.b64 	%rd403, 0;
	mov.u32 	%r341, %r6;
	@%p66 bra 	$L__BB12_3;
	add.s32 	%r182, %r180, %r6;
	mul.wide.u32 	%rd214, %r182, 4;
	add.s64 	%rd215, %rd2, %rd214;
	ld.global.u32 	%r183, [%rd215];
	setp.eq.s32 	%p67, %r183, %r2;
	selp.u64 	%rd403, 1, 0, %p67;
	add.s32 	%r341, %r6, 512;
$L__BB12_3:
	setp.ge.s32 	%p68, %r341, %r5;
	@%p68 bra 	$L__BB12_16;
	not.b32 	%r185, %r341;
	add.s32 	%r186, %r185, %r4;
	sub.s32 	%r187, %r186, %r180;
	shr.u32 	%r188, %r187, 9;
	add.s32 	%r9, %r188, 1;
	and.b32  	%r10, %r9, 15;
	setp.lt.u32 	%p69, %r187, 7680;
	@%p69 bra 	$L__BB12_7;
	and.b32  	%r189, %r9, 16777200;
	neg.s32 	%r339, %r189;
	mul.wide.u32 	%rd217, %r3, 14336;
	mul.wide.u32 	%rd218, %r341, 4;
	add.s64 	%rd219, %rd217, %rd218;
	add.s64 	%rd220, %rd219, %rd2;
	add.s64 	%rd394, %rd220, 16384;
$L__BB12_6:
	.pragma "nounroll";
	ld.global.u32 	%r190, [%rd394+-16384];
	setp.eq.s32 	%p70, %r190, %r2;
	selp.u64 	%rd221, 1, 0, %p70;
	add.s64 	%rd222, %rd403, %rd221;
	ld.global.u32 	%r191, [%rd394+-14336];
	setp.eq.s32 	%p71, %r191, %r2;
	selp.u64 	%rd223, 1, 0, %p71;
	add.s64 	%rd224, %rd222, %rd223;
	ld.global.u32 	%r192, [%rd394+-12288];
	setp.eq.s32 	%p72, %r192, %r2;
	selp.u64 	%rd225, 1, 0, %p72;
	add.s64 	%rd226, %rd224, %rd225;
	ld.global.u32 	%r193, [%rd394+-10240];
	setp.eq.s32 	%p73, %r193, %r2;
	selp.u64 	%rd227, 1, 0, %p73;
	add.s64 	%rd228, %rd226, %rd227;
	ld.global.u32 	%r194, [%rd394+-8192];
	setp.eq.s32 	%p74, %r194, %r2;
	selp.u64 	%rd229, 1, 0, %p74;
	add.s64 	%rd230, %rd228, %rd229;
	ld.global.u32 	%r195, [%rd394+-6144];
	setp.eq.s32 	%p75, %r195, %r2;
	selp.u64 	%rd231, 1, 0, %p75;
	add.s64 	%rd232, %rd230, %rd231;
	ld.global.u32 	%r196, [%rd394+-4096];
	setp.eq.s32 	%p76, %r196, %r2;
	selp.u64 	%rd233, 1, 0, %p76;
	add.s64 	%rd234, %rd232, %rd233;
	ld.global.u32 	%r197, [%rd394+-2048];
	setp.eq.s32 	%p77, %r197, %r2;
	selp.u64 	%rd235, 1, 0, %p77;
	add.s64 	%rd236, %rd234, %rd235;
	ld.global.u32 	%r198, [%rd394];
	setp.eq.s32 	%p78, %r198, %r2;
	selp.u64 	%rd237, 1, 0, %p78;
	add.s64 	%rd238, %rd236, %rd237;
	ld.global.u32 	%r199, [%rd394+2048];
	setp.eq.s32 	%p79, %r199, %r2;
	selp.u64 	%rd239, 1, 0, %p79;
	add.s64 	%rd240, %rd238, %rd239;
	ld.global.u32 	%r200, [%rd394+4096];
	setp.eq.s32 	%p80, %r200, %r2;
	selp.u64 	%rd241, 1, 0, %p80;
	add.s64 	%rd242, %rd240, %rd241;
	ld.global.u32 	%r201, [%rd394+6144];
	setp.eq.s32 	%p81, %r201, %r2;
	selp.u64 	%rd243, 1, 0, %p81;
	add.s64 	%rd244, %rd242, %rd243;
	ld.global.u32 	%r202, [%rd394+8192];
	setp.eq.s32 	%p82, %r202, %r2;
	selp.u64 	%rd245, 1, 0, %p82;
	add.s64 	%rd246, %rd244, %rd245;
	ld.global.u32 	%r203, [%rd394+10240];
	setp.eq.s32 	%p83, %r203, %r2;
	selp.u64 	%rd247, 1, 0, %p83;
	add.s64 	%rd248, %rd246, %rd247;
	ld.global.u32 	%r204, [%rd394+12288];
	setp.eq.s32 	%p84, %r204, %r2;
	selp.u64 	%rd249, 1, 0, %p84;
	add.s64 	%rd250, %rd248, %rd249;
	ld.global.u32 	%r205, [%rd394+14336];
	setp.eq.s32 	%p85, %r205, %r2;
	selp.u64 	%rd251, 1, 0, %p85;
	add.s64 	%rd403, %rd250, %rd251;
	add.s32 	%r341, %r341, 8192;
	add.s32 	%r339, %r339, 16;
	add.s64 	%rd394, %rd394, 32768;
	setp.ne.s32 	%p86, %r339, 0;
	@%p86 bra 	$L__BB12_6;
$L__BB12_7:
	setp.eq.s32 	%p87, %r10, 0;
	@%p87 bra 	$L__BB12_16;
	and.b32  	%r17, %r9, 7;
	setp.lt.u32 	%p88, %r10, 8;
	@%p88 bra 	$L__BB12_10;
	cvt.s64.s32 	%rd253, %r341;
	add.s64 	%rd254, %rd253, %rd4;
	shl.b64 	%rd255, %rd254, 2;
	add.s64 	%rd256, %rd2, %rd255;
	ld.global.u32 	%r206, [%rd256];
	setp.eq.s32 	%p89, %r206, %r2;
	selp.u64 	%rd257, 1, 0, %p89;
	add.s64 	%rd258, %rd403, %rd257;
	ld.global.u32 	%r207, [%rd256+2048];
	setp.eq.s32 	%p90, %r207, %r2;
	selp.u64 	%rd259, 1, 0, %p90;
	add.s64 	%rd260, %rd258, %rd259;
	ld.global.u32 	%r208, [%rd256+4096];
	setp.eq.s32 	%p91, %r208, %r2;
	selp.u64 	%rd261, 1, 0, %p91;
	add.s64 	%rd262, %rd260, %rd261;
	ld.global.u32 	%r209, [%rd256+6144];
	setp.eq.s32 	%p92, %r209, %r2;
	selp.u64 	%rd263, 1, 0, %p92;
	add.s64 	%rd264, %rd262, %rd263;
	ld.global.u32 	%r210, [%rd256+8192];
	setp.eq.s32 	%p93, %r210, %r2;
	selp.u64 	%rd265, 1, 0, %p93;
	add.s64 	%rd266, %rd264, %rd265;
	ld.global.u32 	%r211, [%rd256+10240];
	setp.eq.s32 	%p94, %r211, %r2;
	selp.u64 	%rd267, 1, 0, %p94;
	add.s64 	%rd268, %rd266, %rd267;
	ld.global.u32 	%r212, [%rd256+12288];
	setp.eq.s32 	%p95, %r212, %r2;
	selp.u64 	%rd269, 1, 0, %p95;
	add.s64 	%rd270, %rd268, %rd269;
	ld.global.u32 	%r213, [%rd256+14336];
	setp.eq.s32 	%p96, %r213, %r2;
	selp.u64 	%rd271, 1, 0, %p96;
	add.s64 	%rd403, %rd270, %rd271;
	add.s32 	%r341, %r341, 4096;
$L__BB12_10:
	setp.eq.s32 	%p97, %r17, 0;
	@%p97 bra 	$L__BB12_16;
	and.b32  	%r20, %r9, 3;
	setp.lt.u32 	%p98, %r17, 4;
	@%p98 bra 	$L__BB12_13;
	cvt.s64.s32 	%rd273, %r341;
	add.s64 	%rd274, %rd273, %rd4;
	shl.b64 	%rd275, %rd274, 2;
	add.s64 	%rd276, %rd2, %rd275;
	ld.global.u32 	%r214, [%rd276];
	setp.eq.s32 	%p99, %r214, %r2;
	selp.u64 	%rd277, 1, 0, %p99;
	add.s64 	%rd278, %rd403, %rd277;
	ld.global.u32 	%r215, [%rd276+2048];
	setp.eq.s32 	%p100, %r215, %r2;
	selp.u64 	%rd279, 1, 0, %p100;
	add.s64 	%rd280, %rd278, %rd279;
	ld.global.u32 	%r216, [%rd276+4096];
	setp.eq.s32 	%p101, %r216, %r2;
	selp.u64 	%rd281, 1, 0, %p101;
	add.s64 	%rd282, %rd280, %rd281;
	ld.global.u32 	%r217, [%rd276+6144];
	setp.eq.s32 	%p102, %r217, %r2;
	selp.u64 	%rd283, 1, 0, %p102;
	add.s64 	%rd403, %rd282, %rd283;
	add.s32 	%r341, %r341, 2048;
$L__BB12_13:
	setp.eq.s32 	%p103, %r20, 0;
	@%p103 bra 	$L__BB12_16;
	mul.wide.u32 	%rd284, %r3, 14336;
	add.s64 	%rd21, %rd2, %rd284;
	neg.s32 	%r344, %r20;
$L__BB12_15:
	.pragma "nounroll";
	mul.wide.s32 	%rd285, %r341, 4;
	add.s64 	%rd286, %rd21, %rd285;
	ld.global.u32 	%r218, [%rd286];
	setp.eq.s32 	%p104, %r218, %r2;
	selp.u64 	%rd287, 1, 0, %p104;
	add.s64 	%rd403, %rd403, %rd287;
	add.s32 	%r341, %r341, 512;
	add.s32 	%r344, %r344, 1;
	setp.ne.s32 	%p105, %r344, 0;
	@%p105 bra 	$L__BB12_15;
$L__BB12_16:
	setp.lt.s32 	%p106, %r5, 512;
	@%p106 bra 	$L__BB12_21;
	// begin inline asm
	mov.u32 %r282, %laneid;
	// end inline asm
	mov.b64 	{%r284, %r289}, %rd403;
	mov.b32 	%r290, 1;
	mov.b32 	%r331, 31;
	mov.b32 	%r332, -1;
	// begin inline asm
	shfl.sync.down.b32 %r283, %r284, %r290, %r331, %r332;
	// end inline asm
	// begin inline asm
	shfl.sync.down.b32 %r288, %r289, %r290, %r331, %r332;
	// end inline asm
	mov.b64 	%rd346, {%r283, %r288};
	setp.gt.s32 	%p130, %r282, 30;
	selp.b64 	%rd347, 0, %rd346, %p130;
	add.s64 	%rd348, %rd347, %rd403;
	mov.b64 	{%r294, %r299}, %rd348;
	mov.b32 	%r300, 2;
	// begin inline asm
	shfl.sync.down.b32 %r293, %r294, %r300, %r331, %r332;
	// end inline asm
	// begin inline asm
	shfl.sync.down.b32 %r298, %r299, %r300, %r331, %r332;
	// end inline asm
	mov.b64 	%rd349, {%r293, %r298};
	setp.gt.s32 	%p131, %r282, 29;
	selp.b64 	%rd350, 0, %rd349, %p131;
	add.s64 	%rd351, %rd350, %rd348;
	mov.b64 	{%r304, %r309}, %rd351;
	mov.b32 	%r310, 4;
	// begin inline asm
	shfl.sync.down.b32 %r303, %r304, %r310, %r331, %r332;
	// end inline asm
	// begin inline asm
	shfl.sync.down.b32 %r308, %r309, %r310, %r331, %r332;
	// end inline asm
	mov.b64 	%rd352, {%r303, %r308};
	setp.gt.s32 	%p132, %r282, 27;
	selp.b64 	%rd353, 0, %rd352, %p132;
	add.s64 	%rd354, %rd353, %rd351;
	mov.b64 	{%r314, %r319}, %rd354;
	mov.b32 	%r320, 8;
	// begin inline asm
	shfl.sync.down.b32 %r313, %r314, %r320, %r331, %r332;
	// end inline asm
	// begin inline asm
	shfl.sync.down.b32 %r318, %r319, %r320, %r331, %r332;
	// end inline asm
	mov.b64 	%rd355, {%r313, %r318};
	setp.gt.s32 	%p133, %r282, 23;
	selp.b64 	%rd356, 0, %rd355, %p133;
	add.s64 	%rd357, %rd356, %rd354;
	mov.b64 	{%r324, %r329}, %rd357;
	mov.b32 	%r330, 16;
	// begin inline asm
	shfl.sync.down.b32 %r323, %r324, %r330, %r331, %r332;
	// end inline asm
	// begin inline asm
	shfl.sync.down.b32 %r328, %r329, %r330, %r331, %r332;
	// end inline asm
	mov.b64 	%rd358, {%r323, %r328};
	setp.gt.s32 	%p134, %r282, 15;
	selp.b64 	%rd359, 0, %rd358, %p134;
	add.s64 	%rd419, %rd359, %rd357;
	setp.ne.s32 	%p135, %r282, 0;
	@%p135 bra 	$L__BB12_19;
	shr.u32 	%r333, %r6, 2;
	and.b32  	%r334, %r333, 248;
	mov.u32 	%r335, _ZZN3cub18CUB_300001_SM_10006detail6reduce18DeviceReduceKernelINS2_10policy_hubIlyN4cuda3std3__44plusIlEEE10Policy1000EN6thrust24THRUST_300001_SM_1000_NS18transform_iteratorINSD_6detail14equal_to_valueIiEEPillEEyS9_lNS7_10__identityEEEvT0_PT3_T1_NS0_13GridEvenShareISO_EET2_T4_E12temp_storage;
	add.s32 	%r336, %r335, %r334;
	st.shared.u64 	[%r336+16], %rd419;
$L__BB12_19:
	bar.sync 	0;
	setp.ne.s32 	%p136, %r6, 0;
	@%p136 bra 	$L__BB12_46;
	ld.shared.u64 	%rd360, [_ZZN3cub18CUB_300001_SM_10006detail6reduce18DeviceReduceKernelINS2_10policy_hubIlyN4cuda3std3__44plusIlEEE10Policy1000EN6thrust24THRUST_300001_SM_1000_NS18transform_iteratorINSD_6detail14equal_to_valueIiEEPillEEyS9_lNS7_10__identityEEEvT0_PT3_T1_NS0_13GridEvenShareISO_EET2_T4_E12temp_storage+24];
	add.s64 	%rd361, %rd360, %rd419;
	ld.shared.u64 	%rd362, [_ZZN3cub18CUB_300001_SM_10006detail6reduce18DeviceReduceKernelINS2_10policy_hubIlyN4cuda3std3__44plusIlEEE10Policy1000EN6thrust24THRUST_300001_SM_1000_NS18transform_iteratorINSD_6detail14equal_to_valueIiEEPillEEyS9_lNS7_10__identityEEEvT0_PT3_T1_NS0_13GridEvenShareISO_EET2_T4_E12temp_storage+32];
	add.s64 	%rd363, %rd361, %rd362;
	ld.shared.u64 	%rd364, [_ZZN3cub18CUB_300001_SM_10006detail6reduce18DeviceReduceKernelINS2_10policy_hubIlyN4cuda3std3__44plusIlEEE10Policy1000EN6thrust24THRUST_300001_SM_1000_NS18transform_iteratorINSD_6detail14equal_to_valueIiEEPillEEyS9_lNS7_10__identityEEEvT0_PT3_T1_NS0_13GridEvenShareISO_EET2_T4_E12temp_storage+40];
	add.s64 	%rd365, %rd363, %rd364;
	ld.shared.u64 	%rd366, [_ZZN3cub18CUB_300001_SM_10006detail6reduce18DeviceReduceKernelINS2_10policy_hubIlyN4cuda3std3__44plusIlEEE10Policy1000EN6thrust24THRUST_300001_SM_1000_NS18transform_iteratorINSD_6detail14equal_to_valueIiEEPillEEyS9_lNS7_10__identityEEEvT0_PT3_T1_NS0_13GridEvenShareISO_EET2_T4_E12temp_storage+48];
	add.s64 	%rd367, %rd365, %rd366;
	ld.shared.u64 	%rd368, [_ZZN3cub18CUB_300001_SM_10006detail6reduce18DeviceReduceKernelINS2_10policy_hubIlyN4cuda3std3__44plusIlEEE10Policy1000EN6thrust24THRUST_300001_SM_1000_NS18transform_iteratorINSD_6detail14equal_to_valueIiEEPillEEyS9_lNS7_10__identityEEEvT0_PT3_T1_NS0_13GridEvenShareISO_EET2_T4_E12temp_storage+56];
	add.s64 	%rd369, %rd367, %rd368;
	ld.shared.u64 	%rd370, [_ZZN3cub18CUB_300001_SM_10006detail6reduce18DeviceReduceKernelINS2_10policy_hubIlyN4cuda3std3__44plusIlEEE10Policy1000EN6thrust24THRUST_300001_SM_1000_NS18transform_iteratorINSD_6detail14equal_to_valueIiEEPillEEyS9_lNS7_10__identityEEEvT0_PT3_T1_NS0_13GridEvenShareISO_EET2_T4_E12temp_storage+64];
	add.s64 	%rd371, %rd369, %rd370;
	ld.shared.u64 	%rd372, [_ZZN3cub18CUB_300001_SM_10006detail6reduce18DeviceReduceKernelINS2_10policy_hubIlyN4cuda3std3__44plusIlEEE10Policy1000EN6thrust24THRUST_300001_SM_1000_NS18transform_iteratorINSD_6detail14equal_to_valueIiEEPillEEyS9_lNS7_10__identityEEEvT0_PT3_T1_NS0_13GridEvenShareISO_EET2_T4_E12temp_storage+72];
	add.s64 	%rd373, %rd371, %rd372;
	ld.shared.u64 	%rd374, [_ZZN3cub18CUB_300001_SM_10006detail6reduce18DeviceReduceKernelINS2_10policy_hubIlyN4cuda3std3__44plusIlEEE10Policy1000EN6thrust24THRUST_300001_SM_1000_NS18transform_iteratorINSD_6detail14equal_to_valueIiEEPillEEyS9_lNS7_10__identityEEEvT0_PT3_T1_NS0_13GridEvenShareISO_EET2_T4_E12temp_storage+80];
	add.s64 	%rd375, %rd373, %rd374;
	ld.shared.u64 	%rd376, [_ZZN3cub18CUB_300001_SM_10006detail6reduce18DeviceReduceKernelINS2_10policy_hubIlyN4cuda3std3__44plusIlEEE10Policy1000EN6thrust24THRUST_300001_SM_1000_NS18transform_iteratorINSD_6detail14equal_to_valueIiEEPillEEyS9_lNS7_10__identityEEEvT0_PT3_T1_NS0_13GridEvenShareISO_EET2_T4_E12temp_storage+88];
	add.s64 	%rd377, %rd375, %rd376;
	ld.shared.u64 	%rd378, [_ZZN3cub18CUB_300001_SM_10006detail6reduce18DeviceReduceKernelINS2_10policy_hubIlyN4cuda3std3__44plusIlEEE10Policy1000EN6thrust24THRUST_300001_SM_1000_NS18transform_iteratorINSD_6detail14equal_to_valueIiEEPillEEyS9_lNS7_10__identityEEEvT0_PT3_T1_NS0_13GridEvenShareISO_EET2_T4_E12temp_storage+96];
	add.s64 	%rd379, %rd377, %rd378;
	ld.shared.u64 	%rd380, [_ZZN3cub18CUB_300001_SM_10006detail6reduce18DeviceReduceKernelINS2_10policy_hubIlyN4cuda3std3__44plusIlEEE10Policy1000EN6thrust24THRUST_300001_SM_1000_NS18transform_iteratorINSD_6detail14equal_to_valueIiEEPillEEyS9_lNS7_10__identityEEEvT0_PT3_T1_NS0_13GridEvenShareISO_EET2_T4_E12temp_storage+104];
	add.s64 	%rd381, %rd379, %rd380;
	ld.shared.u64 	%rd382, [_ZZN3cub18CUB_300001_SM_10006detail6reduce18DeviceReduceKernelINS2_10policy_hubIlyN4cuda3std3__44plusIlEEE10Policy1000EN6thrust24THRUST_300001_SM_1000_NS18transform_iteratorINSD_6detail14equal_to_valueIiEEPillEEyS9_lNS7_10__identityEEEvT0_PT3_T1_NS0_13GridEvenShareISO_EET2_T4_E12temp_storage+112];
	add.s64 	%rd383, %rd381, %rd382;
	ld.shared.u64 	%rd384, [_ZZN3cub18CUB_300001_SM_10006detail6reduce18DeviceReduceKernelINS2_10policy_hubIlyN4cuda3std3__44plusIlEEE10Policy1000EN6thrust24THRUST_300001_SM_1000_NS18transform_iteratorINSD_6detail14equal_to_valueIiEEPillEEyS9_lNS7_10__identityEEEvT0_PT3_T1_NS0_13GridEvenShareISO_EET2_T4_E12temp_storage+120];
	add.s64 	%rd385, %rd383, %rd384;
	ld.shared.u64 	%rd386, [_ZZN3cub18CUB_300001_SM_10006detail6reduce18DeviceReduceKernelINS2_10policy_hubIlyN4cuda3std3__44plusIlEEE10Policy1000EN6thrust24THRUST_300001_SM_1000_NS18transform_iteratorINSD_6detail14equal_to_valueIiEEPillEEyS9_lNS7_10__identityEEEvT0_PT3_T1_NS0_13GridEvenShareISO_EET2_T4_E12temp_storage+128];
	add.s64 	%rd387, %rd385, %rd386;
	ld.shared.u64 	%rd388, [_ZZN3cub18CUB_300001_SM_10006detail6reduce18DeviceReduceKernelINS2_10policy_hubIlyN4cuda3std3__44plusIlEEE10Policy1000EN6thrust24THRUST_300001_SM_1000_NS18transform_iteratorINSD_6detail14equal_to_valueIiEEPillEEyS9_lNS7_10__identityEEEvT0_PT3_T1_NS0_13GridEvenShareISO_EET2_T4_E12temp_storage+136];
	add.s64 	%rd419, %rd387, %rd388;
	bra.uni 	$L__BB12_46;
$L__BB12_21:
	// begin inline asm
	mov.u32 %r219, %laneid;
	// end inline asm
	and.b32  	%r270, %r6, 992;
	add.s32 	%r271, %r270, 32;
	setp.gt.s32 	%p107, %r271, %r5;
	not.b32 	%r272, %r270;
	add.s32 	%r273, %r5, %r272;
	selp.b32 	%r268, %r273, 31, %p107;
	mov.b64 	{%r221, %r226}, %rd403;
	mov.b32 	%r227, 1;
	mov.b32 	%r269, -1;
	// begin inline asm
	shfl.sync.down.b32 %r220, %r221, %r227, %r268, %r269;
	// end inline asm
	// begin inline asm
	shfl.sync.down.b32 %r225, %r226, %r227, %r268, %r269;
	// end inline asm
	mov.b64 	%rd288, {%r220, %r225};
	setp.lt.s32 	%p108, %r219, %r268;
	selp.b64 	%rd289, %rd288, 0, %p108;
	add.s64 	%rd290, %rd289, %rd403;
	mov.b64 	{%r231, %r236}, %rd290;
	mov.b32 	%r237, 2;
	// begin inline asm
	shfl.sync.down.b32 %r230, %r231, %r237, %r268, %r269;
	// end inline asm
	// begin inline asm
	shfl.sync.down.b32 %r235, %r236, %r237, %r268, %r269;
	// end inline asm
	mov.b64 	%rd291, {%r230, %r235};
	add.s32 	%r274, %r219, 2;
	setp.gt.s32 	%p109, %r274, %r268;
	selp.b64 	%rd292, 0, %rd291, %p109;
	add.s64 	%rd293, %rd292, %rd290;
	mov.b64 	{%r241, %r246}, %rd293;
	mov.b32 	%r247, 4;
	// begin inline asm
	shfl.sync.down.b32 %r240, %r241, %r247, %r268, %r269;
	// end inline asm
	// begin inline asm
	shfl.sync.down.b32 %r245, %r246, %r247, %r268, %r269;
	// end inline asm
	mov.b64 	%rd294, {%r240, %r245};
	add.s32 	%r275, %r219, 4;
	setp.gt.s32 	%p110, %r275, %r268;
	selp.b64 	%rd295, 0, %rd294, %p110;
	add.s64 	%rd296, %rd295, %rd293;
	mov.b64 	{%r251, %r256}, %rd296;
	mov.b32 	%r257, 8;
	// begin inline asm
	shfl.sync.down.b32 %r250, %r251, %r257, %r268, %r269;
	// end inline asm
	// begin inline asm
	shfl.sync.down.b32 %r255, %r256, %r257, %r268, %r269;
	// end inline asm
	mov.b64 	%rd297, {%r250, %r255};
	add.s32 	%r276, %r219, 8;
	setp.gt.s32 	%p111, %r276, %r268;
	selp.b64 	%rd298, 0, %rd297, %p111;
	add.s64 	%rd299, %rd298, %rd296;
	mov.b64 	{%r261, %r266}, %rd299;
	mov.b32 	%r267, 16;
	// begin inline asm
	shfl.sync.down.b32 %r260, %r261, %r267, %r268, %r269;
	// end inline asm
	// begin inline asm
	shfl.sync.down.b32 %r265, %r266, %r267, %r268, %r269;
	// end inline asm
	mov.b64 	%rd300, {%r260, %r265};
	add.s32 	%r277, %r219, 16;
	setp.gt.s32 	%p112, %r277, %r268;
	selp.b64 	%rd301, 0, %rd300, %p112;
	add.s64 	%rd419, %rd301, %rd299;
	setp.ne.s32 	%p113, %r219, 0;
	@%p113 bra 	$L__BB12_23;
	shr.u32 	%r278, %r6, 2;
	and.b32  	%r279, %r278, 248;
	mov.u32 	%r280, _ZZN3cub18CUB_300001_SM_10006detail6reduce18DeviceReduceKernelINS2_10policy_hubIlyN4cuda3std3__44plusIlEEE10Policy1000EN6thrust24THRUST_300001_SM_1000_NS18transform_iteratorINSD_6detail14equal_to_valueIiEEPillEEyS9_lNS7_10__identityEEEvT0_PT3_T1_NS0_13GridEvenShareISO_EET2_T4_E12temp_storage;
	add.s32 	%r281, %r280, %r279;
	st.shared.u64 	[%r281+16], %rd419;
$L__BB12_23:
	bar.sync 	0;
	setp.ne.s32 	%p114, %r6, 0;
	@%p114 bra 	$L__BB12_46;
	setp.gt.s32 	%p115, %r5, 32;
	ld.shared.u64 	%rd302, [_ZZN3cub18CUB_300001_SM_10006detail6reduce18DeviceReduceKernelINS2_10policy_hubIlyN4cuda3std3__44plusIlEEE10Policy1000EN6thrust24THRUST_300001_SM_1000_NS18transform_iteratorINSD_6detail14equal_to_valueIiEEPillEEyS9_lNS7_10__identityEEEvT0_PT3_T1_NS0_13GridEvenShareISO_EET2_T4_E12temp_storage+24];
	selp.b64 	%rd303, %rd302, 0, %p115;
	add.s64 	%rd304, %rd303, %rd419;
	setp.gt.s32 	%p116, %r5, 64;
	ld.shared.u64 	%rd305, [_ZZN3cub18CUB_300001_SM_10006detail6reduce18DeviceReduceKernelINS2_10policy_hubIlyN4cuda3std3__44plusIlEEE10Policy1000EN6thrust24THRUST_300001_SM_1000_NS18transform_iteratorINSD_6detail14equal_to_valueIiEEPillEEyS9_lNS7_10__identityEEEvT0_PT3_T1_NS0_13GridEvenShareISO_EET2_T4_E12temp_storage+32];
	selp.b64 	%rd306, %rd305, 0, %p116;
	add.s64 	%rd307, %rd304, %rd306;
	setp.gt.s32 	%p117, %r5, 96;
	ld.shared.u64 	%rd308, [_ZZN3cub18CUB_300001_SM_10006detail6reduce18DeviceReduceKernelINS2_10policy_hubIlyN4cuda3std3__44plusIlEEE10Policy1000EN6thrust24THRUST_300001_SM_1000_NS18transform_iteratorINSD_6detail14equal_to_valueIiEEPillEEyS9_lNS7_10__identityEEEvT0_PT3_T1_NS0_13GridEvenShareISO_EET2_T4_E12temp_storage+40];
	selp.b64 	%rd309, %rd308, 0, %p117;
	add.s64 	%rd310, %rd307, %rd309;
	setp.gt.s32 	%p118, %r5, 128;
	ld.shared.u64 	%rd311, [_ZZN3cub18CUB_300001_SM_10006detail6reduce18DeviceReduceKernelINS2_10policy_hubIlyN4cuda3std3__44plusIlEEE10Policy1000EN6thrust24THRUST_300001_SM_1000_NS18transform_iteratorINSD_6detail14equal_to_valueIiEEPillEEyS9_lNS7_10__identityEEEvT0_PT3_T1_NS0_13GridEvenShareISO_EET2_T4_E12temp_storage+48];
	selp.b64 	%rd312, %rd311, 0, %p118;
	add.s64 	%rd313, %rd310, %rd312;
	setp.gt.s32 	%p119, %r5, 160;
	ld.shared.u64 	%rd314, [_ZZN3cub18CUB_300001_SM_10006detail6reduce18DeviceReduceKernelINS2_10policy_hubIlyN4cuda3std3__44plusIlEEE10Policy1000EN6thrust24THRUST_300001_SM_1000_NS18transform_iteratorINSD_6detail14equal_to_valueIiEEPillEEyS9_lNS7_10__identityEEEvT0_PT3_T1_NS0_13GridEvenShareISO_EET2_T4_E12temp_storage+56];
	selp.b64 	%rd315, %rd314, 0, %p119;
	add.s64 	%rd316, %rd313, %rd315;
	setp.gt.s32 	%p120, %r5, 192;
	ld.shared.u64 	%rd317, [_ZZN3cub18CUB_300001_SM_10006detail6reduce18DeviceReduceKernelINS2_10policy_hubIlyN4cuda3std3__44plusIlEEE10Policy1000EN6thrust24THRUST_300001_SM_1000_NS18transform_iteratorINSD_6detail14equal_to_valueIiEEPillEEyS9_lNS7_10__identityEEEvT0_PT3_T1_NS0_13GridEvenShareISO_EET2_T4_E12temp_storage+64];
	selp.b64 	%rd318, %rd317, 0, %p120;
	add.s64 	%rd319, %rd316, %rd318;
	setp.gt.s32 	%p121, %r5, 224;
	ld.shared.u64 	%rd320, [_ZZN3cub18CUB_300001_SM_10006detail6reduce18DeviceReduceKernelINS2_10policy_hubIlyN4cuda3std3__44plusIlEEE10Policy1000EN6thrust24THRUST_300001_SM_1000_NS18transform_iteratorINSD_6detail14equal_to_valueIiEEPillEEyS9_lNS7_10__identityEEEvT0_PT3_T1_NS0_13GridEvenShareISO_EET2_T4_E12temp_storage+72];
	selp.b64 	%rd321, %rd320, 0, %p121;
	add.s64 	%rd322, %rd319, %rd321;
	setp.gt.s32 	%p122, %r5, 256;
	ld.shared.u64 	%rd323, [_ZZN3cub18CUB_300001_SM_10006detail6reduce18DeviceReduceKernelINS2_10policy_hubIlyN4cuda3std3__44plusIlEEE10Policy1000EN6thrust24THRUST_300001_SM_1000_NS18transform_iteratorINSD_6detail14equal_to_valueIiEEPillEEyS9_lNS7_10__identityEEEvT0_PT3_T1_NS0_13GridEvenShareISO_EET2_T4_E12temp_storage+80];
	selp.b64 	%rd324, %rd323, 0, %p122;
	add.s64 	%rd325, %rd322, %rd324;
	setp.gt.s32 	%p123, %r5, 288;
	ld.shared.u64 	%rd326, [_ZZN3cub18CUB_300001_SM_10006detail6reduce18DeviceReduceKernelINS2_10policy_hubIlyN4cuda3std3__44plusIlEEE10Policy1000EN6thrust24THRUST_300001_SM_1000_NS18transform_iteratorINSD_6detail14equal_to_valueIiEEPillEEyS9_lNS7_10__identityEEEvT0_PT3_T1_NS0_13GridEvenShareISO_EET2_T4_E12temp_storage+88];
	selp.b64 	%rd327, %rd326, 0, %p123;
	add.s64 	%rd328, %rd325, %rd327;
	setp.gt.s32 	%p124, %r5, 320;
	ld.shared.u64 	%rd329, [_ZZN3cub18CUB_300001_SM_10006detail6reduce18DeviceReduceKernelINS2_10policy_hubIlyN4cuda3std3__44plusIlEEE10Policy1000EN6thrust24THRUST_300001_SM_1000_NS18transform_iteratorINSD_6detail14equal_to_valueIiEEPillEEyS9_lNS7_10__identityEEEvT0_PT3_T1_NS0_13GridEvenShareISO_EET2_T4_E12temp_storage+96];
	selp.b64 	%rd330, %rd329, 0, %p124;
	add.s64 	%rd331, %rd328, %rd330;
	setp.gt.s32 	%p125, %r5, 352;
	ld.shared.u64 	%rd332, [_ZZN3cub18CUB_300001_SM_10006detail6reduce18DeviceReduceKernelINS2_10policy_hubIlyN4cuda3std3__44plusIlEEE10Policy1000EN6thrust24THRUST_300001_SM_1000_NS18transform_iteratorINSD_6detail14equal_to_valueIiEEPillEEyS9_lNS7_10__identityEEEvT0_PT3_T1_NS0_13GridEvenShareISO_EET2_T4_E12temp_storage+104];
	selp.b64 	%rd333, %rd332, 0, %p125;
	add.s64 	%rd334, %rd331, %rd333;
	setp.gt.s32 	%p126, %r5, 384;
	ld.shared.u64 	%rd335, [_ZZN3cub18CUB_300001_SM_10006detail6reduce18DeviceReduceKernelINS2_10policy_hubIlyN4cuda3std3__44plusIlEEE10Policy1000EN6thrust24THRUST_300001_SM_1000_NS18transform_iteratorINSD_6detail14equal_to_valueIiEEPillEEyS9_lNS7_10__identityEEEvT0_PT3_T1_NS0_13GridEvenShareISO_EET2_T4_E12temp_storage+112];
	selp.b64 	%rd336, %rd335, 0, %p126;
	add.s64 	%rd337, %rd334, %rd336;
	setp.gt.s32 	%p127, %r5, 416;
	ld.shared.u64 	%rd338, [_ZZN3cub18CUB_300001_SM_10006detail6reduce18DeviceReduceKernelINS2_10policy_hubIlyN4cuda3std3__44plusIlEEE10Policy1000EN6thrust24THRUST_300001_SM_1000_NS18transform_iteratorINSD_6detail14equal_to_valueIiEEPillEEyS9_lNS7_10__identityEEEvT0_PT3_T1_NS0_13GridEvenShareISO_EET2_T4_E12temp_storage+120];
	selp.b64 	%rd339, %rd338, 0, %p127;
	add.s64 	%rd340, %rd337, %rd339;
	setp.gt.s32 	%p128, %r5, 448;
	ld.shared.u64 	%rd341, [_ZZN3cub18CUB_300001_SM_10006detail6reduce18DeviceReduceKernelINS2_10policy_hubIlyN4cuda3std3__44plusIlEEE10Policy1000EN6thrust24THRUST_300001_SM_1000_NS18transform_iteratorINSD_6detail14equal_to_valueIiEEPillEEyS9_lNS7_10__identityEEEvT0_PT3_T1_NS0_13GridEvenShareISO_EET2_T4_E12temp_storage+128];
	selp.b64 	%rd342, %rd341, 0, %p128;
	add.s64 	%rd343, %rd340, %rd342;
	setp.gt.s32 	%p129, %r5, 480;
	ld.shared.u64 	%rd344, [_ZZN3cub18CUB_300001_SM_10006detail6reduce18DeviceReduceKernelINS2_10policy_hubIlyN4cuda3std3__44plusIlEEE10Policy1000EN6thrust24THRUST_300001_SM_1000_NS18transform_iteratorINSD_6detail14equal_to_valueIiEEPillEEyS9_lNS7_10__identityEEEvT0_PT3_T1_NS0_13GridEvenShareISO_EET2_T4_E12temp_storage+136];
	selp.b64 	%rd345, %rd344, 0, %p129;
	add.s64 	%rd419, %rd343, %rd345;
	bra.uni 	$L__BB12_46;
$L__BB12_25:
	cvt.u32.u64 	%r53, %rd4;
	mov.u32 	%r28, %tid.x;
	add.s32 	%r54, %r53, %r28;
	mul.wide.u32 	%rd65, %r54, 4;
	add.s64 	%rd66, %rd2, %rd65;
	ld.global.u32 	%r55, [%rd66];
	setp.eq.s32 	%p2, %r55, %r2;
	selp.u64 	%rd67, 1, 0, %p2;
	ld.global.u32 	%r56, [%rd66+2048];
	setp.eq.s32 	%p3, %r56, %r2;
	selp.u64 	%rd68, 1, 0, %p3;
	ld.global.u32 	%r57, [%rd66+4096];
	setp.eq.s32 	%p4, %r57, %r2;
	selp.u64 	%rd69, 1, 0, %p4;
	ld.global.u32 	%r58, [%rd66+6144];
	setp.eq.s32 	%p5, %r58, %r2;
	selp.u64 	%rd70, 1, 0, %p5;
	ld.global.u32 	%r59, [%rd66+8192];
	setp.eq.s32 	%p6, %r59, %r2;
	selp.u64 	%rd71, 1, 0, %p6;
	ld.global.u32 	%r60, [%rd66+10240];
	setp.eq.s32 	%p7, %r60, %r2;
	selp.u64 	%rd72, 1, 0, %p7;
	ld.global.u32 	%r61, [%rd66+12288];
	setp.eq.s32 	%p8, %r61, %r2;
	selp.u64 	%rd73, 1, 0, %p8;
	add.s64 	%rd74, %rd68, %rd67;
	add.s64 	%rd75, %rd74, %rd69;
	add.s64 	%rd76, %rd75, %rd70;
	add.s64 	%rd77, %rd76, %rd71;
	add.s64 	%rd78, %rd77, %rd72;
	add.s64 	%rd418, %rd78, %rd73;
	setp.lt.u64 	%p9, %rd5, %rd3;
	@%p9 bra 	$L__BB12_42;
	cvt.u32.u64 	%r63, %rd3;
	cvt.u64.u32 	%rd30, %r28;
	add.s64 	%rd405, %rd4, %rd3;
	cvt.u32.u64 	%r29, %rd1;
	not.b32 	%r65, %r28;
	add.s32 	%r66, %r65, %r29;
	sub.s32 	%r67, %r66, %r63;
	sub.s32 	%r346, %r67, %r53;
	add.s64 	%rd79, %rd405, %rd30;
	shl.b64 	%rd80, %rd79, 2;
	add.s64 	%rd81, %rd80, %rd2;
	add.s64 	%rd404, %rd81, 16384;
	mov.b32 	%r347, 0;
	mov.u64 	%rd407, %rd4;
$L__BB12_27:
	cvt.s64.s32 	%rd37, %r51;
	add.s64 	%rd407, %rd407, %rd37;
	add.s64 	%rd82, %rd1, -3584;
	setp.gt.u64 	%p10, %rd407, %rd82;
	@%p10 bra 	$L__BB12_29;
	mul.lo.s32 	%r69, %r1, 3584;
	cvt.s64.s32 	%rd83, %r69;
	add.s64 	%rd84, %rd407, %rd30;
	shl.b64 	%rd85, %rd84, 2;
	add.s64 	%rd86, %rd2, %rd85;
	ld.global.u32 	%r70, [%rd86];
	setp.eq.s32 	%p11, %r70, %r2;
	selp.u64 	%rd87, 1, 0, %p11;
	ld.global.u32 	%r71, [%rd86+2048];
	setp.eq.s32 	%p12, %r71, %r2;
	selp.u64 	%rd88, 1, 0, %p12;
	ld.global.u32 	%r72, [%rd86+4096];
	setp.eq.s32 	%p13, %r72, %r2;
	selp.u64 	%rd89, 1, 0, %p13;
	ld.global.u32 	%r73, [%rd86+6144];
	setp.eq.s32 	%p14, %r73, %r2;
	selp.u64 	%rd90, 1, 0, %p14;
	ld.global.u32 	%r74, [%rd86+8192];
	setp.eq.s32 	%p15, %r74, %r2;
	selp.u64 	%rd91, 1, 0, %p15;
	ld.global.u32 	%r75, [%rd86+10240];
	setp.eq.s32 	%p16, %r75, %r2;
	selp.u64 	%rd92, 1, 0, %p16;
	ld.global.u32 	%r76, [%rd86+12288];
	setp.eq.s32 	%p17, %r76, %r2;
	selp.u64 	%rd93, 1, 0, %p17;
	add.s64 	%rd94, %rd418, %rd87;
	add.s64 	%rd95, %rd94, %rd88;
	add.s64 	%rd96, %rd95, %rd89;
	add.s64 	%rd97, %rd96, %rd90;
	add.s64 	%rd98, %rd97, %rd91;
	add.s64 	%rd99, %rd98, %rd92;
	add.s64 	%rd418, %rd99, %rd93;
	sub.s64 	%rd100, %rd1, %rd407;
	setp.lt.u64 	%p18, %rd100, %rd83;
	add.s32 	%r347, %r347, 1;
	add.s64 	%rd405, %rd405, %rd83;
	sub.s32 	%r346, %r346, %r69;
	mul.wide.s32 	%rd101, %r69, 4;
	add.s64 	%rd404, %rd404, %rd101;
	@%p18 bra 	$L__BB12_42;
	bra.uni 	$L__BB12_27;
$L__BB12_29:
	setp.le.u64 	%p19, %rd1, %rd407;
	cvt.u32.u64 	%r77, %rd407;
	cvt.u32.u64 	%r78, %rd1;
	sub.s32 	%r79, %r78, %r77;
	setp.ge.s32 	%p20, %r28, %r79;
	or.pred  	%p21, %p19, %p20;
	@%p21 bra 	$L__BB12_42;
	cvt.u32.u64 	%r81, %rd37;
	cvt.u32.u64 	%r82, %rd4;
	not.b32 	%r83, %r28;
	add.s32 	%r84, %r83, %r29;
	add.s32 	%r85, %r81, %r82;
	sub.s32 	%r86, %r84, %r85;
	mul.lo.s32 	%r87, %r1, %r347;
	mad.lo.s32 	%r88, %r87, -3584, %r86;
	shr.u32 	%r89, %r88, 9;
	add.s32 	%r35, %r89, 1;
	and.b32  	%r36, %r35, 15;
	setp.lt.u32 	%p22, %r88, 7680;
	mov.u32 	%r350, %r28;
	@%p22 bra 	$L__BB12_33;
	shr.u32 	%r90, %r346, 9;
	add.s32 	%r91, %r90, 1;
	and.b32  	%r92, %r91, 16777200;
	neg.s32 	%r348, %r92;
	mov.u32 	%r350, %r28;
$L__BB12_32:
	.pragma "nounroll";
	ld.global.u32 	%r93, [%rd404+-16384];
	setp.eq.s32 	%p23, %r93, %r2;
	selp.u64 	%rd103, 1, 0, %p23;
	add.s64 	%rd104, %rd418, %rd103;
	ld.global.u32 	%r94, [%rd404+-14336];
	setp.eq.s32 	%p24, %r94, %r2;
	selp.u64 	%rd105, 1, 0, %p24;
	add.s64 	%rd106, %rd104, %rd105;
	ld.global.u32 	%r95, [%rd404+-12288];
	setp.eq.s32 	%p25, %r95, %r2;
	selp.u64 	%rd107, 1, 0, %p25;
	add.s64 	%rd108, %rd106, %rd107;
	ld.global.u32 	%r96, [%rd404+-10240];
	setp.eq.s32 	%p26, %r96, %r2;
	selp.u64 	%rd109, 1, 0, %p26;
	add.s64 	%rd110, %rd108, %rd109;
	ld.global.u32 	%r97, [%rd404+-8192];
	setp.eq.s32 	%p27, %r97, %r2;
	selp.u64 	%rd111, 1, 0, %p27;
	add.s64 	%rd112, %rd110, %rd111;
	ld.global.u32 	%r98, [%rd404+-6144];
	setp.eq.s32 	%p28, %r98, %r2;
	selp.u64 	%rd113, 1, 0, %p28;
	add.s64 	%rd114, %rd112, %rd113;
	ld.global.u32 	%r99, [%rd404+-4096];
	setp.eq.s32 	%p29, %r99, %r2;
	selp.u64 	%rd115, 1, 0, %p29;
	add.s64 	%rd116, %rd114, %rd115;
	ld.global.u32 	%r100, [%rd404+-2048];
	setp.eq.s32 	%p30, %r100, %r2;
	selp.u64 	%rd117, 1, 0, %p30;
	add.s64 	%rd118, %rd116, %rd117;
	ld.global.u32 	%r101, [%rd404];
	setp.eq.s32 	%p31, %r101, %r2;
	selp.u64 	%rd119, 1, 0, %p31;
	add.s64 	%rd120, %rd118, %rd119;
	ld.global.u32 	%r102, [%rd404+2048];
	setp.eq.s32 	%p32, %r102, %r2;
	selp.u64 	%rd121, 1, 0, %p32;
	add.s64 	%rd122, %rd120, %rd121;
	ld.global.u32 	%r103, [%rd404+4096];
	setp.eq.s32 	%p33, %r103, %r2;
	selp.u64 	%rd123, 1, 0, %p33;
	add.s64 	%rd124, %rd122, %rd123;
	ld.global.u32 	%r104, [%rd404+6144];
	setp.eq.s32 	%p34, %r104, %r2;
	selp.u64 	%rd125, 1, 0, %p34;
	add.s64 	%rd126, %rd124, %rd125;
	ld.global.u32 	%r105, [%rd404+8192];
	setp.eq.s32 	%p35, %r105, %r2;
	selp.u64 	%rd127, 1, 0, %p35;
	add.s64 	%rd128, %rd126, %rd127;
	ld.global.u32 	%r106, [%rd404+10240];
	setp.eq.s32 	%p36, %r106, %r2;
	selp.u64 	%rd129, 1, 0, %p36;
	add.s64 	%rd130, %rd128, %rd129;
	ld.global.u32 	%r107, [%rd404+12288];
	setp.eq.s32 	%p37, %r107, %r2;
	selp.u64 	%rd131, 1, 0, %p37;
	add.s64 	%rd132, %rd130, %rd131;
	ld.global.u32 	%r108, [%rd404+14336];
	setp.eq.s32 	%p38, %r108, %r2;
	selp.u64 	%rd133, 1, 0, %p38;
	add.s64 	%rd418, %rd132, %rd133;
	add.s32 	%r350, %r350, 8192;
	add.s32 	%r348, %r348, 16;
	add.s64 	%rd404, %rd404, 32768;
	setp.ne.s32 	%p39, %r348, 0;
	@%p39 bra 	$L__BB12_32;
$L__BB12_33:
	setp.eq.s32 	%p40, %r36, 0;
	@%p40 bra 	$L__BB12_42;
	and.b32  	%r43, %r35, 7;
	setp.lt.u32 	%p41, %r36, 8;
	@%p41 bra 	$L__BB12_36;
	cvt.u64.u32 	%rd135, %r350;
	add.s64 	%rd136, %rd407, %rd135;
	shl.b64 	%rd137, %rd136, 2;
	add.s64 	%rd138, %rd2, %rd137;
	ld.global.u32 	%r109, [%rd138];
	setp.eq.s32 	%p42, %r109, %r2;
	selp.u64 	%rd139, 1, 0, %p42;
	add.s64 	%rd140, %rd418, %rd139;
	ld.global.u32 	%r110, [%rd138+2048];
	setp.eq.s32 	%p43, %r110, %r2;
	selp.u64 	%rd141, 1, 0, %p43;
	add.s64 	%rd142, %rd140, %rd141;
	ld.global.u32 	%r111, [%rd138+4096];
	setp.eq.s32 	%p44, %r111, %r2;
	selp.u64 	%rd143, 1, 0, %p44;
	add.s64 	%rd144, %rd142, %rd143;
	ld.global.u32 	%r112, [%rd138+6144];
	setp.eq.s32 	%p45, %r112, %r2;
	selp.u64 	%rd145, 1, 0, %p45;
	add.s64 	%rd146, %rd144, %rd145;
	ld.global.u32 	%r113, [%rd138+8192];
	setp.eq.s32 	%p46, %r113, %r2;
	selp.u64 	%rd147, 1, 0, %p46;
	add.s64 	%rd148, %rd146, %rd147;
	ld.global.u32 	%r114, [%rd138+10240];
	setp.eq.s32 	%p47, %r114, %r2;
	selp.u64 	%rd149, 1, 0, %p47;
	add.s64 	%rd150, %rd148, %rd149;
	ld.global.u32 	%r115, [%rd138+12288];
	setp.eq.s32 	%p48, %r115, %r2;
	selp.u64 	%rd151, 1, 0, %p48;
	add.s64 	%rd152, %rd150, %rd151;
	ld.global.u32 	%r116, [%rd138+14336];
	setp.eq.s32 	%p49, %r116, %r2;
	selp.u64 	%rd153, 1, 0, %p49;
	add.s64 	%rd418, %rd152, %rd153;
	add.s32 	%r350, %r350, 4096;
$L__BB12_36:
	setp.eq.s32 	%p50, %r43, 0;
	@%p50 bra 	$L__BB12_42;
	setp.lt.u32 	%p51, %r43, 4;
	@%p51 bra 	$L__BB12_39;
	cvt.u64.u32 	%rd155, %r350;
	add.s64 	%rd156, %rd407, %rd155;
	shl.b64 	%rd157, %rd156, 2;
	add.s64 	%rd158, %rd2, %rd157;
	ld.global.u32 	%r117, [%rd158];
	setp.eq.s32 	%p52, %r117, %r2;
	selp.u64 	%rd159, 1, 0, %p52;
	add.s64 	%rd160, %rd418, %rd159;
	ld.global.u32 	%r118, [%rd158+2048];
	setp.eq.s32 	%p53, %r118, %r2;
	selp.u64 	%rd161, 1, 0, %p53;
	add.s64 	%rd162, %rd160, %rd161;
	ld.global.u32 	%r119, [%rd158+4096];
	setp.eq.s32 	%p54, %r119, %r2;
	selp.u64 	%rd163, 1, 0, %p54;
	add.s64 	%rd164, %rd162, %rd163;
	ld.global.u32 	%r120, [%rd158+6144];
	setp.eq.s32 	%p55, %r120, %r2;
	selp.u64 	%rd165, 1, 0, %p55;
	add.s64 	%rd418, %rd164, %rd165;
	add.s32 	%r350, %r350, 2048;
$L__BB12_39:
	and.b32  	%r121, %r35, 3;
	setp.eq.s32 	%p56, %r121, 0;
	@%p56 bra 	$L__BB12_42;
	cvt.u64.u32 	%rd166, %r350;
	add.s64 	%rd167, %rd166, %rd405;
	shl.b64 	%rd168, %rd167, 2;
	add.s64 	%rd416, %rd2, %rd168;
	cvt.u16.u32 	%rs1, %r346;
	shr.u16 	%rs2, %rs1, 9;
	add.s16 	%rs3, %rs2, 1;
	cvt.u32.u16 	%r122, %rs3;
	and.b32  	%r123, %r122, 3;
	neg.s32 	%r353, %r123;
$L__BB12_41:
	.pragma "nounroll";
	ld.global.u32 	%r124, [%rd416];
	setp.eq.s32 	%p57, %r124, %r2;
	selp.u64 	%rd169, 1, 0, %p57;
	add.s64 	%rd418, %rd418, %rd169;
	add.s64 	%rd416, %rd416, 2048;
	add.s32 	%r353, %r353, 1;
	setp.ne.s32 	%p58, %r353, 0;
	@%p58 bra 	$L__BB12_41;
$L__BB12_42:
	// begin inline asm
	mov.u32 %r125, %laneid;
	// end inline asm
	mov.b64 	{%r127, %r132}, %rd418;
	mov.b32 	%r133, 1;
	mov.b32 	%r174, 31;
	mov.b32 	%r175, -1;
	// begin inline asm
	shfl.sync.down.b32 %r126, %r127, %r133, %r174, %r175;
	// end inline asm
	// begin inline asm
	shfl.sync.down.b32 %r131, %r132, %r133, %r174, %r175;
	// end inline asm
	mov.b64 	%rd170, {%r126, %r131};
	setp.gt.s32 	%p59, %r125, 30;
	selp.b64 	%rd171, 0, %rd170, %p59;
	add.s64 	%rd172, %rd171, %rd418;
	mov.b64 	{%r137, %r142}, %rd172;
	mov.b32 	%r143, 2;
	// begin inline asm
	shfl.sync.down.b32 %r136, %r137, %r143, %r174, %r175;
	// end inline asm
	// begin inline asm
	shfl.sync.down.b32 %r141, %r142, %r143, %r174, %r175;
	// end inline asm
	mov.b64 	%rd173, {%r136, %r141};
	setp.gt.s32 	%p60, %r125, 29;
	selp.b64 	%rd174, 0, %rd173, %p60;
	add.s64 	%rd175, %rd174, %rd172;
	mov.b64 	{%r147, %r152}, %rd175;
	mov.b32 	%r153, 4;
	// begin inline asm
	shfl.sync.down.b32 %r146, %r147, %r153, %r174, %r175;
	// end inline asm
	// begin inline asm
	shfl.sync.down.b32 %r151, %r152, %r153, %r174, %r175;
	// end inline asm
	mov.b64 	%rd176, {%r146, %r151};
	setp.gt.s32 	%p61, %r125, 27;
	selp.b64 	%rd177, 0, %rd176, %p61;
	add.s64 	%rd178, %rd177, %rd175;
	mov.b64 	{%r157, %r162}, %rd178;
	mov.b32 	%r163, 8;
	// begin inline asm
	shfl.sync.down.b32 %r156, %r157, %r163, %r174, %r175;
	// end inline asm
	// begin inline asm
	shfl.sync.down.b32 %r161, %r162, %r163, %r174, %r175;
	// end inline asm
	mov.b64 	%rd179, {%r156, %r161};
	setp.gt.s32 	%p62, %r125, 23;
	selp.b64 	%rd180, 0, %rd179, %p62;
	add.s64 	%rd181, %rd180, %rd178;
	mov.b64 	{%r167, %r172}, %rd181;
	mov.b32 	%r173, 16;
	// begin inline asm
	shfl.sync.down.b32 %r166, %r167, %r173, %r174, %r175;
	// end inline asm
	// begin inline asm
	shfl.sync.down.b32 %r171, %r172, %r173, %r174, %r175;
	// end inline asm
	mov.b64 	%rd182, {%r166, %r171};
	setp.gt.s32 	%p63, %r125, 15;
	selp.b64 	%rd183, 0, %rd182, %p63;
	add.s64 	%rd419, %rd183, %rd181;
	setp.ne.s32 	%p64, %r125, 0;
	@%p64 bra 	$L__BB12_44;
	shr.u32 	%r176, %r28, 2;
	and.b32  	%r177, %r176, 248;
	mov.u32 	%r178, _ZZN3cub18CUB_300001_SM_10006detail6reduce18DeviceReduceKernelINS2_10policy_hubIlyN4cuda3std3__44plusIlEEE10Policy1000EN6thrust24THRUST_300001_SM_1000_NS18transform_iteratorINSD_6detail14equal_to_valueIiEEPillEEyS9_lNS7_10__identityEEEvT0_PT3_T1_NS0_13GridEvenShareISO_EET2_T4_E12temp_storage;
	add.s32 	%r179, %r178, %r177;
	st.shared.u64 	[%r179+16], %rd419;
$L__BB12_44:
	bar.sync 	0;
	setp.ne.s32 	%p65, %r28, 0;
	@%p65 bra 	$L__BB12_46;
	ld.shared.u64 	%rd184, [_ZZN3cub18CUB_300001_SM_10006detail6reduce18DeviceReduceKernelINS2_10policy_hubIlyN4cuda3std3__44plusIlEEE10Policy1000EN6thrust24THRUST_300001_SM_1000_NS18transform_iteratorINSD_6detail14equal_to_valueIiEEPillEEyS9_lNS7_10__identityEEEvT0_PT3_T1_NS0_13GridEvenShareISO_EET2_T4_E12temp_storage+24];
	add.s64 	%rd185, %rd184, %rd419;
	ld.shared.u64 	%rd186, [_ZZN3cub18CUB_300001_SM_10006detail6reduce18DeviceReduceKernelINS2_10policy_hubIlyN4cuda3std3__44plusIlEEE10Policy1000EN6thrust24THRUST_300001_SM_1000_NS18transform_iteratorINSD_6detail14equal_to_valueIiEEPillEEyS9_lNS7_10__identityEEEvT0_PT3_T1_NS0_13GridEvenShareISO_EET2_T4_E12temp_storage+32];
	add.s64 	%rd187, %rd185, %rd186;
	ld.shared.u64 	%rd188, [_ZZN3cub18CUB_300001_SM_10006detail6reduce18DeviceReduceKernelINS2_10policy_hubIlyN4cuda3std3__44plusIlEEE10Policy1000EN6thrust24THRUST_300001_SM_1000_NS18transform_iteratorINSD_6detail14equal_to_valueIiEEPillEEyS9_lNS7_10__identityEEEvT0_PT3_T1_NS0_13GridEvenShareISO_EET2_T4_E12temp_storage+40];
	add.s64 	%rd189, %rd187, %rd188;
	ld.shared.u64 	%rd190, [_ZZN3cub18CUB_300001_SM_10006detail6reduce18DeviceReduceKernelINS2_10policy_hubIlyN4cuda3std3__44plusIlEEE10Policy1000EN6thrust24THRUST_300001_SM_1000_NS18transform_iteratorINSD_6detail14equal_to_valueIiEEPillEEyS9_lNS7_10__identityEEEvT0_PT3_T1_NS0_13GridEvenShareISO_EET2_T4_E12temp_storage+48];
	add.s64 	%rd191, %rd189, %rd190;
	ld.shared.u64 	%rd192, [_ZZN3cub18CUB_300001_SM_10006detail6reduce18DeviceReduceKernelINS2_10policy_hubIlyN4cuda3std3__44plusIlEEE10Policy1000EN6thrust24THRUST_300001_SM_1000_NS18transform_iteratorINSD_6detail14equal_to_valueIiEEPillEEyS9_lNS7_10__identityEEEvT0_PT3_T1_NS0_13GridEvenShareISO_EET2_T4_E12temp_storage+56];
	add.s64 	%rd193, %rd191, %rd192;
	ld.shared.u64 	%rd194, [_ZZN3cub18CUB_300001_SM_10006detail6reduce18DeviceReduceKernelINS2_10policy_hubIlyN4cuda3std3__44plusIlEEE10Policy1000EN6thrust24THRUST_300001_SM_1000_NS18transform_iteratorINSD_6detail14equal_to_valueIiEEPillEEyS9_lNS7_10__identityEEEvT0_PT3_T1_NS0_13GridEvenShareISO_EET2_T4_E12temp_storage+64];
	add.s64 	%rd195, %rd193, %rd194;
	ld.shared.u64 	%rd196, [_ZZN3cub18CUB_300001_SM_10006detail6reduce18DeviceReduceKernelINS2_10policy_hubIlyN4cuda3std3__44plusIlEEE10Policy1000EN6thrust24THRUST_300001_SM_1000_NS18transform_iteratorINSD_6detail14equal_to_valueIiEEPillEEyS9_lNS7_10__identityEEEvT0_PT3_T1_NS0_13GridEvenShareISO_EET2_T4_E12temp_storage+72];
	add.s64 	%rd197, %rd195, %rd196;
	ld.shared.u64 	%rd198, [_ZZN3cub18CUB_300001_SM_10006detail6reduce18DeviceReduceKernelINS2_10policy_hubIlyN4cuda3std3__44plusIlEEE10Policy1000EN6thrust24THRUST_300001_SM_1000_NS18transform_iteratorINSD_6detail14equal_to_valueIiEEPillEEyS9_lNS7_10__identityEEEvT0_PT3_T1_NS0_13GridEvenShareISO_EET2_T4_E12temp_storage+80];
	add.s64 	%rd199, %rd197, %rd198;
	ld.shared.u64 	%rd200, [_ZZN3cub18CUB_300001_SM_10006detail6reduce18DeviceReduceKernelINS2_10policy_hubIlyN4cuda3std3__44plusIlEEE10Policy1000EN6thrust24THRUST_300001_SM_1000_NS18transform_iteratorINSD_6detail14equal_to_valueIiEEPillEEyS9_lNS7_10__identityEEEvT0_PT3_T1_NS0_13GridEvenShareISO_EET2_T4_E12temp_storage+88];
	add.s64 	%rd201, %rd199, %rd200;
	ld.shared.u64 	%rd202, [_ZZN3cub18CUB_300001_SM_10006detail6reduce18DeviceReduceKernelINS2_10policy_hubIlyN4cuda3std3__44plusIlEEE10Policy1000EN6thrust24THRUST_300001_SM_1000_NS18transform_iteratorINSD_6detail14equal_to_valueIiEEPillEEyS9_lNS7_10__identityEEEvT0_PT3_T1_NS0_13GridEvenShareISO_EET2_T4_E12temp_storage+96];
	add.s64 	%rd203, %rd201, %rd202;
	ld.shared.u64 	%rd204, [_ZZN3cub18CUB_300001_SM_10006detail6reduce18DeviceReduceKernelINS2_10policy_hubIlyN4cuda3std3__44plusIlEEE10Policy1000EN6thrust24THRUST_300001_SM_1000_NS18transform_iteratorINSD_6detail14equal_to_valueIiEEPillEEyS9_lNS7_10__identityEEEvT0_PT3_T1_NS0_13GridEvenShareISO_EET2_T4_E12temp_storage+104];
	add.s64 	%rd205, %rd203, %rd204;
	ld.shared.u64 	%rd206, [_ZZN3cub18CUB_300001_SM_10006detail6reduce18DeviceReduceKernelINS2_10policy_hubIlyN4cuda3std3__44plusIlEEE10Policy1000EN6thrust24THRUST_300001_SM_1000_NS18transform_iteratorINSD_6detail14equal_to_valueIiEEPillEEyS9_lNS7_10__identityEEEvT0_PT3_T1_NS0_13GridEvenShareISO_EET2_T4_E12temp_storage+112];
	add.s64 	%rd207, %rd205, %rd206;
	ld.shared.u64 	%rd208, [_ZZN3cub18CUB_300001_SM_10006detail6reduce18DeviceReduceKernelINS2_10policy_hubIlyN4cuda3std3__44plusIlEEE10Policy1000EN6thrust24THRUST_300001_SM_1000_NS18transform_iteratorINSD_6detail14equal_to_valueIiEEPillEEyS9_lNS7_10__identityEEEvT0_PT3_T1_NS0_13GridEvenShareISO_EET2_T4_E12temp_storage+120];
	add.s64 	%rd209, %rd207, %rd208;
	ld.shared.u64 	%rd210, [_ZZN3cub18CUB_300001_SM_10006detail6reduce18DeviceReduceKernelINS2_10policy_hubIlyN4cuda3std3__44plusIlEEE10Policy1000EN6thrust24THRUST_300001_SM_1000_NS18transform_iteratorINSD_6detail14equal_to_valueIiEEPillEEyS9_lNS7_10__identityEEEvT0_PT3_T1_NS0_13GridEvenShareISO_EET2_T4_E12temp_storage+128];
	add.s64 	%rd211, %rd209, %rd210;
	ld.shared.u64 	%rd212, [_ZZN3cub18CUB_300001_SM_10006detail6reduce18DeviceReduceKernelINS2_10policy_hubIlyN4cuda3std3__44plusIlEEE10Policy1000EN6thrust24THRUST_300001_SM_1000_NS18transform_iteratorINSD_6detail14equal_to_valueIiEEPillEEyS9_lNS7_10__identityEEEvT0_PT3_T1_NS0_13GridEvenShareISO_EET2_T4_E12temp_storage+136];
	add.s64 	%rd419, %rd211, %rd212;
$L__BB12_46:
	mov.u32 	%r337, %tid.x;
	setp.ne.s32 	%p137, %r337, 0;
	@%p137 bra 	$L__BB12_48;
	ld.param.u64 	%rd392, [_ZN3cub18CUB_300001_SM_10006detail6reduce18DeviceReduceKernelINS2_10policy_hubIlyN4cuda3std3__44plusIlEEE10Policy1000EN6thrust24THRUST_300001_SM_1000_NS18transform_iteratorINSD_6detail14equal_to_valueIiEEPillEEyS9_lNS7_10__identityEEEvT0_PT3_T1_NS0_13GridEvenShareISO_EET2_T4__param_1];
	cvta.to.global.u64 	%rd389, %rd392;
	mul.wide.u32 	%rd390, %r3, 8;
	add.s64 	%rd391, %rd389, %rd390;
	st.global.u64 	[%rd391], %rd419;
$L__BB12_48:
	ret;

}
	// .globl	_ZN3cub18CUB_300001_SM_10006detail6reduce28DeviceReduceSingleTileKernelINS2_10policy_hubIlyN4cuda3std3__44plusIlEEE10Policy1000EPlSC_iS9_llNS7_10__identityEEEvT0_T1_T2_T3_T4_T6_
.visible .entry _ZN3cub18CUB_300001_SM_10006detail6reduce28DeviceReduceSingleTileKernelINS2_10policy_hubIlyN4cuda3std3__44plusIlEEE10Policy1000EPlSC_iS9_llNS7_10__identityEEEvT0_T1_T2_T3_T4_T6_(
	.param .u64 .ptr .align 1 _ZN3cub18CUB_300001_SM_10006detail6reduce28DeviceReduceSingleTileKernelINS2_10policy_hubIlyN4cuda3std3__44plusIlEEE10Policy1000EPlSC_iS9_llNS7_10__identityEEEvT0_T1_T2_T3_T4_T6__param_0,
	.param .u64 .ptr .align 1 _ZN3cub18CUB_300001_SM_10006detail6reduce28DeviceReduceSingleTileKernelINS2_10policy_hubIlyN4cuda3std3__44plusIlEEE10Policy1000EPlSC_iS9_llNS7_10__identityEEEvT0_T1_T2_T3_T4_T6__param_1,
	.param .u32 _ZN3cub18CUB_300001_SM_10006detail6reduce28DeviceReduceSingleTileKernelINS2_10policy_hubIlyN4cuda3std3__44plusIlEEE10Policy1000EPlSC_iS9_llNS7_10__identityEEEvT0_T1_T2_T3_T4_T6__param_2,
	.param .align 1 .b8 _ZN3cub18CUB_300001_SM_10006detail6reduce28DeviceReduceSingleTileKernelINS2_10policy_hubIlyN4cuda3std3__44plusIlEEE10Policy1000EPlSC_iS9_llNS7_10__identityEEEvT0_T1_T2_T3_T4_T6__param_3[1],
	.param .u64 _ZN3cub18CUB_300001_SM_10006detail6reduce28DeviceReduceSingleTileKernelINS2_10policy_hubIlyN4cuda3std3__44plusIlEEE10Policy1000EPlSC_iS9_llNS7_10__identityEEEvT0_T1_T2_T3_T4_T6__param_4,
	.param .align 1 .b8 _ZN3cub18CUB_300001_SM_10006detail6reduce28DeviceReduceSingleTileKernelINS2_10policy_hubIlyN4cuda3std3__44plusIlEEE10Policy1000EPlSC_iS9_llNS7_10__identityEEEvT0_T1_T2_T3_T4_T6__param_5[1]
)
.maxntid 512
.minnctapersm 1
{
	.reg .pred 	%p<58>;
	.reg .b32 	%r<238>;
	.reg .b64 	%rd<281>;
	// demoted variable
	.shared .align 8 .b8 _ZZN3cub18CUB_300001_SM_10006detail6reduce28DeviceReduceSingleTileKernelINS2_10policy_hubIlyN4cuda3std3__44plusIlEEE10Policy1000EPlSC_iS9_llNS7_10__identityEEEvT0_T1_T2_T3_T4_T6_E12temp_storage[152];
	ld.param.u64 	%rd35, [_ZN3cub18CUB_300001_SM_10006detail6reduce28DeviceReduceSingleTileKernelINS2_10policy_hubIlyN4cuda3std3__44plusIlEEE10Policy1000EPlSC_iS9_llNS7_10__identityEEEvT0_T1_T2_T3_T4_T6__param_0];
	ld.param.u64 	%rd37, [_ZN3cub18CUB_300001_SM_10006detail6reduce28DeviceReduceSingleTileKernelINS2_10policy_hubIlyN4cuda3std3__44plusIlEEE10Policy1000EPlSC_iS9_llNS7_10__identityEEEvT0_T1_T2_T3_T4_T6__param_1];
	ld.param.u32 	%r34, [_ZN3cub18CUB_300001_SM_10006detail6reduce28DeviceReduceSingleTileKernelINS2_10policy_hubIlyN4cuda3std3__44plusIlEEE10Policy1000EPlSC_iS9_llNS7_10__identityEEEvT0_T1_T2_T3_T4_T6__param_2];
	ld.param.u64 	%rd36, [_ZN3cub18CUB_300001_SM_10006detail6reduce28DeviceReduceSingleTileKernelINS2_10policy_hubIlyN4cuda3std3__44plusIlEEE10Policy1000EPlSC_iS9_llNS7_10__identityEEEvT0_T1_T2_T3_T4_T6__param_4];
	cvta.to.global.u64 	%rd1, %rd37;
	setp.ne.s32 	%p1, %r34, 0;
	@%p1 bra 	$L__BB13_3;
	mov.u32 	%r224, %tid.x;
	setp.ne.s32 	%p57, %r224, 0;
	@%p57 bra 	$L__BB13_39;
	st.global.u64 	[%rd1], %rd36;
	bra.uni 	$L__BB13_39;
$L__BB13_3:
	setp.gt.s32 	%p2, %r34, 3583;
	@%p2 bra 	$L__BB13_21;
	mov.u32 	%r1, %tid.x;
	setp.ge.s32 	%p19, %r1, %r34;
	mov.b64 	%rd271, 0;
	mov.u32 	%r228, %r1;
	@%p19 bra 	$L__BB13_6;
	mul.wide.u32 	%rd146, %r1, 8;
	add.s64 	%rd145, %rd35, %rd146;
	// begin inline asm
	ld.global.nc.u64 %rd271, [%rd145];
	// end inline asm
	add.s32 	%r228, %r1, 512;
$L__BB13_6:
	setp.ge.s32 	%p20, %r228, %r34;
	@%p20 bra 	$L__BB13_12;
	not.b32 	%r100, %r228;
	add.s32 	%r4, %r34, %r100;
	and.b32  	%r101, %r4, 1536;
	setp.eq.s32 	%p21, %r101, 1536;
	@%p21 bra 	$L__BB13_10;
	mul.wide.u32 	%rd148, %r228, 8;
	add.s64 	%rd266, %rd35, %rd148;
	shr.u32 	%r102, %r4, 9;
	add.s32 	%r103, %r102, 1;
	and.b32  	%r104, %r103, 3;
	neg.s32 	%r226, %r104;
$L__BB13_9:
	.pragma "nounroll";
	// begin inline asm
	ld.global.nc.u64 %rd149, [%rd266];
	// end inline asm
	add.s64 	%rd271, %rd149, %rd271;
	add.s32 	%r228, %r228, 512;
	add.s64 	%rd266, %rd266, 4096;
	add.s32 	%r226, %r226, 1;
	setp.ne.s32 	%p22, %r226, 0;
	@%p22 bra 	$L__BB13_9;
$L__BB13_10:
	setp.lt.u32 	%p23, %r4, 1536;
	@%p23 bra 	$L__BB13_12;
$L__BB13_11:
	mul.wide.s32 	%rd159, %r228, 8;
	add.s64 	%rd152, %rd35, %rd159;
	// begin inline asm
	ld.global.nc.u64 %rd151, [%rd152];
	// end inline asm
	add.s64 	%rd160, %rd151, %rd271;
	add.s64 	%rd154, %rd152, 4096;
	// begin inline asm
	ld.global.nc.u64 %rd153, [%rd154];
	// end inline asm
	add.s64 	%rd161, %rd153, %rd160;
	add.s64 	%rd156, %rd152, 8192;
	// begin inline asm
	ld.global.nc.u64 %rd155, [%rd156];
	// end inline asm
	add.s64 	%rd162, %rd155, %rd161;
	add.s64 	%rd158, %rd152, 12288;
	// begin inline asm
	ld.global.nc.u64 %rd157, [%rd158];
	// end inline asm
	add.s64 	%rd271, %rd157, %rd162;
	add.s32 	%r228, %r228, 2048;
	setp.lt.s32 	%p24, %r228, %r34;
	@%p24 bra 	$L__BB13_11;
$L__BB13_12:
	setp.lt.s32 	%p25, %r34, 512;
	@%p25 bra 	$L__BB13_17;
	// begin inline asm
	mov.u32 %r168, %laneid;
	// end inline asm
	mov.b64 	{%r170, %r175}, %rd271;
	mov.b32 	%r176, 1;
	mov.b32 	%r217, 31;
	mov.b32 	%r218, -1;
	// begin inline asm
	shfl.sync.down.b32 %r169, %r170, %r176, %r217, %r218;
	// end inline asm
	// begin inline asm
	shfl.sync.down.b32 %r174, %r175, %r176, %r217, %r218;
	// end inline asm
	mov.b64 	%rd221, {%r169, %r174};
	setp.gt.s32 	%p49, %r168, 30;
	selp.b64 	%rd222, 0, %rd221, %p49;
	add.s64 	%rd223, %rd222, %rd271;
	mov.b64 	{%r180, %r185}, %rd223;
	mov.b32 	%r186, 2;
	// begin inline asm
	shfl.sync.down.b32 %r179, %r180, %r186, %r217, %r218;
	// end inline asm
	// begin inline asm
	shfl.sync.down.b32 %r184, %r185, %r186, %r217, %r218;
	// end inline asm
	mov.b64 	%rd224, {%r179, %r184};
	setp.gt.s32 	%p50, %r168, 29;
	selp.b64 	%rd225, 0, %rd224, %p50;
	add.s64 	%rd226, %rd225, %rd223;
	mov.b64 	{%r190, %r195}, %rd226;
	mov.b32 	%r196, 4;
	// begin inline asm
	shfl.sync.down.b32 %r189, %r190, %r196, %r217, %r218;
	// end inline asm
	// begin inline asm
	shfl.sync.down.b32 %r194, %r195, %r196, %r217, %r218;
	// end inline asm
	mov.b64 	%rd227, {%r189, %r194};
	setp.gt.s32 	%p51, %r168, 27;
	selp.b64 	%rd228, 0, %rd227, %p51;
	add.s64 	%rd229, %rd228, %rd226;
	mov.b64 	{%r200, %r205}, %rd229;
	mov.b32 	%r206, 8;
	// begin inline asm
	shfl.sync.down.b32 %r199, %r200, %r206, %r217, %r218;
	// end inline asm
	// begin inline asm
	shfl.sync.down.b32 %r204, %r205, %r206, %r217, %r218;
	// end inline asm
	mov.b64 	%rd230, {%r199, %r204};
	setp.gt.s32 	%p52, %r168, 23;
	selp.b64 	%rd231, 0, %rd230, %p52;
	add.s64 	%rd232, %rd231, %rd229;
	mov.b64 	{%r210, %r215}, %rd232;
	mov.b32 	%r216, 16;
	// begin inline asm
	shfl.sync.down.b32 %r209, %r210, %r216, %r217, %r218;
	// end inline asm
	// begin inline asm
	shfl.sync.down.b32 %r214, %r215, %r216, %r217, %r218;
	// end inline asm
	mov.b64 	%rd233, {%r209, %r214};
	setp.gt.s32 	%p53, %r168, 15;
	selp.b64 	%rd234, 0, %rd233, %p53;
	add.s64 	%rd280, %rd234, %rd232;
	setp.ne.s32 	%p54, %r168, 0;
	@%p54 bra 	$L__BB13_15;
	shr.u32 	%r219, %r1, 2;
	and.b32  	%r220, %r219, 248;
	mov.u32 	%r221, _ZZN3cub18CUB_300001_SM_10006detail6reduce28DeviceReduceSingleTileKernelINS2_10policy_hubIlyN4cuda3std3__44plusIlEEE10Policy1000EPlSC_iS9_llNS7_10__identityEEEvT0_T1_T2_T3_T4_T6_E12temp_storage;
	add.s32 	%r222, %r221, %r220;
	st.shared.u64 	[%r222+16], %rd280;
$L__BB13_15:
	bar.sync 	0;
	setp.ne.s32 	%p55, %r1, 0;
	@%p55 bra 	$L__BB13_37;
	ld.shared.u64 	%rd235, [_ZZN3cub18CUB_300001_SM_10006detail6reduce28DeviceReduceSingleTileKernelINS2_10policy_hubIlyN4cuda3std3__44plusIlEEE10Policy1000EPlSC_iS9_llNS7_10__identityEEEvT0_T1_T2_T3_T4_T6_E12temp_storage+24];
	add.s64 	%rd236, %rd235, %rd280;
	ld.shared.u64 	%rd237, [_ZZN3cub18CUB_300001_SM_10006detail6reduce28DeviceReduceSingleTileKernelINS2_10policy_hubIlyN4cuda3std3__44plusIlEEE10Policy1000EPlSC_iS9_llNS7_10__identityEEEvT0_T1_T2_T3_T4_T6_E12temp_storage+32];
	add.s64 	%rd238, %rd236, %rd237;
	ld.shared.u64 	%rd239, [_ZZN3cub18CUB_300001_SM_10006detail6reduce28DeviceReduceSingleTileKernelINS2_10policy_hubIlyN4cuda3std3__44plusIlEEE10Policy1000EPlSC_iS9_llNS7_10__identityEEEvT0_T1_T2_T3_T4_T6_E12temp_storage+40];
	add.s64 	%rd240, %rd238, %rd239;
	ld.shared.u64 	%rd241, [_ZZN3cub18CUB_300001_SM_10006detail6reduce28DeviceReduceSingleTileKernelINS2_10policy_hubIlyN4cuda3std3__44plusIlEEE10Policy1000EPlSC_iS9_llNS7_10__identityEEEvT0_T1_T2_T3_T4_T6_E12temp_storage+48];
	add.s64 	%rd242, %rd240, %rd241;
	ld.shared.u64 	%rd243, [_ZZN3cub18CUB_300001_SM_10006detail6reduce28DeviceReduceSingleTileKernelINS2_10policy_hubIlyN4cuda3std3__44plusIlEEE10Policy1000EPlSC_iS9_llNS7_10__identityEEEvT0_T1_T2_T3_T4_T6_E12temp_storage+56];
	add.s64 	%rd244, %rd242, %rd243;
	ld.shared.u64 	%rd245, [_ZZN3cub18CUB_300001_SM_10006detail6reduce28DeviceReduceSingleTileKernelINS2_10policy_hubIlyN4cuda3std3__44plusIlEEE10Policy1000EPlSC_iS9_llNS7_10__identityEEEvT0_T1_T2_T3_T4_T6_E12temp_storage+64];
	add.s64 	%rd246, %rd244, %rd245;
	ld.shared.u64 	%rd247, [_ZZN3cub18CUB_300001_SM_10006detail6reduce28DeviceReduceSingleTileKernelINS2_10policy_hubIlyN4cuda3std3__44plusIlEEE10Policy1000EPlSC_iS9_llNS7_10__identityEEEvT0_T1_T2_T3_T4_T6_E12temp_storage+72];
	add.s64 	%rd248, %rd246, %rd247;
	ld.shared.u64 	%rd249, [_ZZN3cub18CUB_300001_SM_10006detail6reduce28DeviceReduceSingleTileKernelINS2_10policy_hubIlyN4cuda3std3__44plusIlEEE10Policy1000EPlSC_iS9_llNS7_10__identityEEEvT0_T1_T2_T3_T4_T6_E12temp_storage+80];
	add.s64 	%rd250, %rd248, %rd249;
	ld.shared.u64 	%rd251, [_ZZN3cub18CUB_300001_SM_10006detail6reduce28DeviceReduceSingleTileKernelINS2_10policy_hubIlyN4cuda3std3__44plusIlEEE10Policy1000EPlSC_iS9_llNS7_10__identityEEEvT0_T1_T2_T3_T4_T6_E12temp_storage+88];
	add.s64 	%rd252, %rd250, %rd251;
	ld.shared.u64 	%rd253, [_ZZN3cub18CUB_300001_SM_10006detail6reduce28DeviceReduceSingleTileKernelINS2_10policy_hubIlyN4cuda3std3__44plusIlEEE10Policy1000EPlSC_iS9_llNS7_10__identityEEEvT0_T1_T2_T3_T4_T6_E12temp_storage+96];
	add.s64 	%rd254, %rd252, %rd253;
	ld.shared.u64 	%rd255, [_ZZN3cub18CUB_300001_SM_10006detail6reduce28DeviceReduceSingleTileKernelINS2_10policy_hubIlyN4cuda3std3__44plusIlEEE10Policy1000EPlSC_iS9_llNS7_10__identityEEEvT0_T1_T2_T3_T4_T6_E12temp_storage+104];
	add.s64 	%rd256, %rd254, %rd255;
	ld.shared.u64 	%rd257, [_ZZN3cub18CUB_300001_SM_10006detail6reduce28DeviceReduceSingleTileKernelINS2_10policy_hubIlyN4cuda3std3__44plusIlEEE10Policy1000EPlSC_iS9_llNS7_10__identityEEEvT0_T1_T2_T3_T4_T6_E12temp_storage+112];
	add.s64 	%rd258, %rd256, %rd257;
	ld.shared.u64 	%rd259, [_ZZN3cub18CUB_300001_SM_10006detail6reduce28DeviceReduceSingleTileKernelINS2_10policy_hubIlyN4cuda3std3__44plusIlEEE10Policy1000EPlSC_iS9_llNS7_10__identityEEEvT0_T1_T2_T3_T4_T6_E12temp_storage+120];
	add.s64 	%rd260, %rd258, %rd259;
	ld.shared.u64 	%rd261, [_ZZN3cub18CUB_300001_SM_10006detail6reduce28DeviceReduceSingleTileKernelINS2_10policy_hubIlyN4cuda3std3__44plusIlEEE10Policy1000EPlSC_iS9_llNS7_10__identityEEEvT0_T1_T2_T3_T4_T6_E12temp_storage+128];
	add.s64 	%rd262, %rd260, %rd261;
	ld.shared.u64 	%rd263, [_ZZN3cub18CUB_300001_SM_10006detail6reduce28DeviceReduceSingleTileKernelINS2_10policy_hubIlyN4cuda3std3__44plusIlEEE10Policy1000EPlSC_iS9_llNS7_10__identityEEEvT0_T1_T2_T3_T4_T6_E12temp_storage+136];
	add.s64 	%rd280, %rd262, %rd263;
	bra.uni 	$L__BB13_37;
$L__BB13_17:
	// begin inline asm
	mov.u32 %r105, %laneid;
	// end inline asm
	and.b32  	%r156, %r1, 992;
	add.s32 	%r157, %r156, 32;
	setp.gt.s32 	%p26, %r157, %r34;
	not.b32 	%r158, %r156;
	add.s32 	%r159, %r34, %r158;
	selp.b32 	%r154, %r159, 31, %p26;
	mov.b64 	{%r107, %r112}, %rd271;
	mov.b32 	%r113, 1;
	mov.b32 	%r155, -1;
	// begin inline asm
	shfl.sync.down.b32 %r106, %r107, %r113, %r154, %r155;
	// end inline asm
	// begin inline asm
	shfl.sync.down.b32 %r111, %r112, %r113, %r154, %r155;
	// end inline asm
	mov.b64 	%rd163, {%r106, %r111};
	setp.lt.s32 	%p27, %r105, %r154;
	selp.b64 	%rd164, %rd163, 0, %p27;
	add.s64 	%rd165, %rd164, %rd271;
	mov.b64 	{%r117, %r122}, %rd165;
	mov.b32 	%r123, 2;
	// begin inline asm
	shfl.sync.down.b32 %r116, %r117, %r123, %r154, %r155;
	// end inline asm
	// begin inline asm
	shfl.sync.down.b32 %r121, %r122, %r123, %r154, %r155;
	// end inline asm
	mov.b64 	%rd166, {%r116, %r121};
	add.s32 	%r160, %r105, 2;
	setp.gt.s32 	%p28, %r160, %r154;
	selp.b64 	%rd167, 0, %rd166, %p28;
	add.s64 	%rd168, %rd167, %rd165;
	mov.b64 	{%r127, %r132}, %rd168;
	mov.b32 	%r133, 4;
	// begin inline asm
	shfl.sync.down.b32 %r126, %r127, %r133, %r154, %r155;
	// end inline asm
	// begin inline asm
	shfl.sync.down.b32 %r131, %r132, %r133, %r154, %r155;
	// end inline asm
	mov.b64 	%rd169, {%r126, %r131};
	add.s32 	%r161, %r105, 4;
	setp.gt.s32 	%p29, %r161, %r154;
	selp.b64 	%rd170, 0, %rd169, %p29;
	add.s64 	%rd171, %rd170, %rd168;
	mov.b64 	{%r137, %r142}, %rd171;
	mov.b32 	%r143, 8;
	// begin inline asm
	shfl.sync.down.b32 %r136, %r137, %r143, %r154, %r155;
	// end inline asm
	// begin inline asm
	shfl.sync.down.b32 %r141, %r142, %r143, %r154, %r155;
	// end inline asm
	mov.b64 	%rd172, {%r136, %r141};
	add.s32 	%r162, %r105, 8;
	setp.gt.s32 	%p30, %r162, %r154;
	selp.b64 	%rd173, 0, %rd172, %p30;
	add.s64 	%rd174, %rd173, %rd171;
	mov.b64 	{%r147, %r152}, %rd174;
	mov.b32 	%r153, 16;
	// begin inline asm
	shfl.sync.down.b32 %r146, %r147, %r153, %r154, %r155;
	// end inline asm
	// begin inline asm
	shfl.sync.down.b32 %r151, %r152, %r153, %r154, %r155;
	// end inline asm
	mov.b64 	%rd175, {%r146, %r151};
	add.s32 	%r163, %r105, 16;
	setp.gt.s32 	%p31, %r163, %r154;
	selp.b64 	%rd176, 0, %rd175, %p31;
	add.s64 	%rd280, %rd176, %rd174;
	setp.ne.s32 	%p32, %r105, 0;
	@%p32 bra 	$L__BB13_19;
	shr.u32 	%r164, %r1, 2;
	and.b32  	%r165, %r164, 248;
	mov.u32 	%r166, _ZZN3cub18CUB_300001_SM_10006detail6reduce28DeviceReduceSingleTileKernelINS2_10policy_hubIlyN4cuda3std3__44plusIlEEE10Policy1000EPlSC_iS9_llNS7_10__identityEEEvT0_T1_T2_T3_T4_T6_E12temp_storage;
	add.s32 	%r167, %r166, %r165;
	st.shared.u64 	[%r167+16], %rd280;
$L__BB13_19:
	bar.sync 	0;
	setp.ne.s32 	%p33, %r1, 0;
	@%p33 bra 	$L__BB13_37;
	setp.gt.s32 	%p34, %r34, 32;
	ld.shared.u64 	%rd177, [_ZZN3cub18CUB_300001_SM_10006detail6reduce28DeviceReduceSingleTileKernelINS2_10policy_hubIlyN4cuda3std3__44plusIlEEE10Policy1000EPlSC_iS9_llNS7_10__identityEEEvT0_T1_T2_T3_T4_T6_E12temp_storage+24];
	selp.b64 	%rd178, %rd177, 0, %p34;
	add.s64 	%rd179, %rd178, %rd280;
	setp.gt.s32 	%p35, %r34, 64;
	ld.shared.u64 	%rd180, [_ZZN3cub18CUB_300001_SM_10006detail6reduce28DeviceReduceSingleTileKernelINS2_10policy_hubIlyN4cuda3std3__44plusIlEEE10Policy1000EPlSC_iS9_llNS7_10__identityEEEvT0_T1_T2_T3_T4_T6_E12temp_storage+32];
	selp.b64 	%rd181, %rd180, 0, %p35;
	add.s64 	%rd182, %rd179, %rd181;
	setp.gt.s32 	%p36, %r34, 96;
	ld.shared.u64 	%rd183, [_ZZN3cub18CUB_300001_SM_10006detail6reduce28DeviceReduceSingleTileKernelINS2_10policy_hubIlyN4cuda3std3__44plusIlEEE10Policy1000EPlSC_iS9_llNS7_10__identityEEEvT0_T1_T2_T3_T4_T6_E12temp_storage+40];
	selp.b64 	%rd184, %rd183, 0, %p36;
	add.s64 	%rd185, %rd182, %rd184;
	setp.gt.s32 	%p37, %r34, 128;
	ld.shared.u64 	%rd186, [_ZZN3cub18CUB_300001_SM_10006detail6reduce28DeviceReduceSingleTileKernelINS2_10policy_hubIlyN4cuda3std3__44plusIlEEE10Policy1000EPlSC_iS9_llNS7_10__identityEEEvT0_T1_T2_T3_T4_T6_E12temp_storage+48];
	selp.b64 	%rd187, %rd186, 0, %p37;
	add.s64 	%rd188, %rd185, %rd187;
	setp.gt.s32 	%p38, %r34, 160;
	ld.shared.u64 	%rd189, [_ZZN3cub18CUB_300001_SM_10006detail6reduce28DeviceReduceSingleTileKernelINS2_10policy_hubIlyN4cuda3std3__44plusIlEEE10Policy1000EPlSC_iS9_llNS7_10__identityEEEvT0_T1_T2_T3_T4_T6_E12temp_storage+56];
	selp.b64 	%rd190, %rd189, 0, %p38;
	add.s64 	%rd191, %rd188, %rd190;
	setp.gt.s32 	%p39, %r34, 192;
	ld.shared.u64 	%rd192, [_ZZN3cub18CUB_300001_SM_10006detail6reduce28DeviceReduceSingleTileKernelINS2_10policy_hubIlyN4cuda3std3__44plusIlEEE10Policy1000EPlSC_iS9_llNS7_10__identityEEEvT0_T1_T2_T3_T4_T6_E12temp_storage+64];
	selp.b64 	%rd193, %rd192, 0, %p39;
	add.s64 	%rd194, %rd191, %rd193;
	setp.gt.s32 	%p40, %r34, 224;
	ld.shared.u64 	%rd195, [_ZZN3cub18CUB_300001_SM_10006detail6reduce28DeviceReduceSingleTileKernelINS2_10policy_hubIlyN4cuda3std3__44plusIlEEE10Policy1000EPlSC_iS9_llNS7_10__identityEEEvT0_T1_T2_T3_T4_T6_E12temp_storage+72];
	selp.b64 	%rd196, %rd195, 0, %p40;
	add.s64 	%rd197, %rd194, %rd196;
	setp.gt.s32 	%p41, %r34, 256;
	ld.shared.u64 	%rd198, [_ZZN3cub18CUB_300001_SM_10006detail6reduce28DeviceReduceSingleTileKernelINS2_10policy_hubIlyN4cuda3std3__44plusIlEEE10Policy1000EPlSC_iS9_llNS7_10__identityEEEvT0_T1_T2_T3_T4_T6_E12temp_storage+80];
	selp.b64 	%rd199, %rd198, 0, %p41;
	add.s64 	%rd200, %rd197, %rd199;
	setp.gt.s32 	%p42, %r34, 288;
	ld.shared.u64 	%rd201, [_ZZN3cub18CUB_300001_SM_10006detail6reduce28DeviceReduceSingleTileKernelINS2_10policy_hubIlyN4cuda3std3__44plusIlEEE10Policy1000EPlSC_iS9_llNS7_10__identityEEEvT0_T1_T2_T3_T4_T6_E12temp_storage+88];
	selp.b64 	%rd202, %rd201, 0, %p42;
	add.s64 	%rd203, %rd200, %rd202;
	setp.gt.s32 	%p43, %r34, 320;
	ld.shared.u64 	%rd204, [_ZZN3cub18CUB_300001_SM_10006detail6reduce28DeviceReduceSingleTileKernelINS2_10policy_hubIlyN4cuda3std3__44plusIlEEE10Policy1000EPlSC_iS9_llNS7_10__identityEEEvT0_T1_T2_T3_T4_T6_E12temp_storage+96];
	selp.b64 	%rd205, %rd204, 0, %p43;
	add.s64 	%rd206, %rd203, %rd205;
	setp.gt.s32 	%p44, %r34, 352;
	ld.shared.u64 	%rd207, [_ZZN3cub18CUB_300001_SM_10006detail6reduce28DeviceReduceSingleTileKernelINS2_10policy_hubIlyN4cuda3std3__44plusIlEEE10Policy1000EPlSC_iS9_llNS7_10__identityEEEvT0_T1_T2_T3_T4_T6_E12temp_storage+104];
	selp.b64 	%rd208, %rd207, 0, %p44;
	add.s64 	%rd209, %rd206, %rd208;
	setp.gt.s32 	%p45, %r34, 384;
	ld.shared.u64 	%rd210, [_ZZN3cub18CUB_300001_SM_10006detail6reduce28DeviceReduceSingleTileKernelINS2_10policy_hubIlyN4cuda3std3__44plusIlEEE10Policy1000EPlSC_iS9_llNS7_10__identityEEEvT0_T1_T2_T3_T4_T6_E12temp_storage+112];
	selp.b64 	%rd211, %rd210, 0, %p45;
	add.s64 	%rd212, %rd209, %rd211;
	setp.gt.s32 	%p46, %r34, 416;
	ld.shared.u64 	%rd213, [_ZZN3cub18CUB_300001_SM_10006detail6reduce28DeviceReduceSingleTileKernelINS2_10policy_hubIlyN4cuda3std3__44plusIlEEE10Policy1000EPlSC_iS9_llNS7_10__identityEEEvT0_T1_T2_T3_T4_T6_E12temp_storage+120];
	selp.b64 	%rd214, %rd213, 0, %p46;
	add.s64 	%rd215, %rd212, %rd214;
	setp.gt.s32 	%p47, %r34, 448;
	ld.shared.u64 	%rd216, [_ZZN3cub18CUB_300001_SM_10006detail6reduce28DeviceReduceSingleTileKernelINS2_10policy_hubIlyN4cuda3std3__44plusIlEEE10Policy1000EPlSC_iS9_llNS7_10__identityEEEvT0_T1_T2_T3_T4_T6_E12temp_storage+128];
	selp.b64 	%rd217, %rd216, 0, %p47;
	add.s64 	%rd218, %rd215, %rd217;
	setp.gt.s32 	%p48, %r34, 480;
	ld.shared.u64 	%rd219, [_ZZN3cub18CUB_300001_SM_10006detail6reduce28DeviceReduceSingleTileKernelINS2_10policy_hubIlyN4cuda3std3__44plusIlEEE10Policy1000EPlSC_iS9_llNS7_10__identityEEEvT0_T1_T2_T3_T4_T6_E12temp_storage+136];
	selp.b64 	%rd220, %rd219, 0, %p48;
	add.s64 	%rd280, %rd218, %rd220;
	bra.uni 	$L__BB13_37;
$L__BB13_21:
	mov.u32 	%r13, %tid.x;
	mul.wide.u32 	%rd52, %r13, 8;
	add.s64 	%rd39, %rd35, %rd52;
	// begin inline asm
	ld.global.nc.u64 %rd38, [%rd39];
	// end inline asm
	add.s64 	%rd41, %rd39, 4096;
	// begin inline asm
	ld.global.nc.u64 %rd40, [%rd41];
	// end inline asm
	add.s64 	%rd43, %rd39, 8192;
	// begin inline asm
	ld.global.nc.u64 %rd42, [%rd43];
	// end inline asm
	add.s64 	%rd45, %rd39, 12288;
	// begin inline asm
	ld.global.nc.u64 %rd44, [%rd45];
	// end inline asm
	add.s64 	%rd47, %rd39, 16384;
	// begin inline asm
	ld.global.nc.u64 %rd46, [%rd47];
	// end inline asm
	add.s64 	%rd49, %rd39, 20480;
	// begin inline asm
	ld.global.nc.u64 %rd48, [%rd49];
	// end inline asm
	add.s64 	%rd51, %rd39, 24576;
	// begin inline asm
	ld.global.nc.u64 %rd50, [%rd51];
	// end inline asm
	add.s64 	%rd53, %rd40, %rd38;
	add.s64 	%rd54, %rd42, %rd53;
	add.s64 	%rd55, %rd44, %rd54;
	add.s64 	%rd56, %rd46, %rd55;
	add.s64 	%rd57, %rd48, %rd56;
	add.s64 	%rd279, %rd50, %rd57;
	setp.lt.u32 	%p3, %r34, 7168;
	mov.b32 	%r231, 3584;
	@%p3 bra 	$L__BB13_25;
	add.s32 	%r14, %r34, -3584;
	mov.b32 	%r231, 3584;
$L__BB13_23:
	add.s32 	%r37, %r231, %r13;
	mul.wide.u32 	%rd72, %r37, 8;
	add.s64 	%rd59, %rd35, %rd72;
	// begin inline asm
	ld.global.nc.u64 %rd58, [%rd59];
	// end inline asm
	add.s64 	%rd61, %rd59, 4096;
	// begin inline asm
	ld.global.nc.u64 %rd60, [%rd61];
	// end inline asm
	add.s64 	%rd63, %rd59, 8192;
	// begin inline asm
	ld.global.nc.u64 %rd62, [%rd63];
	// end inline asm
	add.s64 	%rd65, %rd59, 12288;
	// begin inline asm
	ld.global.nc.u64 %rd64, [%rd65];
	// end inline asm
	add.s64 	%rd67, %rd59, 16384;
	// begin inline asm
	ld.global.nc.u64 %rd66, [%rd67];
	// end inline asm
	add.s64 	%rd69, %rd59, 20480;
	// begin inline asm
	ld.global.nc.u64 %rd68, [%rd69];
	// end inline asm
	add.s64 	%rd71, %rd59, 24576;
	// begin inline asm
	ld.global.nc.u64 %rd70, [%rd71];
	// end inline asm
	add.s64 	%rd73, %rd58, %rd279;
	add.s64 	%rd74, %rd60, %rd73;
	add.s64 	%rd75, %rd62, %rd74;
	add.s64 	%rd76, %rd64, %rd75;
	add.s64 	%rd77, %rd66, %rd76;
	add.s64 	%rd78, %rd68, %rd77;
	add.s64 	%rd279, %rd70, %rd78;
	sub.s32 	%r38, %r34, %r231;
	setp.lt.s32 	%p4, %r38, 3584;
	@%p4 bra 	$L__BB13_33;
	add.s32 	%r231, %r231, 3584;
	setp.le.s32 	%p5, %r231, %r14;
	@%p5 bra 	$L__BB13_23;
$L__BB13_25:
	setp.le.s32 	%p6, %r34, %r231;
	@%p6 bra 	$L__BB13_33;
	sub.s32 	%r18, %r34, %r231;
	setp.ge.s32 	%p7, %r13, %r18;
	@%p7 bra 	$L__BB13_33;
	not.b32 	%r39, %r13;
	add.s32 	%r40, %r34, %r39;
	sub.s32 	%r19, %r40, %r231;
	and.b32  	%r41, %r19, 1536;
	setp.eq.s32 	%p8, %r41, 1536;
	mov.u32 	%r235, %r13;
	@%p8 bra 	$L__BB13_30;
	add.s32 	%r233, %r13, %r231;
	shr.u32 	%r42, %r19, 9;
	add.s32 	%r43, %r42, 1;
	and.b32  	%r44, %r43, 3;
	neg.s32 	%r232, %r44;
	mov.u32 	%r235, %r13;
$L__BB13_29:
	.pragma "nounroll";
	mul.wide.u32 	%rd82, %r233, 8;
	add.s64 	%rd81, %rd35, %rd82;
	// begin inline asm
	ld.global.nc.u64 %rd80, [%rd81];
	// end inline asm
	add.s64 	%rd279, %rd80, %rd279;
	add.s32 	%r235, %r235, 512;
	add.s32 	%r233, %r233, 512;
	add.s32 	%r232, %r232, 1;
	setp.ne.s32 	%p9, %r232, 0;
	@%p9 bra 	$L__BB13_29;
$L__BB13_30:
	setp.lt.u32 	%p10, %r19, 1536;
	@%p10 bra 	$L__BB13_33;
	cvt.u64.u32 	%rd83, %r235;
	cvt.u64.u32 	%rd84, %r231;
	add.s64 	%rd85, %rd83, %rd84;
	shl.b64 	%rd86, %rd85, 3;
	add.s64 	%rd87, %rd86, %rd35;
	add.s64 	%rd277, %rd87, 8192;
	add.s32 	%r236, %r235, %r231;
$L__BB13_32:
	mul.wide.u32 	%rd96, %r236, 8;
	add.s64 	%rd89, %rd35, %rd96;
	// begin inline asm
	ld.global.nc.u64 %rd88, [%rd89];
	// end inline asm
	add.s64 	%rd97, %rd88, %rd279;
	add.s64 	%rd91, %rd277, -4096;
	// begin inline asm
	ld.global.nc.u64 %rd90, [%rd91];
	// end inline asm
	add.s64 	%rd98, %rd90, %rd97;
	// begin inline asm
	ld.global.nc.u64 %rd92, [%rd277];
	// end inline asm
	add.s64 	%rd99, %rd92, %rd98;
	add.s64 	%rd95, %rd277, 4096;
	// begin inline asm
	ld.global.nc.u64 %rd94, [%rd95];
	// end inline asm
	add.s64 	%rd279, %rd94, %rd99;
	add.s32 	%r235, %r235, 2048;
	add.s64 	%rd277, %rd277, 16384;
	add.s32 	%r236, %r236, 2048;
	setp.lt.s32 	%p11, %r235, %r18;
	@%p11 bra 	$L__BB13_32;
$L__BB13_33:
	// begin inline asm
	mov.u32 %r45, %laneid;
	// end inline asm
	mov.b64 	{%r47, %r52}, %rd279;
	mov.b32 	%r53, 1;
	mov.b32 	%r94, 31;
	mov.b32 	%r95, -1;
	// begin inline asm
	shfl.sync.down.b32 %r46, %r47, %r53, %r94, %r95;
	// end inline asm
	// begin inline asm
	shfl.sync.down.b32 %r51, %r52, %r53, %r94, %r95;
	// end inline asm
	mov.b64 	%rd100, {%r46, %r51};
	setp.gt.s32 	%p12, %r45, 30;
	selp.b64 	%rd101, 0, %rd100, %p12;
	add.s64 	%rd102, %rd101, %rd279;
	mov.b64 	{%r57, %r62}, %rd102;
	mov.b32 	%r63, 2;
	// begin inline asm
	shfl.sync.down.b32 %r56, %r57, %r63, %r94, %r95;
	// end inline asm
	// begin inline asm
	shfl.sync.down.b32 %r61, %r62, %r63, %r94, %r95;
	// end inline asm
	mov.b64 	%rd103, {%r56, %r61};
	setp.gt.s32 	%p13, %r45, 29;
	selp.b64 	%rd104, 0, %rd103, %p13;
	add.s64 	%rd105, %rd104, %rd102;
	mov.b64 	{%r67, %r72}, %rd105;
	mov.b32 	%r73, 4;
	// begin inline asm
	shfl.sync.down.b32 %r66, %r67, %r73, %r94, %r95;
	// end inline asm
	// begin inline asm
	shfl.sync.down.b32 %r71, %r72, %r73, %r94, %r95;
	// end inline asm
	mov.b64 	%rd106, {%r66, %r71};
	setp.gt.s32 	%p14, %r45, 27;
	selp.b64 	%rd107, 0, %rd106, %p14;
	add.s64 	%rd108, %rd107, %rd105;
	mov.b64 	{%r77, %r82}, %rd108;
	mov.b32 	%r83, 8;
	// begin inline asm
	shfl.sync.down.b32 %r76, %r77, %r83, %r94, %r95;
	// end inline asm
	// begin inline asm
	shfl.sync.down.b32 %r81, %r82, %r83, %r94, %r95;
	// end inline asm
	mov.b64 	%rd109, {%r76, %r81};
	setp.gt.s32 	%p15, %r45, 23;
	selp.b64 	%rd110, 0, %rd109, %p15;
	add.s64 	%rd111, %rd110, %rd108;
	mov.b64 	{%r87, %r92}, %rd111;
	mov.b32 	%r93, 16;
	// begin inline asm
	shfl.sync.down.b32 %r86, %r87, %r93, %r94, %r95;
	// end inline asm
	// begin inline asm
	shfl.sync.down.b32 %r91, %r92, %r93, %r94, %r95;
	// end inline asm
	mov.b64 	%rd112, {%r86, %r91};
	setp.gt.s32 	%p16, %r45, 15;
	selp.b64 	%rd113, 0, %rd112, %p16;
	add.s64 	%rd280, %rd113, %rd111;
	setp.ne.s32 	%p17, %r45, 0;
	@%p17 bra 	$L__BB13_35;
	shr.u32 	%r96, %r13, 2;
	and.b32  	%r97, %r96, 248;
	mov.u32 	%r98, _ZZN3cub18CUB_300001_SM_10006detail6reduce28DeviceReduceSingleTileKernelINS2_10policy_hubIlyN4cuda3std3__44plusIlEEE10Policy1000EPlSC_iS9_llNS7_10__identityEEEvT0_T1_T2_T3_T4_T6_E12temp_storage;
	add.s32 	%r99, %r98, %r97;
	st.shared.u64 	[%r99+16], %rd280;
$L__BB13_35:
	bar.sync 	0;
	setp.ne.s32 	%p18, %r13, 0;
	@%p18 bra 	$L__BB13_37;
	ld.shared.u64 	%rd114, [_ZZN3cub18CUB_300001_SM_10006detail6reduce28DeviceReduceSingleTileKernelINS2_10policy_hubIlyN4cuda3std3__44plusIlEEE10Policy1000EPlSC_iS9_llNS7_10__identityEEEvT0_T1_T2_T3_T4_T6_E12temp_storage+24];
	add.s64 	%rd115, %rd114, %rd280;
	ld.shared.u64 	%rd116, [_ZZN3cub18CUB_300001_SM_10006detail6reduce28DeviceReduceSingleTileKernelINS2_10policy_hubIlyN4cuda3std3__44plusIlEEE10Policy1000EPlSC_iS9_llNS7_10__identityEEEvT0_T1_T2_T3_T4_T6_E12temp_storage+32];
	add.s64 	%rd117, %rd115, %rd116;
	ld.shared.u64 	%rd118, [_ZZN3cub18CUB_300001_SM_10006detail6reduce28DeviceReduceSingleTileKernelINS2_10policy_hubIlyN4cuda3std3__44plusIlEEE10Policy1000EPlSC_iS9_llNS7_10__identityEEEvT0_T1_T2_T3_T4_T6_E12temp_storage+40];
	add.s64 	%rd119, %rd117, %rd118;
	ld.shared.u64 	%rd120, [_ZZN3cub18CUB_300001_SM_10006detail6reduce28DeviceReduceSingleTileKernelINS2_10policy_hubIlyN4cuda3std3__44plusIlEEE10Policy1000EPlSC_iS9_llNS7_10__identityEEEvT0_T1_T2_T3_T4_T6_E12temp_storage+48];
	add.s64 	%rd121, %rd119, %rd120;
	ld.shared.u64 	%rd122, [_ZZN3cub18CUB_300001_SM_10006detail6reduce28DeviceReduceSingleTileKernelINS2_10policy_hubIlyN4cuda3std3__44plusIlEEE10Policy1000EPlSC_iS9_llNS7_10__identityEEEvT0_T1_T2_T3_T4_T6_E12temp_storage+56];
	add.s64 	%rd123, %rd121, %rd122;
	ld.shared.u64 	%rd124, [_ZZN3cub18CUB_300001_SM_10006detail6reduce28DeviceReduceSingleTileKernelINS2_10policy_hubIlyN4cuda3std3__44plusIlEEE10Policy1000EPlSC_iS9_llNS7_10__identityEEEvT0_T1_T2_T3_T4_T6_E12temp_storage+64];
	add.s64 	%rd125, %rd123, %rd124;
	ld.shared.u64 	%rd126, [_ZZN3cub18CUB_300001_SM_10006detail6reduce28DeviceReduceSingleTileKernelINS2_10policy_hubIlyN4cuda3std3__44plusIlEEE10Policy1000EPlSC_iS9_llNS7_10__identityEEEvT0_T1_T2_T3_T4_T6_E12temp_storage+72];
	add.s64 	%rd127, %rd125, %rd126;
	ld.shared.u64 	%rd128, [_ZZN3cub18CUB_300001_SM_10006detail6reduce28DeviceReduceSingleTileKernelINS2_10policy_hubIlyN4cuda3std3__44plusIlEEE10Policy1000EPlSC_iS9_llNS7_10__identityEEEvT0_T1_T2_T3_T4_T6_E12temp_storage+80];
	add.s64 	%rd129, %rd127, %rd128;
	ld.shared.u64 	%rd130, [_ZZN3cub18CUB_300001_SM_10006detail6reduce28DeviceReduceSingleTileKernelINS2_10policy_hubIlyN4cuda3std3__44plusIlEEE10Policy1000EPlSC_iS9_llNS7_10__identityEEEvT0_T1_T2_T3_T4_T6_E12temp_storage+88];
	add.s64 	%rd131, %rd129, %rd130;
	ld.shared.u64 	%rd132, [_ZZN3cub18CUB_300001_SM_10006detail6reduce28DeviceReduceSingleTileKernelINS2_10policy_hubIlyN4cuda3std3__44plusIlEEE10Policy1000EPlSC_iS9_llNS7_10__identityEEEvT0_T1_T2_T3_T4_T6_E12temp_storage+96];
	add.s64 	%rd133, %rd131, %rd132;
	ld.shared.u64 	%rd134, [_ZZN3cub18CUB_300001_SM_10006detail6reduce28DeviceReduceSingleTileKernelINS2_10policy_hubIlyN4cuda3std3__44plusIlEEE10Policy1000EPlSC_iS9_llNS7_10__identityEEEvT0_T1_T2_T3_T4_T6_E12temp_storage+104];
	add.s64 	%rd135, %rd133, %rd134;
	ld.shared.u64 	%rd136, [_ZZN3cub18CUB_300001_SM_10006detail6reduce28DeviceReduceSingleTileKernelINS2_10policy_hubIlyN4cuda3std3__44plusIlEEE10Policy1000EPlSC_iS9_llNS7_10__identityEEEvT0_T1_T2_T3_T4_T6_E12temp_storage+112];
	add.s64 	%rd137, %rd135, %rd136;
	ld.shared.u64 	%rd138, [_ZZN3cub18CUB_300001_SM_10006detail6reduce28DeviceReduceSingleTileKernelINS2_10policy_hubIlyN4cuda3std3__44plusIlEEE10Policy1000EPlSC_iS9_llNS7_10__identityEEEvT0_T1_T2_T3_T4_T6_E12temp_storage+120];
	add.s64 	%rd139, %rd137, %rd138;
	ld.shared.u64 	%rd140, [_ZZN3cub18CUB_300001_SM_10006detail6reduce28DeviceReduceSingleTileKernelINS2_10policy_hubIlyN4cuda3std3__44plusIlEEE10Policy1000EPlSC_iS9_llNS7_10__identityEEEvT0_T1_T2_T3_T4_T6_E12temp_storage+128];
	add.s64 	%rd141, %rd139, %rd140;
	ld.shared.u64 	%rd142, [_ZZN3cub18CUB_300001_SM_10006detail6reduce28DeviceReduceSingleTileKernelINS2_10policy_hubIlyN4cuda3std3__44plusIlEEE10Policy1000EPlSC_iS9_llNS7_10__identityEEEvT0_T1_T2_T3_T4_T6_E12temp_storage+136];
	add.s64 	%rd280, %rd141, %rd142;
$L__BB13_37:
	mov.u32 	%r223, %tid.x;
	setp.ne.s32 	%p56, %r223, 0;
	@%p56 bra 	$L__BB13_39;
	add.s64 	%rd264, %rd280, %rd36;
	st.global.u64 	[%rd1], %rd264;
$L__BB13_39:
	ret;

}
	// .globl	_ZN3cub18CUB_300001_SM_10006detail4scan23DeviceCompactInitKernelINS0_13ScanTileStateIiLb1EEEPlEEvT_iT0_
.visible .entry _ZN3cub18CUB_300001_SM_10006detail4scan23DeviceCompactInitKernelINS0_13ScanTileStateIiLb1EEEPlEEvT_iT0_(
	.param .align 8 .b8 _ZN3cub18CUB_300001_SM_10006detail4scan23DeviceCompactInitKernelINS0_13ScanTileStateIiLb1EEEPlEEvT_iT0__param_0[8],
	.param .u32 _ZN3cub18CUB_300001_SM_10006detail4scan23DeviceCompactInitKernelINS0_13ScanTileStateIiLb1EEEPlEEvT_iT0__param_1,
	.param .u64 .ptr .align 1 _ZN3cub18CUB_300001_SM_10006detail4scan23DeviceCompactInitKernelINS0_13ScanTileStateIiLb1EEEPlEEvT_iT0__param_2
)
{
	.reg .pred 	%p<6>;
	.reg .b32 	%r<11>;
	.reg .b64 	%rd<10>;

	ld.param.u64 	%rd3, [_ZN3cub18CUB_300001_SM_10006detail4scan23DeviceCompactInitKernelINS0_13ScanTileStateIiLb1EEEPlEEvT_iT0__param_0];
	ld.param.u32 	%r4, [_ZN3cub18CUB_300001_SM_10006detail4scan23DeviceCompactInitKernelINS0_13ScanTileStateIiLb1EEEPlEEvT_iT0__param_1];
	ld.param.u64 	%rd2, [_ZN3cub18CUB_300001_SM_10006detail4scan23DeviceCompactInitKernelINS0_13ScanTileStateIiLb1EEEPlEEvT_iT0__param_2];
	cvta.to.global.u64 	%rd1, %rd3;
	mov.u32 	%r1, %ctaid.x;
	mov.u32 	%r5, %ntid.x;
	mov.u32 	%r2, %tid.x;
	mad.lo.s32 	%r3, %r1, %r5, %r2;
	setp.ge.s32 	%p1, %r3, %r4;
	@%p1 bra 	$L__BB14_2;
	mul.wide.s32 	%rd4, %r3, 8;
	add.s64 	%rd5, %rd1, %rd4;
	mov.b32 	%r6, 0;
	mov.b32 	%r7, 99;
	st.global.v2.u32 	[%rd5+256], {%r7, %r6};
$L__BB14_2:
	setp.ne.s32 	%p2, %r1, 0;
	setp.gt.u32 	%p3, %r2, 31;
	or.pred  	%p4, %p2, %p3;
	@%p4 bra 	$L__BB14_4;
	mul.wide.u32 	%rd6, %r2, 8;
	add.s64 	%rd7, %rd1, %rd6;
	mov.b32 	%r9, 0;
	st.global.v2.u32 	[%rd7], {%r9, %r9};
$L__BB14_4:
	or.b32  	%r10, %r1, %r2;
	setp.ne.s32 	%p5, %r10, 0;
	@%p5 bra 	$L__BB14_6;
	cvta.to.global.u64 	%rd8, %rd2;
	mov.b64 	%rd9, 0;
	st.global.u64 	[%rd8], %rd9;
$L__BB14_6:
	ret;

}
	// .globl	_ZN3cub18CUB_300001_SM_10006detail6select23DeviceSelectSweepKernelINS2_10policy_hubIiiiLb0ELNS0_10SelectImplE0EE10Policy1000EPiS8_S8_PlNS0_13ScanTileStateIiLb1EEE5saxpyNS0_8NullTypeEiNS2_19streaming_context_tIlLb1EEELS5_0EEEvT0_T1_T2_T3_T4_T5_T6_T7_iT8_NS1_7vsmem_tE
.visible .entry _ZN3cub18CUB_300001_SM_10006detail6select23DeviceSelectSweepKernelINS2_10policy_hubIiiiLb0ELNS0_10SelectImplE0EE10Policy1000EPiS8_S8_PlNS0_13ScanTileStateIiLb1EEE5saxpyNS0_8NullTypeEiNS2_19streaming_context_tIlLb1EEELS5_0EEEvT0_T1_T2_T3_T4_T5_T6_T7_iT8_NS1_7vsmem_tE(
	.param .u64 .ptr .align 1 _ZN3cub18CUB_300001_SM_10006detail6select23DeviceSelectSweepKernelINS2_10policy_hubIiiiLb0ELNS0_10SelectImplE0EE10Policy1000EPiS8_S8_PlNS0_13ScanTileStateIiLb1EEE5saxpyNS0_8NullTypeEiNS2_19streaming_context_tIlLb1EEELS5_0EEEvT0_T1_T2_T3_T4_T5_T6_T7_iT8_NS1_7vsmem_tE_param_0,
	.param .u64 .ptr .align 1 _ZN3cub18CUB_300001_SM_10006detail6select23DeviceSelectSweepKernelINS2_10policy_hubIiiiLb0ELNS0_10SelectImplE0EE10Policy1000EPiS8_S8_PlNS0_13ScanTileStateIiLb1EEE5saxpyNS0_8NullTypeEiNS2_19streaming_context_tIlLb1EEELS5_0EEEvT0_T1_T2_T3_T4_T5_T6_T7_iT8_NS1_7vsmem_tE_param_1,
	.param .u64 .ptr .align 1 _ZN3cub18CUB_300001_SM_10006detail6select23DeviceSelectSweepKernelINS2_10policy_hubIiiiLb0ELNS0_10SelectImplE0EE10Policy1000EPiS8_S8_PlNS0_13ScanTileStateIiLb1EEE5saxpyNS0_8NullTypeEiNS2_19streaming_context_tIlLb1EEELS5_0EEEvT0_T1_T2_T3_T4_T5_T6_T7_iT8_NS1_7vsmem_tE_param_2,
	.param .u64 .ptr .align 1 _ZN3cub18CUB_300001_SM_10006detail6select23DeviceSelectSweepKernelINS2_10policy_hubIiiiLb0ELNS0_10SelectImplE0EE10Policy1000EPiS8_S8_PlNS0_13ScanTileStateIiLb1EEE5saxpyNS0_8NullTypeEiNS2_19streaming_context_tIlLb1EEELS5_0EEEvT0_T1_T2_T3_T4_T5_T6_T7_iT8_NS1_7vsmem_tE_param_3,
	.param .align 8 .b8 _ZN3cub18CUB_300001_SM_10006detail6select23DeviceSelectSweepKernelINS2_10policy_hubIiiiLb0ELNS0_10SelectImplE0EE10Policy1000EPiS8_S8_PlNS0_13ScanTileStateIiLb1EEE5saxpyNS0_8NullTypeEiNS2_19streaming_context_tIlLb1EEELS5_0EEEvT0_T1_T2_T3_T4_T5_T6_T7_iT8_NS1_7vsmem_tE_param_4[8],
	.param .align 8 .b8 _ZN3cub18CUB_300001_SM_10006detail6select23DeviceSelectSweepKernelINS2_10policy_hubIiiiLb0ELNS0_10SelectImplE0EE10Policy1000EPiS8_S8_PlNS0_13ScanTileStateIiLb1EEE5saxpyNS0_8NullTypeEiNS2_19streaming_context_tIlLb1EEELS5_0EEEvT0_T1_T2_T3_T4_T5_T6_T7_iT8_NS1_7vsmem_tE_param_5[8],
	.param .align 1 .b8 _ZN3cub18CUB_300001_SM_10006detail6select23DeviceSelectSweepKernelINS2_10policy_hubIiiiLb0ELNS0_10SelectImplE0EE10Policy1000EPiS8_S8_PlNS0_13ScanTileStateIiLb1EEE5saxpyNS0_8NullTypeEiNS2_19streaming_context_tIlLb1EEELS5_0EEEvT0_T1_T2_T3_T4_T5_T6_T7_iT8_NS1_7vsmem_tE_param_6[1],
	.param .u32 _ZN3cub18CUB_300001_SM_10006detail6select23DeviceSelectSweepKernelINS2_10policy_hubIiiiLb0ELNS0_10SelectImplE0EE10Policy1000EPiS8_S8_PlNS0_13ScanTileStateIiLb1EEE5saxpyNS0_8NullTypeEiNS2_19streaming_context_tIlLb1EEELS5_0EEEvT0_T1_T2_T3_T4_T5_T6_T7_iT8_NS1_7vsmem_tE_param_7,
	.param .u32 _ZN3cub18CUB_300001_SM_10006detail6select23DeviceSelectSweepKernelINS2_10policy_hubIiiiLb0ELNS0_10SelectImplE0EE10Policy1000EPiS8_S8_PlNS0_13ScanTileStateIiLb1EEE5saxpyNS0_8NullTypeEiNS2_19streaming_context_tIlLb1EEELS5_0EEEvT0_T1_T2_T3_T4_T5_T6_T7_iT8_NS1_7vsmem_tE_param_8,
	.param .align 8 .b8 _ZN3cub18CUB_300001_SM_10006detail6select23DeviceSelectSweepKernelINS2_10policy_hubIiiiLb0ELNS0_10SelectImplE0EE10Policy1000EPiS8_S8_PlNS0_13ScanTileStateIiLb1EEE5saxpyNS0_8NullTypeEiNS2_19streaming_context_tIlLb1EEELS5_0EEEvT0_T1_T2_T3_T4_T5_T6_T7_iT8_NS1_7vsmem_tE_param_9[40],
	.param .align 8 .b8 _ZN3cub18CUB_300001_SM_10006detail6select23DeviceSelectSweepKernelINS2_10policy_hubIiiiLb0ELNS0_10SelectImplE0EE10Policy1000EPiS8_S8_PlNS0_13ScanTileStateIiLb1EEE5saxpyNS0_8NullTypeEiNS2_19streaming_context_tIlLb1EEELS5_0EEEvT0_T1_T2_T3_T4_T5_T6_T7_iT8_NS1_7vsmem_tE_param_10[8]
)
.maxntid 512
{
	.reg .pred 	%p<563>;
	.reg .b16 	%rs<94>;
	.reg .b32 	%r<1827>;
	.reg .b64 	%rd<746>;
	// demoted variable
	.shared .align 16 .b8 _ZZN3cub18CUB_300001_SM_10006detail6select23DeviceSelectSweepKernelINS2_10policy_hubIiiiLb0ELNS0_10SelectImplE0EE10Policy1000EPiS8_S8_PlNS0_13ScanTileStateIiLb1EEE5saxpyNS0_8NullTypeEiNS2_19streaming_context_tIlLb1EEELS5_0EEEvT0_T1_T2_T3_T4_T5_T6_T7_iT8_NS1_7vsmem_tEE19static_temp_storage[28672];
	ld.param.u64 	%rd5, [_ZN3cub18CUB_300001_SM_10006detail6select23DeviceSelectSweepKernelINS2_10policy_hubIiiiLb0ELNS0_10SelectImplE0EE10Policy1000EPiS8_S8_PlNS0_13ScanTileStateIiLb1EEE5saxpyNS0_8NullTypeEiNS2_19streaming_context_tIlLb1EEELS5_0EEEvT0_T1_T2_T3_T4_T5_T6_T7_iT8_NS1_7vsmem_tE_param_4];
	ld.param.u64 	%rd205, [_ZN3cub18CUB_300001_SM_10006detail6select23DeviceSelectSweepKernelINS2_10policy_hubIiiiLb0ELNS0_10SelectImplE0EE10Policy1000EPiS8_S8_PlNS0_13ScanTileStateIiLb1EEE5saxpyNS0_8NullTypeEiNS2_19streaming_context_tIlLb1EEELS5_0EEEvT0_T1_T2_T3_T4_T5_T6_T7_iT8_NS1_7vsmem_tE_param_5];
	ld.param.u64 	%rd206, [_ZN3cub18CUB_300001_SM_10006detail6select23DeviceSelectSweepKernelINS2_10policy_hubIiiiLb0ELNS0_10SelectImplE0EE10Policy1000EPiS8_S8_PlNS0_13ScanTileStateIiLb1EEE5saxpyNS0_8NullTypeEiNS2_19streaming_context_tIlLb1EEELS5_0EEEvT0_T1_T2_T3_T4_T5_T6_T7_iT8_NS1_7vsmem_tE_param_0];
	ld.param.u64 	%rd207, [_ZN3cub18CUB_300001_SM_10006detail6select23DeviceSelectSweepKernelINS2_10policy_hubIiiiLb0ELNS0_10SelectImplE0EE10Policy1000EPiS8_S8_PlNS0_13ScanTileStateIiLb1EEE5saxpyNS0_8NullTypeEiNS2_19streaming_context_tIlLb1EEELS5_0EEEvT0_T1_T2_T3_T4_T5_T6_T7_iT8_NS1_7vsmem_tE_param_1];
	ld.param.u64 	%rd208, [_ZN3cub18CUB_300001_SM_10006detail6select23DeviceSelectSweepKernelINS2_10policy_hubIiiiLb0ELNS0_10SelectImplE0EE10Policy1000EPiS8_S8_PlNS0_13ScanTileStateIiLb1EEE5saxpyNS0_8NullTypeEiNS2_19streaming_context_tIlLb1EEELS5_0EEEvT0_T1_T2_T3_T4_T5_T6_T7_iT8_NS1_7vsmem_tE_param_2];
	ld.param.u32 	%r556, [_ZN3cub18CUB_300001_SM_10006detail6select23DeviceSelectSweepKernelINS2_10policy_hubIiiiLb0ELNS0_10SelectImplE0EE10Policy1000EPiS8_S8_PlNS0_13ScanTileStateIiLb1EEE5saxpyNS0_8NullTypeEiNS2_19streaming_context_tIlLb1EEELS5_0EEEvT0_T1_T2_T3_T4_T5_T6_T7_iT8_NS1_7vsmem_tE_param_8];
	mov.b64 	%rd204, _ZN3cub18CUB_300001_SM_10006detail6select23DeviceSelectSweepKernelINS2_10policy_hubIiiiLb0ELNS0_10SelectImplE0EE10Policy1000EPiS8_S8_PlNS0_13ScanTileStateIiLb1EEE5saxpyNS0_8NullTypeEiNS2_19streaming_context_tIlLb1EEELS5_0EEEvT0_T1_T2_T3_T4_T5_T6_T7_iT8_NS1_7vsmem_tE_param_9;
	mov.u64 	%rd1, %rd204;
	cvta.to.global.u64 	%rd2, %rd206;
	cvta.to.global.u64 	%rd3, %rd207;
	cvta.to.global.u64 	%rd4, %rd208;
	cvta.to.global.u64 	%rd6, %rd205;
	mov.u32 	%r557, %ctaid.x;
	mov.u32 	%r558, %nctaid.y;
	mov.u32 	%r559, %ctaid.y;
	mad.lo.s32 	%r1695, %r557, %r558, %r559;
	mul.lo.s32 	%r2, %r1695, 7168;
	add.s32 	%r560, %r556, -1;
	setp.ge.s32 	%p1, %r1695, %r560;
	@%p1 bra 	$L__BB15_228;
	setp.ne.s32 	%p347, %r1695, 0;
	@%p347 bra 	$L__BB15_108;
	ld.param.u8 	%rs74, [%rd1];
	setp.eq.s16 	%p466, %rs74, 0;
	ld.param.u64 	%rd557, [%rd1+16];
	selp.b64 	%rd558, %rd557, 0, %p466;
	cvt.u64.u32 	%rd559, %r2;
	add.s64 	%rd560, %rd558, %rd559;
	mov.u32 	%r3, %tid.x;
	mul.lo.s32 	%r1488, %r3, 14;
	cvt.u64.u32 	%rd561, %r1488;
	add.s64 	%rd562, %rd560, %rd561;
	shl.b64 	%rd563, %rd562, 2;
	add.s64 	%rd564, %rd2, %rd563;
	ld.global.u32 	%r4, [%rd564];
	ld.global.u32 	%r5, [%rd564+4];
	ld.global.u32 	%r6, [%rd564+8];
	ld.global.u32 	%r7, [%rd564+12];
	ld.global.u32 	%r8, [%rd564+16];
	ld.global.u32 	%r9, [%rd564+20];
	ld.global.u32 	%r10, [%rd564+24];
	ld.global.u32 	%r11, [%rd564+28];
	ld.global.u32 	%r12, [%rd564+32];
	ld.global.u32 	%r13, [%rd564+36];
	ld.global.u32 	%r14, [%rd564+40];
	ld.global.u32 	%r15, [%rd564+44];
	ld.global.u32 	%r16, [%rd564+48];
	ld.global.u32 	%r17, [%rd564+52];
	bar.sync 	0;
	add.s64 	%rd565, %rd3, %rd563;
	ld.global.u32 	%r1489, [%rd565];
	ld.global.u32 	%r1490, [%rd565+4];
	ld.global.u32 	%r1491, [%rd565+8];
	ld.global.u32 	%r1492, [%rd565+12];
	ld.global.u32 	%r1493, [%rd565+16];
	ld.global.u32 	%r1494, [%rd565+20];
	ld.global.u32 	%r1495, [%rd565+24];
	ld.global.u32 	%r1496, [%rd565+28];
	ld.global.u32 	%r1497, [%rd565+32];
	ld.global.u32 	%r1498, [%rd565+36];
	ld.global.u32 	%r1499, [%rd565+40];
	ld.global.u32 	%r1500, [%rd565+44];
	ld.global.u32 	%r1501, [%rd565+48];
	ld.global.u32 	%r1502, [%rd565+52];
	ld.global.u32 	%r1503, [%rd6];
	rem.s32 	%r18, %r1489, %r1503;
	setp.eq.s32 	%p467, %r18, 0;
	selp.u32 	%r1504, 1, 0, %p467;
	rem.s32 	%r19, %r1490, %r1503;
	setp.eq.s32 	%p468, %r19, 0;
	selp.u32 	%r1505, 1, 0, %p468;
	rem.s32 	%r20, %r1491, %r1503;
	setp.eq.s32 	%p469, %r20, 0;
	selp.u32 	%r1506, 1, 0, %p469;
	rem.s32 	%r21, %r1492, %r1503;
	setp.eq.s32 	%p470, %r21, 0;
	selp.u32 	%r1507, 1, 0, %p470;
	rem.s32 	%r22, %r1493, %r1503;
	setp.eq.s32 	%p471, %r22, 0;
	selp.u32 	%r1508, 1, 0, %p471;
	rem.s32 	%r23, %r1494, %r1503;
	setp.eq.s32 	%p472, %r23, 0;
	selp.u32 	%r1509, 1, 0, %p472;
	rem.s32 	%r24, %r1495, %r1503;
	setp.eq.s32 	%p473, %r24, 0;
	selp.u32 	%r1510, 1, 0, %p473;
	rem.s32 	%r25, %r1496, %r1503;
	setp.eq.s32 	%p474, %r25, 0;
	selp.u32 	%r1511, 1, 0, %p474;
	rem.s32 	%r26, %r1497, %r1503;
	setp.eq.s32 	%p475, %r26, 0;
	selp.u32 	%r1512, 1, 0, %p475;
	rem.s32 	%r27, %r1498, %r1503;
	setp.eq.s32 	%p476, %r27, 0;
	selp.u32 	%r1513, 1, 0, %p476;
	rem.s32 	%r28, %r1499, %r1503;
	setp.eq.s32 	%p477, %r28, 0;
	selp.u32 	%r1514, 1, 0, %p477;
	rem.s32 	%r29, %r1500, %r1503;
	setp.eq.s32 	%p478, %r29, 0;
	selp.u32 	%r1515, 1, 0, %p478;
	rem.s32 	%r30, %r1501, %r1503;
	setp.eq.s32 	%p479, %r30, 0;
	selp.u32 	%r1516, 1, 0, %p479;
	rem.s32 	%r31, %r1502, %r1503;
	setp.eq.s32 	%p480, %r31, 0;
	selp.u32 	%r1517, 1, 0, %p480;
	bar.sync 	0;
	add.s32 	%r1518, %r1505, %r1504;
	add.s32 	%r1519, %r1518, %r1506;
	add.s32 	%r1520, %r1519, %r1507;
	add.s32 	%r32, %r1520, %r1508;
	add.s32 	%r1521, %r32, %r1509;
	add.s32 	%r1522, %r1521, %r1510;
	add.s32 	%r1523, %r1522, %r1511;
	add.s32 	%r1524, %r1523, %r1512;
	add.s32 	%r1525, %r1524, %r1513;
	add.s32 	%r1526, %r1525, %r1514;
	add.s32 	%r33, %r1526, %r1515;
	add.s32 	%r34, %r33, %r1516;
	add.s32 	%r1462, %r34, %r1517;
	shr.u32 	%r35, %r3, 5;
	// begin inline asm
	mov.u32 %r1457, %laneid;
	// end inline asm
	mov.b32 	%r1460, 1;
	mov.b32 	%r1485, 0;
	mov.b32 	%r1487, -1;
	// begin inline asm
	{  .reg .s32 r0;  .reg .pred p;  shfl.sync.up.b32 r0|p, %r1462, %r1460, %r1485, %r1487;  @p add.s32 r0, r0, %r1462;  mov.s32 %r1458, r0;}
	// end inline asm
	mov.b32 	%r1466, 2;
	// begin inline asm
	{  .reg .s32 r0;  .reg .pred p;  shfl.sync.up.b32 r0|p, %r1458, %r1466, %r1485, %r1487;  @p add.s32 r0, r0, %r1458;  mov.s32 %r1464, r0;}
	// end inline asm
	mov.b32 	%r1472, 4;
	// begin inline asm
	{  .reg .s32 r0;  .reg .pred p;  shfl.sync.up.b32 r0|p, %r1464, %r1472, %r1485, %r1487;  @p add.s32 r0, r0, %r1464;  mov.s32 %r1470, r0;}
	// end inline asm
	mov.b32 	%r1478, 8;
	// begin inline asm
	{  .reg .s32 r0;  .reg .pred p;  shfl.sync.up.b32 r0|p, %r1470, %r1478, %r1485, %r1487;  @p add.s32 r0, r0, %r1470;  mov.s32 %r1476, r0;}
	// end inline asm
	mov.b32 	%r1484, 16;
	// begin inline asm
	{  .reg .s32 r0;  .reg .pred p;  shfl.sync.up.b32 r0|p, %r1476, %r1484, %r1485, %r1487;  @p add.s32 r0, r0, %r1476;  mov.s32 %r1482, r0;}
	// end inline asm
	setp.ne.s32 	%p481, %r1457, 31;
	@%p481 bra 	$L__BB15_4;
	shl.b32 	%r1527, %r35, 2;
	mov.u32 	%r1528, _ZZN3cub18CUB_300001_SM_10006detail6select23DeviceSelectSweepKernelINS2_10policy_hubIiiiLb0ELNS0_10SelectImplE0EE10Policy1000EPiS8_S8_PlNS0_13ScanTileStateIiLb1EEE5saxpyNS0_8NullTypeEiNS2_19streaming_context_tIlLb1EEELS5_0EEEvT0_T1_T2_T3_T4_T5_T6_T7_iT8_NS1_7vsmem_tEE19static_temp_storage;
	add.s32 	%r1529, %r1528, %r1527;
	st.shared.u32 	[%r1529], %r1482;
$L__BB15_4:
	bar.sync 	0;
	ld.shared.v4.u32 	{%r38, %r39, %r40, %r41}, [_ZZN3cub18CUB_300001_SM_10006detail6select23DeviceSelectSweepKernelINS2_10policy_hubIiiiLb0ELNS0_10SelectImplE0EE10Policy1000EPiS8_S8_PlNS0_13ScanTileStateIiLb1EEE5saxpyNS0_8NullTypeEiNS2_19streaming_context_tIlLb1EEELS5_0EEEvT0_T1_T2_T3_T4_T5_T6_T7_iT8_NS1_7vsmem_tEE19static_temp_storage];
	shr.u32 	%r1530, %r3, 5;
	add.s32 	%r1531, %r39, %r38;
	setp.eq.s32 	%p482, %r1530, 2;
	selp.b32 	%r1532, %r1531, %r38, %p482;
	add.s32 	%r1533, %r1531, %r40;
	setp.eq.s32 	%p483, %r1530, 3;
	selp.b32 	%r1534, %r1533, %r1532, %p483;
	add.s32 	%r1535, %r1533, %r41;
	setp.eq.s32 	%p484, %r1530, 4;
	selp.b32 	%r1536, %r1535, %r1534, %p484;
	ld.shared.v4.u32 	{%r42, %r43, %r44, %r45}, [_ZZN3cub18CUB_300001_SM_10006detail6select23DeviceSelectSweepKernelINS2_10policy_hubIiiiLb0ELNS0_10SelectImplE0EE10Policy1000EPiS8_S8_PlNS0_13ScanTileStateIiLb1EEE5saxpyNS0_8NullTypeEiNS2_19streaming_context_tIlLb1EEELS5_0EEEvT0_T1_T2_T3_T4_T5_T6_T7_iT8_NS1_7vsmem_tEE19static_temp_storage+16];
	add.s32 	%r1537, %r1535, %r42;
	setp.eq.s32 	%p485, %r1530, 5;
	selp.b32 	%r1538, %r1537, %r1536, %p485;
	add.s32 	%r1539, %r1537, %r43;
	setp.eq.s32 	%p486, %r1530, 6;
	selp.b32 	%r1540, %r1539, %r1538, %p486;
	add.s32 	%r1541, %r1539, %r44;
	setp.eq.s32 	%p487, %r1530, 7;
	selp.b32 	%r1542, %r1541, %r1540, %p487;
	add.s32 	%r1543, %r1541, %r45;
	setp.eq.s32 	%p488, %r1530, 8;
	selp.b32 	%r1544, %r1543, %r1542, %p488;
	ld.shared.v4.u32 	{%r46, %r47, %r48, %r49}, [_ZZN3cub18CUB_300001_SM_10006detail6select23DeviceSelectSweepKernelINS2_10policy_hubIiiiLb0ELNS0_10SelectImplE0EE10Policy1000EPiS8_S8_PlNS0_13ScanTileStateIiLb1EEE5saxpyNS0_8NullTypeEiNS2_19streaming_context_tIlLb1EEELS5_0EEEvT0_T1_T2_T3_T4_T5_T6_T7_iT8_NS1_7vsmem_tEE19static_temp_storage+32];
	add.s32 	%r1545, %r1543, %r46;
	setp.eq.s32 	%p489, %r1530, 9;
	selp.b32 	%r1546, %r1545, %r1544, %p489;
	add.s32 	%r1547, %r1545, %r47;
	setp.eq.s32 	%p490, %r1530, 10;
	selp.b32 	%r1548, %r1547, %r1546, %p490;
	add.s32 	%r1549, %r1547, %r48;
	setp.eq.s32 	%p491, %r1530, 11;
	selp.b32 	%r1550, %r1549, %r1548, %p491;
	add.s32 	%r1551, %r1549, %r49;
	setp.eq.s32 	%p492, %r1530, 12;
	selp.b32 	%r1552, %r1551, %r1550, %p492;
	ld.shared.v4.u32 	{%r50, %r51, %r52, %r53}, [_ZZN3cub18CUB_300001_SM_10006detail6select23DeviceSelectSweepKernelINS2_10policy_hubIiiiLb0ELNS0_10SelectImplE0EE10Policy1000EPiS8_S8_PlNS0_13ScanTileStateIiLb1EEE5saxpyNS0_8NullTypeEiNS2_19streaming_context_tIlLb1EEELS5_0EEEvT0_T1_T2_T3_T4_T5_T6_T7_iT8_NS1_7vsmem_tEE19static_temp_storage+48];
	add.s32 	%r1553, %r1551, %r50;
	setp.eq.s32 	%p493, %r1530, 13;
	selp.b32 	%r1554, %r1553, %r1552, %p493;
	add.s32 	%r1555, %r1553, %r51;
	setp.eq.s32 	%p494, %r1530, 14;
	selp.b32 	%r1556, %r1555, %r1554, %p494;
	add.s32 	%r1557, %r1555, %r52;
	setp.eq.s32 	%p495, %r1530, 15;
	selp.b32 	%r1558, %r1557, %r1556, %p495;
	setp.lt.u32 	%p496, %r3, 32;
	selp.b32 	%r1559, 0, %r1558, %p496;
	setp.eq.s32 	%p497, %r1457, 0;
	setp.eq.s32 	%p498, %r31, 0;
	selp.u32 	%r1560, 1, 0, %p498;
	add.s32 	%r1561, %r34, %r1560;
	sub.s32 	%r1562, %r1482, %r1561;
	selp.b32 	%r1563, 0, %r1562, %p497;
	add.s32 	%r54, %r1559, %r1563;
	setp.eq.s32 	%p499, %r18, 0;
	selp.u32 	%r1564, 1, 0, %p499;
	add.s32 	%r55, %r54, %r1564;
	setp.eq.s32 	%p500, %r19, 0;
	selp.u32 	%r1565, 1, 0, %p500;
	add.s32 	%r1566, %r1565, %r1564;
	add.s32 	%r56, %r1566, %r54;
	setp.eq.s32 	%p501, %r20, 0;
	selp.u32 	%r1567, 1, 0, %p501;
	add.s32 	%r57, %r56, %r1567;
	setp.eq.s32 	%p502, %r21, 0;
	selp.u32 	%r1568, 1, 0, %p502;
	add.s32 	%r58, %r57, %r1568;
	add.s32 	%r59, %r32, %r54;
	setp.eq.s32 	%p503, %r23, 0;
	selp.u32 	%r1569, 1, 0, %p503;
	add.s32 	%r60, %r59, %r1569;
	setp.eq.s32 	%p504, %r24, 0;
	selp.u32 	%r1570, 1, 0, %p504;
	add.s32 	%r61, %r60, %r1570;
	setp.eq.s32 	%p505, %r25, 0;
	selp.u32 	%r1571, 1, 0, %p505;
	add.s32 	%r62, %r61, %r1571;
	setp.eq.s32 	%p506, %r26, 0;
	selp.u32 	%r1572, 1, 0, %p506;
	add.s32 	%r63, %r62, %r1572;
	setp.eq.s32 	%p507, %r27, 0;
	selp.u32 	%r1573, 1, 0, %p507;
	add.s32 	%r64, %r63, %r1573;
	setp.eq.s32 	%p508, %r28, 0;
	selp.u32 	%r1574, 1, 0, %p508;
	add.s32 	%r65, %r64, %r1574;
	add.s32 	%r66, %r33, %r54;
	add.s32 	%r67, %r34, %r54;
	setp.ne.s32 	%p509, %r3, 0;
	@%p509 bra 	$L__BB15_6;
	add.s64 	%rd566, %rd5, 256;
	add.s32 	%r1577, %r39, %r38;
	add.s32 	%r1578, %r1577, %r40;
	add.s32 	%r1579, %r1578, %r41;
	add.s32 	%r1580, %r1579, %r42;
	add.s32 	%r1581, %r1580, %r43;
	add.s32 	%r1582, %r1581, %r44;
	add.s32 	%r1583, %r1582, %r45;
	add.s32 	%r1584, %r1583, %r46;
	add.s32 	%r1585, %r1584, %r47;
	add.s32 	%r1586, %r1585, %r48;
	add.s32 	%r1587, %r1586, %r49;
	add.s32 	%r1588, %r1587, %r50;
	add.s32 	%r1589, %r1588, %r51;
	add.s32 	%r1590, %r1589, %r52;
	add.s32 	%r1576, %r1590, %r53;
	mov.b32 	%r1575, 101;
	// begin inline asm
	st.relaxed.gpu.v2.u32 [%rd566], {%r1575, %r1576};
	// end inline asm
$L__BB15_6:
	add.s32 	%r1591, %r39, %r38;
	add.s32 	%r1592, %r1591, %r40;
	add.s32 	%r1593, %r1592, %r41;
	add.s32 	%r1594, %r1593, %r42;
	add.s32 	%r1595, %r1594, %r43;
	add.s32 	%r1596, %r1595, %r44;
	add.s32 	%r1597, %r1596, %r45;
	add.s32 	%r1598, %r1597, %r46;
	add.s32 	%r1599, %r1598, %r47;
	add.s32 	%r1600, %r1599, %r48;
	add.s32 	%r1601, %r1600, %r49;
	add.s32 	%r1602, %r1601, %r50;
	add.s32 	%r1603, %r1602, %r51;
	add.s32 	%r1604, %r1603, %r52;
	add.s32 	%r1605, %r1604, %r53;
	setp.gt.s32 	%p510, %r1605, 512;
	@%p510 bra 	$L__BB15_63;
	setp.eq.s32 	%p511, %r18, 0;
	mov.u64 	%rd567, %rd204;
	ld.param.u8 	%rs1, [%rd567];
	ld.param.u64 	%rd568, [%rd567+24];
	cvta.to.global.u64 	%rd7, %rd568;
	@%p511 bra 	$L__BB15_8;
	bra.uni 	$L__BB15_11;
$L__BB15_8:
	setp.ne.s16 	%p512, %rs1, 0;
	mov.b64 	%rd671, 0;
	@%p512 bra 	$L__BB15_10;
	ld.global.u64 	%rd671, [%rd7];
$L__BB15_10:
	cvt.s64.s32 	%rd570, %r54;
	add.s64 	%rd571, %rd671, %rd570;
	shl.b64 	%rd572, %rd571, 2;
	add.s64 	%rd573, %rd4, %rd572;
	st.global.u32 	[%rd573], %r4;
$L__BB15_11:
	setp.ne.s32 	%p513, %r19, 0;
	@%p513 bra 	$L__BB15_15;
	setp.ne.s16 	%p514, %rs1, 0;
	mov.b64 	%rd672, 0;
	@%p514 bra 	$L__BB15_14;
	ld.global.u64 	%rd672, [%rd7];
$L__BB15_14:
	cvt.s64.s32 	%rd575, %r55;
	add.s64 	%rd576, %rd672, %rd575;
	shl.b64 	%rd577, %rd576, 2;
	add.s64 	%rd578, %rd4, %rd577;
	st.global.u32 	[%rd578], %r5;
$L__BB15_15:
	setp.ne.s32 	%p515, %r20, 0;
	@%p515 bra 	$L__BB15_19;
	setp.ne.s16 	%p516, %rs1, 0;
	mov.b64 	%rd673, 0;
	@%p516 bra 	$L__BB15_18;
	ld.global.u64 	%rd673, [%rd7];
$L__BB15_18:
	cvt.s64.s32 	%rd580, %r56;
	add.s64 	%rd581, %rd673, %rd580;
	shl.b64 	%rd582, %rd581, 2;
	add.s64 	%rd583, %rd4, %rd582;
	st.global.u32 	[%rd583], %r6;
$L__BB15_19:
	setp.ne.s32 	%p517, %r21, 0;
	@%p517 bra 	$L__BB15_23;
	setp.ne.s16 	%p518, %rs1, 0;
	mov.b64 	%rd674, 0;
	@%p518 bra 	$L__BB15_22;
	ld.global.u64 	%rd674, [%rd7];
$L__BB15_22:
	cvt.s64.s32 	%rd585, %r57;
	add.s64 	%rd586, %rd674, %rd585;
	shl.b64 	%rd587, %rd586, 2;
	add.s64 	%rd588, %rd4, %rd587;
	st.global.u32 	[%rd588], %r7;
$L__BB15_23:
	setp.ne.s32 	%p519, %r22, 0;
	@%p519 bra 	$L__BB15_27;
	setp.ne.s16 	%p520, %rs1, 0;
	mov.b64 	%rd675, 0;
	@%p520 bra 	$L__BB15_26;
	ld.global.u64 	%rd675, [%rd7];
$L__BB15_26:
	cvt.s64.s32 	%rd590, %r58;
	add.s64 	%rd591, %rd675, %rd590;
	shl.b64 	%rd592, %rd591, 2;
	add.s64 	%rd593, %rd4, %rd592;
	st.global.u32 	[%rd593], %r8;
$L__BB15_27:
	setp.ne.s32 	%p521, %r23, 0;
	@%p521 bra 	$L__BB15_31;
	setp.ne.s16 	%p522, %rs1, 0;
	mov.b64 	%rd676, 0;
	@%p522 bra 	$L__BB15_30;
	ld.global.u64 	%rd676, [%rd7];
$L__BB15_30:
	cvt.s64.s32 	%rd595, %r59;
	add.s64 	%rd596, %rd676, %rd595;
	shl.b64 	%rd597, %rd596, 2;
	add.s64 	%rd598, %rd4, %rd597;
	st.global.u32 	[%rd598], %r9;
$L__BB15_31:
	setp.ne.s32 	%p523, %r24, 0;
	@%p523 bra 	$L__BB15_35;
	setp.ne.s16 	%p524, %rs1, 0;
	mov.b64 	%rd677, 0;
	@%p524 bra 	$L__BB15_34;
	ld.global.u64 	%rd677, [%rd7];
$L__BB15_34:
	cvt.s64.s32 	%rd600, %r60;
	add.s64 	%rd601, %rd677, %rd600;
	shl.b64 	%rd602, %rd601, 2;
	add.s64 	%rd603, %rd4, %rd602;
	st.global.u32 	[%rd603], %r10;
$L__BB15_35:
	setp.ne.s32 	%p525, %r25, 0;
	@%p525 bra 	$L__BB15_39;
	setp.ne.s16 	%p526, %rs1, 0;
	mov.b64 	%rd678, 0;
	@%p526 bra 	$L__BB15_38;
	ld.global.u64 	%rd678, [%rd7];
$L__BB15_38:
	cvt.s64.s32 	%rd605, %r61;
	add.s64 	%rd606, %rd678, %rd605;
	shl.b64 	%rd607, %rd606, 2;
	add.s64 	%rd608, %rd4, %rd607;
	st.global.u32 	[%rd608], %r11;
$L__BB15_39:
	setp.ne.s32 	%p527, %r26, 0;
	@%p527 bra 	$L__BB15_43;
	setp.ne.s16 	%p528, %rs1, 0;
	mov.b64 	%rd679, 0;
	@%p528 bra 	$L__BB15_42;
	ld.global.u64 	%rd679, [%rd7];
$L__BB15_42:
	cvt.s64.s32 	%rd610, %r62;
	add.s64 	%rd611, %rd679, %rd610;
	shl.b64 	%rd612, %rd611, 2;
	add.s64 	%rd613, %rd4, %rd612;
	st.global.u32 	[%rd613], %r12;
$L__BB15_43:
	setp.ne.s32 	%p529, %r27, 0;
	@%p529 bra 	$L__BB15_47;
	setp.ne.s16 	%p530, %rs1, 0;
	mov.b64 	%rd680, 0;
	@%p530 bra 	$L__BB15_46;
	ld.global.u64 	%rd680, [%rd7];
$L__BB15_46:
	cvt.s64.s32 	%rd615, %r63;
	add.s64 	%rd616, %rd680, %rd615;
	shl.b64 	%rd617, %rd616, 2;
	add.s64 	%rd618, %rd4, %rd617;
	st.global.u32 	[%rd618], %r13;
$L__BB15_47:
	setp.ne.s32 	%p531, %r28, 0;
	@%p531 bra 	$L__BB15_51;
	setp.ne.s16 	%p532, %rs1, 0;
	mov.b64 	%rd681, 0;
	@%p532 bra 	$L__BB15_50;
	ld.global.u64 	%rd681, [%rd7];
$L__BB15_50:
	cvt.s64.s32 	%rd620, %r64;
	add.s64 	%rd621, %rd681, %rd620;
	shl.b64 	%rd622, %rd621, 2;
	add.s64 	%rd623, %rd4, %rd622;
	st.global.u32 	[%rd623], %r14;
$L__BB15_51:
	setp.ne.s32 	%p533, %r29, 0;
	@%p533 bra 	$L__BB15_55;
	setp.ne.s16 	%p534, %rs1, 0;
	mov.b64 	%rd682, 0;
	@%p534 bra 	$L__BB15_54;
	ld.global.u64 	%rd682, [%rd7];
$L__BB15_54:
	cvt.s64.s32 	%rd625, %r65;
	add.s64 	%rd626, %rd682, %rd625;
	shl.b64 	%rd627, %rd626, 2;
	add.s64 	%rd628, %rd4, %rd627;
	st.global.u32 	[%rd628], %r15;
$L__BB15_55:
	setp.ne.s32 	%p535, %r30, 0;
	@%p535 bra 	$L__BB15_59;
	setp.ne.s16 	%p536, %rs1, 0;
	mov.b64 	%rd683, 0;
	@%p536 bra 	$L__BB15_58;
	ld.global.u64 	%rd683, [%rd7];
$L__BB15_58:
	cvt.s64.s32 	%rd630, %r66;
	add.s64 	%rd631, %rd683, %rd630;
	shl.b64 	%rd632, %rd631, 2;
	add.s64 	%rd633, %rd4, %rd632;
	st.global.u32 	[%rd633], %r16;
$L__BB15_59:
	setp.ne.s32 	%p537, %r31, 0;
	@%p537 bra 	$L__BB15_629;
	setp.ne.s16 	%p538, %rs1, 0;
	mov.b64 	%rd684, 0;
	@%p538 bra 	$L__BB15_62;
	ld.global.u64 	%rd684, [%rd7];
$L__BB15_62:
	cvt.s64.s32 	%rd635, %r67;
	add.s64 	%rd636, %rd684, %rd635;
	shl.b64 	%rd637, %rd636, 2;
	add.s64 	%rd638, %rd4, %rd637;
	st.global.u32 	[%rd638], %r17;
	bra.uni 	$L__BB15_629;
$L__BB15_63:
	setp.ne.s32 	%p539, %r18, 0;
	bar.sync 	0;
	@%p539 bra 	$L__BB15_65;
	shl.b32 	%r1606, %r54, 2;
	mov.u32 	%r1607, _ZZN3cub18CUB_300001_SM_10006detail6select23DeviceSelectSweepKernelINS2_10policy_hubIiiiLb0ELNS0_10SelectImplE0EE10Policy1000EPiS8_S8_PlNS0_13ScanTileStateIiLb1EEE5saxpyNS0_8NullTypeEiNS2_19streaming_context_tIlLb1EEELS5_0EEEvT0_T1_T2_T3_T4_T5_T6_T7_iT8_NS1_7vsmem_tEE19static_temp_storage;
	add.s32 	%r1608, %r1607, %r1606;
	st.shared.u32 	[%r1608], %r4;
$L__BB15_65:
	setp.ne.s32 	%p540, %r19, 0;
	@%p540 bra 	$L__BB15_67;
	shl.b32 	%r1609, %r55, 2;
	mov.u32 	%r1610, _ZZN3cub18CUB_300001_SM_10006detail6select23DeviceSelectSweepKernelINS2_10policy_hubIiiiLb0ELNS0_10SelectImplE0EE10Policy1000EPiS8_S8_PlNS0_13ScanTileStateIiLb1EEE5saxpyNS0_8NullTypeEiNS2_19streaming_context_tIlLb1EEELS5_0EEEvT0_T1_T2_T3_T4_T5_T6_T7_iT8_NS1_7vsmem_tEE19static_temp_storage;
	add.s32 	%r1611, %r1610, %r1609;
	st.shared.u32 	[%r1611], %r5;
$L__BB15_67:
	setp.ne.s32 	%p541, %r20, 0;
	@%p541 bra 	$L__BB15_69;
	shl.b32 	%r1612, %r56, 2;
	mov.u32 	%r1613, _ZZN3cub18CUB_300001_SM_10006detail6select23DeviceSelectSweepKernelINS2_10policy_hubIiiiLb0ELNS0_10SelectImplE0EE10Policy1000EPiS8_S8_PlNS0_13ScanTileStateIiLb1EEE5saxpyNS0_8NullTypeEiNS2_19streaming_context_tIlLb1EEELS5_0EEEvT0_T1_T2_T3_T4_T5_T6_T7_iT8_NS1_7vsmem_tEE19static_temp_storage;
	add.s32 	%r1614, %r1613, %r1612;
	st.shared.u32 	[%r1614], %r6;
$L__BB15_69:
	setp.ne.s32 	%p542, %r21, 0;
	@%p542 bra 	$L__BB15_71;
	shl.b32 	%r1615, %r57, 2;
	mov.u32 	%r1616, _ZZN3cub18CUB_300001_SM_10006detail6select23DeviceSelectSweepKernelINS2_10policy_hubIiiiLb0ELNS0_10SelectImplE0EE10Policy1000EPiS8_S8_PlNS0_13ScanTileStateIiLb1EEE5saxpyNS0_8NullTypeEiNS2_19streaming_context_tIlLb1EEELS5_0EEEvT0_T1_T2_T3_T4_T5_T6_T7_iT8_NS1_7vsmem_tEE19static_temp_storage;
	add.s32 	%r1617, %r1616, %r1615;
	st.shared.u32 	[%r1617], %r7;
$L__BB15_71:
	setp.ne.s32 	%p543, %r22, 0;
	@%p543 bra 	$L__BB15_73;
	shl.b32 	%r1618, %r58, 2;
	mov.u32 	%r1619, _ZZN3cub18CUB_300001_SM_10006detail6select23DeviceSelectSweepKernelINS2_10policy_hubIiiiLb0ELNS0_10SelectImplE0EE10Policy1000EPiS8_S8_PlNS0_13ScanTileStateIiLb1EEE5saxpyNS0_8NullTypeEiNS2_19streaming_context_tIlLb1EEELS5_0EEEvT0_T1_T2_T3_T4_T5_T6_T7_iT8_NS1_7vsmem_tEE19static_temp_storage;
	add.s32 	%r1620, %r1619, %r1618;
	st.shared.u32 	[%r1620], %r8;
$L__BB15_73:
	setp.ne.s32 	%p544, %r23, 0;
	@%p544 bra 	$L__BB15_75;
	shl.b32 	%r1621, %r59, 2;
	mov.u32 	%r1622, _ZZN3cub18CUB_300001_SM_10006detail6select23DeviceSelectSweepKernelINS2_10policy_hubIiiiLb0ELNS0_10SelectImplE0EE10Policy1000EPiS8_S8_PlNS0_13ScanTileStateIiLb1EEE5saxpyNS0_8NullTypeEiNS2_19streaming_context_tIlLb1EEELS5_0EEEvT0_T1_T2_T3_T4_T5_T6_T7_iT8_NS1_7vsmem_tEE19static_temp_storage;
	add.s32 	%r1623, %r1622, %r1621;
	st.shared.u32 	[%r1623], %r9;
$L__BB15_75:
	setp.ne.s32 	%p545, %r24, 0;
	@%p545 bra 	$L__BB15_77;
	shl.b32 	%r1624, %r60, 2;
	mov.u32 	%r1625, _ZZN3cub18CUB_300001_SM_10006detail6select23DeviceSelectSweepKernelINS2_10policy_hubIiiiLb0ELNS0_10SelectImplE0EE10Policy1000EPiS8_S8_PlNS0_13ScanTileStateIiLb1EEE5saxpyNS0_8NullTypeEiNS2_19streaming_context_tIlLb1EEELS5_0EEEvT0_T1_T2_T3_T4_T5_T6_T7_iT8_NS1_7vsmem_tEE19static_temp_storage;
	add.s32 	%r1626, %r1625, %r1624;
	st.shared.u32 	[%r1626], %r10;
$L__BB15_77:
	setp.ne.s32 	%p546, %r25, 0;
	@%p546 bra 	$L__BB15_79;
	shl.b32 	%r1627, %r61, 2;
	mov.u32 	%r1628, _ZZN3cub18CUB_300001_SM_10006detail6select23DeviceSelectSweepKernelINS2_10policy_hubIiiiLb0ELNS0_10SelectImplE0EE10Policy1000EPiS8_S8_PlNS0_13ScanTileStateIiLb1EEE5saxpyNS0_8NullTypeEiNS2_19streaming_context_tIlLb1EEELS5_0EEEvT0_T1_T2_T3_T4_T5_T6_T7_iT8_NS1_7vsmem_tEE19static_temp_storage;
	add.s32 	%r1629, %r1628, %r1627;
	st.shared.u32 	[%r1629], %r11;
$L__BB15_79:
	setp.ne.s32 	%p547, %r26, 0;
	@%p547 bra 	$L__BB15_81;
	shl.b32 	%r1630, %r62, 2;
	mov.u32 	%r1631, _ZZN3cub18CUB_300001_SM_10006detail6select23DeviceSelectSweepKernelINS2_10policy_hubIiiiLb0ELNS0_10SelectImplE0EE10Policy1000EPiS8_S8_PlNS0_13ScanTileStateIiLb1EEE5saxpyNS0_8NullTypeEiNS2_19streaming_context_tIlLb1EEELS5_0EEEvT0_T1_T2_T3_T4_T5_T6_T7_iT8_NS1_7vsmem_tEE19static_temp_storage;
	add.s32 	%r1632, %r1631, %r1630;
	st.shared.u32 	[%r1632], %r12;
$L__BB15_81:
	setp.ne.s32 	%p548, %r27, 0;
	@%p548 bra 	$L__BB15_83;
	shl.b32 	%r1633, %r63, 2;
	mov.u32 	%r1634, _ZZN3cub18CUB_300001_SM_10006detail6select23DeviceSelectSweepKernelINS2_10policy_hubIiiiLb0ELNS0_10SelectImplE0EE10Policy1000EPiS8_S8_PlNS0_13ScanTileStateIiLb1EEE5saxpyNS0_8NullTypeEiNS2_19streaming_context_tIlLb1EEELS5_0EEEvT0_T1_T2_T3_T4_T5_T6_T7_iT8_NS1_7vsmem_tEE19static_temp_storage;
	add.s32 	%r1635, %r1634, %r1633;
	st.shared.u32 	[%r1635], %r13;
$L__BB15_83:
	setp.ne.s32 	%p549, %r28, 0;
	@%p549 bra 	$L__BB15_85;
	shl.b32 	%r1636, %r64, 2;
	mov.u32 	%r1637, _ZZN3cub18CUB_300001_SM_10006detail6select23DeviceSelectSweepKernelINS2_10policy_hubIiiiLb0ELNS0_10SelectImplE0EE10Policy1000EPiS8_S8_PlNS0_13ScanTileStateIiLb1EEE5saxpyNS0_8NullTypeEiNS2_19streaming_context_tIlLb1EEELS5_0EEEvT0_T1_T2_T3_T4_T5_T6_T7_iT8_NS1_7vsmem_tEE19static_temp_storage;
	add.s32 	%r1638, %r1637, %r1636;
	st.shared.u32 	[%r1638], %r14;
$L__BB15_85:
	setp.ne.s32 	%p550, %r29, 0;
	@%p550 bra 	$L__BB15_87;
	shl.b32 	%r1639, %r65, 2;
	mov.u32 	%r1640, _ZZN3cub18CUB_300001_SM_10006detail6select23DeviceSelectSweepKernelINS2_10policy_hubIiiiLb0ELNS0_10SelectImplE0EE10Policy1000EPiS8_S8_PlNS0_13ScanTileStateIiLb1EEE5saxpyNS0_8NullTypeEiNS2_19streaming_context_tIlLb1EEELS5_0EEEvT0_T1_T2_T3_T4_T5_T6_T7_iT8_NS1_7vsmem_tEE19static_temp_storage;
	add.s32 	%r1641, %r1640, %r1639;
	st.shared.u32 	[%r1641], %r15;
$L__BB15_87:
	setp.ne.s32 	%p551, %r30, 0;
	@%p551 bra 	$L__BB15_89;
	shl.b32 	%r1642, %r66, 2;
	mov.u32 	%r1643, _ZZN3cub18CUB_300001_SM_10006detail6select23DeviceSelectSweepKernelINS2_10policy_hubIiiiLb0ELNS0_10SelectImplE0EE10Policy1000EPiS8_S8_PlNS0_13ScanTileStateIiLb1EEE5saxpyNS0_8NullTypeEiNS2_19streaming_context_tIlLb1EEELS5_0EEEvT0_T1_T2_T3_T4_T5_T6_T7_iT8_NS1_7vsmem_tEE19static_temp_storage;
	add.s32 	%r1644, %r1643, %r1642;
	st.shared.u32 	[%r1644], %r16;
$L__BB15_89:
	setp.ne.s32 	%p552, %r31, 0;
	@%p552 bra 	$L__BB15_91;
	shl.b32 	%r1645, %r67, 2;
	mov.u32 	%r1646, _ZZN3cub18CUB_300001_SM_10006detail6select23DeviceSelectSweepKernelINS2_10policy_hubIiiiLb0ELNS0_10SelectImplE0EE10Policy1000EPiS8_S8_PlNS0_13ScanTileStateIiLb1EEE5saxpyNS0_8NullTypeEiNS2_19streaming_context_tIlLb1EEELS5_0EEEvT0_T1_T2_T3_T4_T5_T6_T7_iT8_NS1_7vsmem_tEE19static_temp_storage;
	add.s32 	%r1647, %r1646, %r1645;
	st.shared.u32 	[%r1647], %r17;
$L__BB15_91:
	bar.sync 	0;
	mov.u32 	%r1694, %tid.x;
	setp.ge.u32 	%p553, %r1694, %r1605;
	@%p553 bra 	$L__BB15_629;
	mov.u64 	%rd639, %rd204;
	ld.param.u8 	%rs2, [%rd639];
	ld.param.u64 	%rd640, [%rd639+24];
	cvta.to.global.u64 	%rd8, %rd640;
	add.s32 	%r1662, %r39, %r40;
	add.s32 	%r1663, %r1662, %r41;
	add.s32 	%r1664, %r1663, %r42;
	add.s32 	%r1665, %r1664, %r43;
	add.s32 	%r1666, %r1665, %r44;
	add.s32 	%r1667, %r1666, %r45;
	add.s32 	%r1668, %r1667, %r46;
	add.s32 	%r1669, %r1668, %r47;
	add.s32 	%r1670, %r1669, %r48;
	add.s32 	%r1671, %r1670, %r49;
	add.s32 	%r1672, %r1671, %r50;
	add.s32 	%r1673, %r1672, %r51;
	add.s32 	%r1674, %r1673, %r52;
	add.s32 	%r1675, %r1674, %r53;
	add.s32 	%r1676, %r1675, %r38;
	not.b32 	%r1677, %r1694;
	add.s32 	%r70, %r1676, %r1677;
	and.b32  	%r1678, %r70, 1536;
	setp.eq.s32 	%p554, %r1678, 1536;
	@%p554 bra 	$L__BB15_97;
	cvt.u64.u32 	%rd664, %r1694;
	shl.b32 	%r1679, %r1694, 2;
	mov.u32 	%r1680, _ZZN3cub18CUB_300001_SM_10006detail6select23DeviceSelectSweepKernelINS2_10policy_hubIiiiLb0ELNS0_10SelectImplE0EE10Policy1000EPiS8_S8_PlNS0_13ScanTileStateIiLb1EEE5saxpyNS0_8NullTypeEiNS2_19streaming_context_tIlLb1EEELS5_0EEEvT0_T1_T2_T3_T4_T5_T6_T7_iT8_NS1_7vsmem_tEE19static_temp_storage;
	add.s32 	%r1691, %r1680, %r1679;
	shr.u32 	%r1681, %r70, 9;
	add.s32 	%r1682, %r1681, 1;
	and.b32  	%r1683, %r1682, 3;
	neg.s32 	%r1690, %r1683;
$L__BB15_94:
	.pragma "nounroll";
	setp.ne.s16 	%p555, %rs2, 0;
	ld.shared.u32 	%r75, [%r1691];
	mov.b64 	%rd665, 0;
	@%p555 bra 	$L__BB15_96;
	ld.global.u64 	%rd665, [%rd8];
$L__BB15_96:
	add.s64 	%rd642, %rd665, %rd664;
	shl.b64 	%rd643, %rd642, 2;
	add.s64 	%rd644, %rd4, %rd643;
	st.global.u32 	[%rd644], %r75;
	add.s64 	%rd664, %rd664, 512;
	cvt.u32.u64 	%r1694, %rd664;
	add.s32 	%r1691, %r1691, 2048;
	add.s32 	%r1690, %r1690, 1;
	setp.ne.s32 	%p556, %r1690, 0;
	@%p556 bra 	$L__BB15_94;
$L__BB15_97:
	setp.lt.u32 	%p557, %r70, 1536;
	@%p557 bra 	$L__BB15_629;
	mul.wide.u32 	%rd646, %r1694, 4;
	add.s64 	%rd14, %rd4, %rd646;
	shl.b32 	%r1684, %r1694, 2;
	mov.u32 	%r1685, _ZZN3cub18CUB_300001_SM_10006detail6select23DeviceSelectSweepKernelINS2_10policy_hubIiiiLb0ELNS0_10SelectImplE0EE10Policy1000EPiS8_S8_PlNS0_13ScanTileStateIiLb1EEE5saxpyNS0_8NullTypeEiNS2_19streaming_context_tIlLb1EEELS5_0EEEvT0_T1_T2_T3_T4_T5_T6_T7_iT8_NS1_7vsmem_tEE19static_temp_storage;
	add.s32 	%r1686, %r1684, %r1685;
	add.s32 	%r1693, %r1686, 4096;
	mov.b64 	%rd666, 0;
$L__BB15_99:
	setp.ne.s16 	%p558, %rs2, 0;
	ld.shared.u32 	%r83, [%r1693+-4096];
	mov.b64 	%rd667, 0;
	@%p558 bra 	$L__BB15_101;
	ld.global.u64 	%rd667, [%rd8];
$L__BB15_101:
	setp.ne.s16 	%p559, %rs2, 0;
	shl.b64 	%rd649, %rd667, 2;
	add.s64 	%rd650, %rd666, %rd649;
	add.s64 	%rd651, %rd14, %rd650;
	st.global.u32 	[%rd651], %r83;
	ld.shared.u32 	%r84, [%r1693+-2048];
	mov.b64 	%rd668, 0;
	@%p559 bra 	$L__BB15_103;
	ld.global.u64 	%rd668, [%rd8];
$L__BB15_103:
	setp.ne.s16 	%p560, %rs2, 0;
	shl.b64 	%rd653, %rd668, 2;
	add.s64 	%rd654, %rd666, %rd653;
	add.s64 	%rd655, %rd14, %rd654;
	st.global.u32 	[%rd655+2048], %r84;
	ld.shared.u32 	%r85, [%r1693];
	mov.b64 	%rd669, 0;
	@%p560 bra 	$L__BB15_105;
	ld.global.u64 	%rd669, [%rd8];
$L__BB15_105:
	setp.ne.s16 	%p561, %rs2, 0;
	shl.b64 	%rd657, %rd669, 2;
	add.s64 	%rd658, %rd666, %rd657;
	add.s64 	%rd659, %rd14, %rd658;
	st.global.u32 	[%rd659+4096], %r85;
	ld.shared.u32 	%r86, [%r1693+2048];
	mov.b64 	%rd670, 0;
	@%p561 bra 	$L__BB15_107;
	ld.global.u64 	%rd670, [%rd8];
$L__BB15_107:
	shl.b64 	%rd660, %rd670, 2;
	add.s64 	%rd661, %rd666, %rd660;
	add.s64 	%rd662, %rd14, %rd661;
	st.global.u32 	[%rd662+6144], %r86;
	add.s32 	%r1694, %r1694, 2048;
	add.s64 	%rd666, %rd666, 8192;
	add.s32 	%r1693, %r1693, 8192;
	setp.lt.s32 	%p562, %r1694, %r1605;
	@%p562 bra 	$L__BB15_99;
	bra.uni 	$L__BB15_629;
$L__BB15_108:
	ld.param.u8 	%rs54, [%rd1];
	setp.eq.s16 	%p348, %rs54, 0;
	ld.param.u64 	%rd442, [%rd1+16];
	selp.b64 	%rd443, %rd442, 0, %p348;
	cvt.s64.s32 	%rd444, %r2;
	add.s64 	%rd445, %rd443, %rd444;
	mov.u32 	%r1712, %tid.x;
	mul.lo.s32 	%r1187, %r1712, 14;
	cvt.u64.u32 	%rd446, %r1187;
	add.s64 	%rd447, %rd445, %rd446;
	shl.b64 	%rd448, %rd447, 2;
	add.s64 	%rd449, %rd2, %rd448;
	ld.global.u32 	%r90, [%rd449];
	ld.global.u32 	%r91, [%rd449+4];
	ld.global.u32 	%r92, [%rd449+8];
	ld.global.u32 	%r93, [%rd449+12];
	ld.global.u32 	%r94, [%rd449+16];
	ld.global.u32 	%r95, [%rd449+20];
	ld.global.u32 	%r96, [%rd449+24];
	ld.global.u32 	%r97, [%rd449+28];
	ld.global.u32 	%r98, [%rd449+32];
	ld.global.u32 	%r99, [%rd449+36];
	ld.global.u32 	%r100, [%rd449+40];
	ld.global.u32 	%r101, [%rd449+44];
	ld.global.u32 	%r102, [%rd449+48];
	ld.global.u32 	%r103, [%rd449+52];
	bar.sync 	0;
	add.s64 	%rd450, %rd3, %rd448;
	ld.global.u32 	%r1188, [%rd450];
	ld.global.u32 	%r1189, [%rd450+4];
	ld.global.u32 	%r1190, [%rd450+8];
	ld.global.u32 	%r1191, [%rd450+12];
	ld.global.u32 	%r1192, [%rd450+16];
	ld.global.u32 	%r1193, [%rd450+20];
	ld.global.u32 	%r1194, [%rd450+24];
	ld.global.u32 	%r1195, [%rd450+28];
	ld.global.u32 	%r1196, [%rd450+32];
	ld.global.u32 	%r1197, [%rd450+36];
	ld.global.u32 	%r1198, [%rd450+40];
	ld.global.u32 	%r1199, [%rd450+44];
	ld.global.u32 	%r1200, [%rd450+48];
	ld.global.u32 	%r1201, [%rd450+52];
	ld.global.u32 	%r1202, [%rd6];
	rem.s32 	%r104, %r1188, %r1202;
	setp.eq.s32 	%p349, %r104, 0;
	selp.u32 	%r1203, 1, 0, %p349;
	rem.s32 	%r105, %r1189, %r1202;
	setp.eq.s32 	%p350, %r105, 0;
	selp.u32 	%r1204, 1, 0, %p350;
	rem.s32 	%r106, %r1190, %r1202;
	setp.eq.s32 	%p351, %r106, 0;
	selp.u32 	%r1205, 1, 0, %p351;
	rem.s32 	%r107, %r1191, %r1202;
	setp.eq.s32 	%p352, %r107, 0;
	selp.u32 	%r1206, 1, 0, %p352;
	rem.s32 	%r108, %r1192, %r1202;
	setp.eq.s32 	%p353, %r108, 0;
	selp.u32 	%r1207, 1, 0, %p353;
	rem.s32 	%r109, %r1193, %r1202;
	setp.eq.s32 	%p354, %r109, 0;
	selp.u32 	%r1208, 1, 0, %p354;
	rem.s32 	%r110, %r1194, %r1202;
	setp.eq.s32 	%p355, %r110, 0;
	selp.u32 	%r1209, 1, 0, %p355;
	rem.s32 	%r111, %r1195, %r1202;
	setp.eq.s32 	%p356, %r111, 0;
	selp.u32 	%r1210, 1, 0, %p356;
	rem.s32 	%r112, %r1196, %r1202;
	setp.eq.s32 	%p357, %r112, 0;
	selp.u32 	%r1211, 1, 0, %p357;
	rem.s32 	%r113, %r1197, %r1202;
	setp.eq.s32 	%p358, %r113, 0;
	selp.u32 	%r1212, 1, 0, %p358;
	rem.s32 	%r114, %r1198, %r1202;
	setp.eq.s32 	%p359, %r114, 0;
	selp.u32 	%r1213, 1, 0, %p359;
	rem.s32 	%r115, %r1199, %r1202;
	setp.eq.s32 	%p360, %r115, 0;
	selp.u32 	%r1214, 1, 0, %p360;
	rem.s32 	%r116, %r1200, %r1202;
	setp.eq.s32 	%p361, %r116, 0;
	selp.u32 	%r1215, 1, 0, %p361;
	rem.s32 	%r117, %r1201, %r1202;
	setp.eq.s32 	%p362, %r117, 0;
	selp.u32 	%r1216, 1, 0, %p362;
	bar.sync 	0;
	add.s32 	%r1217, %r1204, %r1203;
	add.s32 	%r1218, %r1217, %r1205;
	add.s32 	%r1219, %r1218, %r1206;
	add.s32 	%r118, %r1219, %r1207;
	add.s32 	%r119, %r118, %r1208;
	add.s32 	%r120, %r119, %r1209;
	add.s32 	%r121, %r120, %r1210;
	add.s32 	%r122, %r121, %r1211;
	add.s32 	%r123, %r122, %r1212;
	add.s32 	%r124, %r123, %r1213;
	add.s32 	%r125, %r124, %r1214;
	add.s32 	%r1220, %r125, %r1215;
	add.s32 	%r1161, %r1220, %r1216;
	shr.u32 	%r127, %r1712, 5;
	// begin inline asm
	mov.u32 %r1156, %laneid;
	// end inline asm
	mov.b32 	%r1159, 1;
	mov.b32 	%r1184, 0;
	mov.b32 	%r1186, -1;
	// begin inline asm
	{  .reg .s32 r0;  .reg .pred p;  shfl.sync.up.b32 r0|p, %r1161, %r1159, %r1184, %r1186;  @p add.s32 r0, r0, %r1161;  mov.s32 %r1157, r0;}
	// end inline asm
	mov.b32 	%r1165, 2;
	// begin inline asm
	{  .reg .s32 r0;  .reg .pred p;  shfl.sync.up.b32 r0|p, %r1157, %r1165, %r1184, %r1186;  @p add.s32 r0, r0, %r1157;  mov.s32 %r1163, r0;}
	// end inline asm
	mov.b32 	%r1171, 4;
	// begin inline asm
	{  .reg .s32 r0;  .reg .pred p;  shfl.sync.up.b32 r0|p, %r1163, %r1171, %r1184, %r1186;  @p add.s32 r0, r0, %r1163;  mov.s32 %r1169, r0;}
	// end inline asm
	mov.b32 	%r1177, 8;
	// begin inline asm
	{  .reg .s32 r0;  .reg .pred p;  shfl.sync.up.b32 r0|p, %r1169, %r1177, %r1184, %r1186;  @p add.s32 r0, r0, %r1169;  mov.s32 %r1175, r0;}
	// end inline asm
	mov.b32 	%r1183, 16;
	// begin inline asm
	{  .reg .s32 r0;  .reg .pred p;  shfl.sync.up.b32 r0|p, %r1175, %r1183, %r1184, %r1186;  @p add.s32 r0, r0, %r1175;  mov.s32 %r1181, r0;}
	// end inline asm
	setp.ne.s32 	%p363, %r1156, 31;
	@%p363 bra 	$L__BB15_110;
	shl.b32 	%r1221, %r127, 2;
	mov.u32 	%r1222, _ZZN3cub18CUB_300001_SM_10006detail6select23DeviceSelectSweepKernelINS2_10policy_hubIiiiLb0ELNS0_10SelectImplE0EE10Policy1000EPiS8_S8_PlNS0_13ScanTileStateIiLb1EEE5saxpyNS0_8NullTypeEiNS2_19streaming_context_tIlLb1EEELS5_0EEEvT0_T1_T2_T3_T4_T5_T6_T7_iT8_NS1_7vsmem_tEE19static_temp_storage;
	add.s32 	%r1223, %r1222, %r1221;
	st.shared.u32 	[%r1223], %r1181;
$L__BB15_110:
	sub.s32 	%r1224, %r1181, %r1161;
	bar.sync 	0;
	ld.shared.v4.u32 	{%r1225, %r1226, %r1227, %r1228}, [_ZZN3cub18CUB_300001_SM_10006detail6select23DeviceSelectSweepKernelINS2_10policy_hubIiiiLb0ELNS0_10SelectImplE0EE10Policy1000EPiS8_S8_PlNS0_13ScanTileStateIiLb1EEE5saxpyNS0_8NullTypeEiNS2_19streaming_context_tIlLb1EEELS5_0EEEvT0_T1_T2_T3_T4_T5_T6_T7_iT8_NS1_7vsmem_tEE19static_temp_storage];
	add.s32 	%r1229, %r1226, %r1225;
	setp.eq.s32 	%p364, %r127, 2;
	selp.b32 	%r1230, %r1229, %r1225, %p364;
	add.s32 	%r1231, %r1229, %r1227;
	setp.eq.s32 	%p365, %r127, 3;
	selp.b32 	%r1232, %r1231, %r1230, %p365;
	add.s32 	%r1233, %r1231, %r1228;
	setp.eq.s32 	%p366, %r127, 4;
	selp.b32 	%r1234, %r1233, %r1232, %p366;
	ld.shared.v4.u32 	{%r1235, %r1236, %r1237, %r1238}, [_ZZN3cub18CUB_300001_SM_10006detail6select23DeviceSelectSweepKernelINS2_10policy_hubIiiiLb0ELNS0_10SelectImplE0EE10Policy1000EPiS8_S8_PlNS0_13ScanTileStateIiLb1EEE5saxpyNS0_8NullTypeEiNS2_19streaming_context_tIlLb1EEELS5_0EEEvT0_T1_T2_T3_T4_T5_T6_T7_iT8_NS1_7vsmem_tEE19static_temp_storage+16];
	add.s32 	%r1239, %r1233, %r1235;
	setp.eq.s32 	%p367, %r127, 5;
	selp.b32 	%r1240, %r1239, %r1234, %p367;
	add.s32 	%r1241, %r1239, %r1236;
	setp.eq.s32 	%p368, %r127, 6;
	selp.b32 	%r1242, %r1241, %r1240, %p368;
	add.s32 	%r1243, %r1241, %r1237;
	setp.eq.s32 	%p369, %r127, 7;
	selp.b32 	%r1244, %r1243, %r1242, %p369;
	add.s32 	%r1245, %r1243, %r1238;
	setp.eq.s32 	%p370, %r127, 8;
	selp.b32 	%r1246, %r1245, %r1244, %p370;
	ld.shared.v4.u32 	{%r1247, %r1248, %r1249, %r1250}, [_ZZN3cub18CUB_300001_SM_10006detail6select23DeviceSelectSweepKernelINS2_10policy_hubIiiiLb0ELNS0_10SelectImplE0EE10Policy1000EPiS8_S8_PlNS0_13ScanTileStateIiLb1EEE5saxpyNS0_8NullTypeEiNS2_19streaming_context_tIlLb1EEELS5_0EEEvT0_T1_T2_T3_T4_T5_T6_T7_iT8_NS1_7vsmem_tEE19static_temp_storage+32];
	add.s32 	%r1251, %r1245, %r1247;
	setp.eq.s32 	%p371, %r127, 9;
	selp.b32 	%r1252, %r1251, %r1246, %p371;
	add.s32 	%r1253, %r1251, %r1248;
	setp.eq.s32 	%p372, %r127, 10;
	selp.b32 	%r1254, %r1253, %r1252, %p372;
	add.s32 	%r1255, %r1253, %r1249;
	setp.eq.s32 	%p373, %r127, 11;
	selp.b32 	%r1256, %r1255, %r1254, %p373;
	add.s32 	%r1257, %r1255, %r1250;
	setp.eq.s32 	%p374, %r127, 12;
	selp.b32 	%r1258, %r1257, %r1256, %p374;
	ld.shared.v4.u32 	{%r1259, %r1260, %r1261, %r1262}, [_ZZN3cub18CUB_300001_SM_10006detail6select23DeviceSelectSweepKernelINS2_10policy_hubIiiiLb0ELNS0_10SelectImplE0EE10Policy1000EPiS8_S8_PlNS0_13ScanTileStateIiLb1EEE5saxpyNS0_8NullTypeEiNS2_19streaming_context_tIlLb1EEELS5_0EEEvT0_T1_T2_T3_T4_T5_T6_T7_iT8_NS1_7vsmem_tEE19static_temp_storage+48];
	add.s32 	%r1263, %r1257, %r1259;
	setp.eq.s32 	%p375, %r127, 13;
	selp.b32 	%r1264, %r1263, %r1258, %p375;
	add.s32 	%r1265, %r1263, %r1260;
	setp.eq.s32 	%p376, %r127, 14;
	selp.b32 	%r1266, %r1265, %r1264, %p376;
	add.s32 	%r1267, %r1265, %r1261;
	setp.eq.s32 	%p377, %r127, 15;
	selp.b32 	%r1268, %r1267, %r1266, %p377;
	add.s32 	%r130, %r1267, %r1262;
	setp.gt.u32 	%p378, %r1712, 31;
	setp.lt.u32 	%p379, %r1712, 32;
	setp.eq.s32 	%p380, %r1156, 0;
	selp.b32 	%r1269, 0, %r1224, %p380;
	add.s32 	%r1708, %r1268, %r1269;
	selp.b32 	%r132, %r1224, %r1708, %p379;
	@%p378 bra 	$L__BB15_126;
	setp.ne.s32 	%p381, %r1712, 0;
	mul.wide.s32 	%rd451, %r1695, 8;
	add.s64 	%rd53, %rd5, %rd451;
	@%p381 bra 	$L__BB15_113;
	st.shared.u32 	[_ZZN3cub18CUB_300001_SM_10006detail6select23DeviceSelectSweepKernelINS2_10policy_hubIiiiLb0ELNS0_10SelectImplE0EE10Policy1000EPiS8_S8_PlNS0_13ScanTileStateIiLb1EEE5saxpyNS0_8NullTypeEiNS2_19streaming_context_tIlLb1EEELS5_0EEEvT0_T1_T2_T3_T4_T5_T6_T7_iT8_NS1_7vsmem_tEE19static_temp_storage+108], %r130;
	add.s64 	%rd452, %rd53, 256;
	mov.b32 	%r1270, 100;
	// begin inline asm
	st.relaxed.gpu.v2.u32 [%rd452], {%r1270, %r130};
	// end inline asm
$L__BB15_113:
	not.b32 	%r1276, %r1712;
	add.s32 	%r1703, %r1695, %r1276;
	mov.b32 	%r1272, 675;
	// begin inline asm
	nanosleep.u32 %r1272;
	// end inline asm
	mul.wide.s32 	%rd454, %r1703, 8;
	add.s64 	%rd455, %rd5, %rd454;
	add.s64 	%rd453, %rd455, 256;
	// begin inline asm
	ld.relaxed.gpu.v2.u32 {%r1705, %r1697}, [%rd453];
	// end inline asm
	mov.b32 	%r1698, 422;
$L__BB15_114:
	setp.eq.s32 	%p382, %r1705, 99;
	mov.b32 	%r1277, -1;
	vote.sync.any.pred 	%p383, %p382, %r1277;
	not.pred 	%p384, %p383;
	@%p384 bra 	$L__BB15_116;
	mul.lo.s32 	%r1455, %r1695, 16807;
	and.b32  	%r1695, %r1455, 2147483647;
	add.s32 	%r1456, %r1698, 1;
	rem.u32 	%r1452, %r1695, %r1456;
	// begin inline asm
	nanosleep.u32 %r1452;
	// end inline asm
	shr.u32 	%r1698, %r1698, 1;
	// begin inline asm
	ld.relaxed.gpu.v2.u32 {%r1705, %r1697}, [%rd453];
	// end inline asm
	bra.uni 	$L__BB15_114;
$L__BB15_116:
	setp.eq.s32 	%p385, %r1705, 101;
	mov.b32 	%r1304, -1;
	vote.sync.ballot.b32 	%r1306, %p385, %r1304;
	// begin inline asm
	mov.u32 %r1279, %lanemask_ge;
	// end inline asm
	and.b32  	%r1307, %r1306, %r1279;
	or.b32  	%r1308, %r1307, -2147483648;
	add.s32 	%r1309, %r1308, -1;
	not.b32 	%r1310, %r1308;
	and.b32  	%r1311, %r1310, %r1309;
	popc.b32 	%r1283, %r1311;
	mov.b32 	%r1282, 1;
	// begin inline asm
	shfl.sync.down.b32 %r1280, %r1697, %r1282, %r1283, %r1304;
	// end inline asm
	setp.lt.s32 	%p387, %r1156, %r1283;
	selp.b32 	%r1312, %r1280, 0, %p387;
	add.s32 	%r1286, %r1312, %r1697;
	mov.b32 	%r1287, 2;
	// begin inline asm
	shfl.sync.down.b32 %r1285, %r1286, %r1287, %r1283, %r1304;
	// end inline asm
	add.s32 	%r1313, %r1156, 2;
	setp.gt.s32 	%p388, %r1313, %r1283;
	selp.b32 	%r1314, 0, %r1285, %p388;
	add.s32 	%r1291, %r1286, %r1314;
	mov.b32 	%r1292, 4;
	// begin inline asm
	shfl.sync.down.b32 %r1290, %r1291, %r1292, %r1283, %r1304;
	// end inline asm
	add.s32 	%r1315, %r1156, 4;
	setp.gt.s32 	%p389, %r1315, %r1283;
	selp.b32 	%r1316, 0, %r1290, %p389;
	add.s32 	%r1296, %r1291, %r1316;
	mov.b32 	%r1297, 8;
	// begin inline asm
	shfl.sync.down.b32 %r1295, %r1296, %r1297, %r1283, %r1304;
	// end inline asm
	add.s32 	%r1317, %r1156, 8;
	setp.gt.s32 	%p390, %r1317, %r1283;
	selp.b32 	%r1318, 0, %r1295, %p390;
	add.s32 	%r1301, %r1296, %r1318;
	mov.b32 	%r1302, 16;
	// begin inline asm
	shfl.sync.down.b32 %r1300, %r1301, %r1302, %r1283, %r1304;
	// end inline asm
	add.s32 	%r1319, %r1156, 16;
	setp.gt.s32 	%p391, %r1319, %r1283;
	selp.b32 	%r1320, 0, %r1300, %p391;
	add.s32 	%r1701, %r1301, %r1320;
	add.s64 	%rd55, %rd5, 256;
	mov.b32 	%r1699, 422;
$L__BB15_117:
	setp.ne.s32 	%p392, %r1705, 101;
	mov.b32 	%r1321, -1;
	vote.sync.all.pred 	%p393, %p392, %r1321;
	not.pred 	%p394, %p393;
	@%p394 bra 	$L__BB15_122;
	shr.u32 	%r1699, %r1699, 1;
	mul.wide.s32 	%rd551, %r1703, 8;
	add.s64 	%rd552, %rd55, %rd551;
	add.s64 	%rd550, %rd552, -256;
	// begin inline asm
	ld.relaxed.gpu.v2.u32 {%r1705, %r1706}, [%rd550];
	// end inline asm
	mov.u32 	%r1707, %r1699;
$L__BB15_119:
	setp.eq.s32 	%p456, %r1705, 99;
	mov.b32 	%r1404, -1;
	vote.sync.any.pred 	%p457, %p456, %r1404;
	not.pred 	%p458, %p457;
	@%p458 bra 	$L__BB15_121;
	mul.lo.s32 	%r1450, %r1695, 16807;
	and.b32  	%r1695, %r1450, 2147483647;
	add.s32 	%r1451, %r1707, 1;
	rem.u32 	%r1447, %r1695, %r1451;
	// begin inline asm
	nanosleep.u32 %r1447;
	// end inline asm
	shr.u32 	%r1707, %r1707, 1;
	// begin inline asm
	ld.relaxed.gpu.v2.u32 {%r1705, %r1706}, [%rd550];
	// end inline asm
	bra.uni 	$L__BB15_119;
$L__BB15_121:
	setp.eq.s32 	%p459, %r1705, 101;
	mov.b32 	%r1430, -1;
	vote.sync.ballot.b32 	%r1431, %p459, %r1430;
	and.b32  	%r1432, %r1431, %r1279;
	or.b32  	%r1433, %r1432, -2147483648;
	add.s32 	%r1434, %r1433, -1;
	not.b32 	%r1435, %r1433;
	and.b32  	%r1436, %r1435, %r1434;
	popc.b32 	%r1409, %r1436;
	mov.b32 	%r1408, 1;
	// begin inline asm
	shfl.sync.down.b32 %r1406, %r1706, %r1408, %r1409, %r1430;
	// end inline asm
	setp.lt.s32 	%p461, %r1156, %r1409;
	selp.b32 	%r1437, %r1406, 0, %p461;
	add.s32 	%r1412, %r1437, %r1706;
	mov.b32 	%r1413, 2;
	// begin inline asm
	shfl.sync.down.b32 %r1411, %r1412, %r1413, %r1409, %r1430;
	// end inline asm
	setp.gt.s32 	%p462, %r1313, %r1409;
	selp.b32 	%r1439, 0, %r1411, %p462;
	add.s32 	%r1417, %r1412, %r1439;
	mov.b32 	%r1418, 4;
	// begin inline asm
	shfl.sync.down.b32 %r1416, %r1417, %r1418, %r1409, %r1430;
	// end inline asm
	setp.gt.s32 	%p463, %r1315, %r1409;
	selp.b32 	%r1441, 0, %r1416, %p463;
	add.s32 	%r1422, %r1417, %r1441;
	mov.b32 	%r1423, 8;
	// begin inline asm
	shfl.sync.down.b32 %r1421, %r1422, %r1423, %r1409, %r1430;
	// end inline asm
	setp.gt.s32 	%p464, %r1317, %r1409;
	selp.b32 	%r1443, 0, %r1421, %p464;
	add.s32 	%r1427, %r1422, %r1443;
	mov.b32 	%r1428, 16;
	// begin inline asm
	shfl.sync.down.b32 %r1426, %r1427, %r1428, %r1409, %r1430;
	// end inline asm
	setp.gt.s32 	%p465, %r1319, %r1409;
	selp.b32 	%r1445, 0, %r1426, %p465;
	add.s32 	%r1446, %r1445, %r1701;
	add.s32 	%r1701, %r1446, %r1427;
	add.s32 	%r1703, %r1703, -32;
	bra.uni 	$L__BB15_117;
$L__BB15_122:
	setp.ne.s32 	%p395, %r1712, 0;
	@%p395 bra 	$L__BB15_124;
	add.s32 	%r1324, %r1701, %r130;
	add.s64 	%rd456, %rd53, 256;
	mov.b32 	%r1323, 101;
	// begin inline asm
	st.relaxed.gpu.v2.u32 [%rd456], {%r1323, %r1324};
	// end inline asm
	st.shared.u32 	[_ZZN3cub18CUB_300001_SM_10006detail6select23DeviceSelectSweepKernelINS2_10policy_hubIiiiLb0ELNS0_10SelectImplE0EE10Policy1000EPiS8_S8_PlNS0_13ScanTileStateIiLb1EEE5saxpyNS0_8NullTypeEiNS2_19streaming_context_tIlLb1EEELS5_0EEEvT0_T1_T2_T3_T4_T5_T6_T7_iT8_NS1_7vsmem_tEE19static_temp_storage+100], %r1701;
	st.shared.u32 	[_ZZN3cub18CUB_300001_SM_10006detail6select23DeviceSelectSweepKernelINS2_10policy_hubIiiiLb0ELNS0_10SelectImplE0EE10Policy1000EPiS8_S8_PlNS0_13ScanTileStateIiLb1EEE5saxpyNS0_8NullTypeEiNS2_19streaming_context_tIlLb1EEELS5_0EEEvT0_T1_T2_T3_T4_T5_T6_T7_iT8_NS1_7vsmem_tEE19static_temp_storage+104], %r1324;
$L__BB15_124:
	setp.ne.s32 	%p396, %r1156, 0;
	mov.u32 	%r1708, %r132;
	@%p396 bra 	$L__BB15_126;
	st.shared.u32 	[_ZZN3cub18CUB_300001_SM_10006detail6select23DeviceSelectSweepKernelINS2_10policy_hubIiiiLb0ELNS0_10SelectImplE0EE10Policy1000EPiS8_S8_PlNS0_13ScanTileStateIiLb1EEE5saxpyNS0_8NullTypeEiNS2_19streaming_context_tIlLb1EEELS5_0EEEvT0_T1_T2_T3_T4_T5_T6_T7_iT8_NS1_7vsmem_tEE19static_temp_storage+80], %r1701;
	mov.u32 	%r1708, %r1701;
$L__BB15_126:
	mov.u64 	%rd56, %rd204;
	bar.sync 	0;
	setp.eq.s32 	%p397, %r1712, 0;
	ld.shared.u32 	%r1325, [_ZZN3cub18CUB_300001_SM_10006detail6select23DeviceSelectSweepKernelINS2_10policy_hubIiiiLb0ELNS0_10SelectImplE0EE10Policy1000EPiS8_S8_PlNS0_13ScanTileStateIiLb1EEE5saxpyNS0_8NullTypeEiNS2_19streaming_context_tIlLb1EEELS5_0EEEvT0_T1_T2_T3_T4_T5_T6_T7_iT8_NS1_7vsmem_tEE19static_temp_storage+80];
	selp.b32 	%r1326, 0, %r1325, %p397;
	add.s32 	%r169, %r1326, %r1708;
	setp.eq.s32 	%p398, %r104, 0;
	selp.u32 	%r1327, 1, 0, %p398;
	add.s32 	%r170, %r169, %r1327;
	setp.eq.s32 	%p399, %r105, 0;
	selp.u32 	%r1328, 1, 0, %p399;
	add.s32 	%r1329, %r1328, %r1327;
	add.s32 	%r171, %r1329, %r169;
	setp.eq.s32 	%p400, %r106, 0;
	selp.u32 	%r1330, 1, 0, %p400;
	add.s32 	%r172, %r171, %r1330;
	setp.eq.s32 	%p401, %r107, 0;
	selp.u32 	%r1331, 1, 0, %p401;
	add.s32 	%r173, %r172, %r1331;
	add.s32 	%r174, %r118, %r169;
	add.s32 	%r175, %r119, %r169;
	add.s32 	%r176, %r120, %r169;
	add.s32 	%r177, %r121, %r169;
	add.s32 	%r178, %r122, %r169;
	add.s32 	%r179, %r123, %r169;
	add.s32 	%r180, %r124, %r169;
	add.s32 	%r181, %r125, %r169;
	setp.eq.s32 	%p402, %r116, 0;
	selp.u32 	%r1332, 1, 0, %p402;
	add.s32 	%r182, %r181, %r1332;
	ld.shared.u32 	%r183, [_ZZN3cub18CUB_300001_SM_10006detail6select23DeviceSelectSweepKernelINS2_10policy_hubIiiiLb0ELNS0_10SelectImplE0EE10Policy1000EPiS8_S8_PlNS0_13ScanTileStateIiLb1EEE5saxpyNS0_8NullTypeEiNS2_19streaming_context_tIlLb1EEELS5_0EEEvT0_T1_T2_T3_T4_T5_T6_T7_iT8_NS1_7vsmem_tEE19static_temp_storage+108];
	ld.shared.u32 	%r184, [_ZZN3cub18CUB_300001_SM_10006detail6select23DeviceSelectSweepKernelINS2_10policy_hubIiiiLb0ELNS0_10SelectImplE0EE10Policy1000EPiS8_S8_PlNS0_13ScanTileStateIiLb1EEE5saxpyNS0_8NullTypeEiNS2_19streaming_context_tIlLb1EEELS5_0EEEvT0_T1_T2_T3_T4_T5_T6_T7_iT8_NS1_7vsmem_tEE19static_temp_storage+100];
	setp.gt.s32 	%p403, %r183, 512;
	@%p403 bra 	$L__BB15_183;
	setp.eq.s32 	%p404, %r104, 0;
	ld.param.u8 	%rs3, [%rd56];
	ld.param.u64 	%rd457, [%rd56+24];
	cvta.to.global.u64 	%rd57, %rd457;
	@%p404 bra 	$L__BB15_128;
	bra.uni 	$L__BB15_131;
$L__BB15_128:
	setp.ne.s16 	%p405, %rs3, 0;
	mov.b64 	%rd690, 0;
	@%p405 bra 	$L__BB15_130;
	ld.global.u64 	%rd690, [%rd57];
$L__BB15_130:
	cvt.s64.s32 	%rd459, %r169;
	add.s64 	%rd460, %rd690, %rd459;
	shl.b64 	%rd461, %rd460, 2;
	add.s64 	%rd462, %rd4, %rd461;
	st.global.u32 	[%rd462], %r90;
$L__BB15_131:
	setp.ne.s32 	%p406, %r105, 0;
	@%p406 bra 	$L__BB15_135;
	setp.ne.s16 	%p407, %rs3, 0;
	mov.b64 	%rd691, 0;
	@%p407 bra 	$L__BB15_134;
	ld.global.u64 	%rd691, [%rd57];
$L__BB15_134:
	cvt.s64.s32 	%rd464, %r170;
	add.s64 	%rd465, %rd691, %rd464;
	shl.b64 	%rd466, %rd465, 2;
	add.s64 	%rd467, %rd4, %rd466;
	st.global.u32 	[%rd467], %r91;
$L__BB15_135:
	setp.ne.s32 	%p408, %r106, 0;
	@%p408 bra 	$L__BB15_139;
	setp.ne.s16 	%p409, %rs3, 0;
	mov.b64 	%rd692, 0;
	@%p409 bra 	$L__BB15_138;
	ld.global.u64 	%rd692, [%rd57];
$L__BB15_138:
	cvt.s64.s32 	%rd469, %r171;
	add.s64 	%rd470, %rd692, %rd469;
	shl.b64 	%rd471, %rd470, 2;
	add.s64 	%rd472, %rd4, %rd471;
	st.global.u32 	[%rd472], %r92;
$L__BB15_139:
	setp.ne.s32 	%p410, %r107, 0;
	@%p410 bra 	$L__BB15_143;
	setp.ne.s16 	%p411, %rs3, 0;
	mov.b64 	%rd693, 0;
	@%p411 bra 	$L__BB15_142;
	ld.global.u64 	%rd693, [%rd57];
$L__BB15_142:
	cvt.s64.s32 	%rd474, %r172;
	add.s64 	%rd475, %rd693, %rd474;
	shl.b64 	%rd476, %rd475, 2;
	add.s64 	%rd477, %rd4, %rd476;
	st.global.u32 	[%rd477], %r93;
$L__BB15_143:
	setp.ne.s32 	%p412, %r108, 0;
	@%p412 bra 	$L__BB15_147;
	setp.ne.s16 	%p413, %rs3, 0;
	mov.b64 	%rd694, 0;
	@%p413 bra 	$L__BB15_146;
	ld.global.u64 	%rd694, [%rd57];
$L__BB15_146:
	cvt.s64.s32 	%rd479, %r173;
	add.s64 	%rd480, %rd694, %rd479;
	shl.b64 	%rd481, %rd480, 2;
	add.s64 	%rd482, %rd4, %rd481;
	st.global.u32 	[%rd482], %r94;
$L__BB15_147:
	setp.ne.s32 	%p414, %r109, 0;
	@%p414 bra 	$L__BB15_151;
	setp.ne.s16 	%p415, %rs3, 0;
	mov.b64 	%rd695, 0;
	@%p415 bra 	$L__BB15_150;
	ld.global.u64 	%rd695, [%rd57];
$L__BB15_150:
	cvt.s64.s32 	%rd484, %r174;
	add.s64 	%rd485, %rd695, %rd484;
	shl.b64 	%rd486, %rd485, 2;
	add.s64 	%rd487, %rd4, %rd486;
	st.global.u32 	[%rd487], %r95;
$L__BB15_151:
	setp.ne.s32 	%p416, %r110, 0;
	@%p416 bra 	$L__BB15_155;
	setp.ne.s16 	%p417, %rs3, 0;
	mov.b64 	%rd696, 0;
	@%p417 bra 	$L__BB15_154;
	ld.global.u64 	%rd696, [%rd57];
$L__BB15_154:
	cvt.s64.s32 	%rd489, %r175;
	add.s64 	%rd490, %rd696, %rd489;
	shl.b64 	%rd491, %rd490, 2;
	add.s64 	%rd492, %rd4, %rd491;
	st.global.u32 	[%rd492], %r96;
$L__BB15_155:
	setp.ne.s32 	%p418, %r111, 0;
	@%p418 bra 	$L__BB15_159;
	setp.ne.s16 	%p419, %rs3, 0;
	mov.b64 	%rd697, 0;
	@%p419 bra 	$L__BB15_158;
	ld.global.u64 	%rd697, [%rd57];
$L__BB15_158:
	cvt.s64.s32 	%rd494, %r176;
	add.s64 	%rd495, %rd697, %rd494;
	shl.b64 	%rd496, %rd495, 2;
	add.s64 	%rd497, %rd4, %rd496;
	st.global.u32 	[%rd497], %r97;
$L__BB15_159:
	setp.ne.s32 	%p420, %r112, 0;
	@%p420 bra 	$L__BB15_163;
	setp.ne.s16 	%p421, %rs3, 0;
	mov.b64 	%rd698, 0;
	@%p421 bra 	$L__BB15_162;
	ld.global.u64 	%rd698, [%rd57];
$L__BB15_162:
	cvt.s64.s32 	%rd499, %r177;
	add.s64 	%rd500, %rd698, %rd499;
	shl.b64 	%rd501, %rd500, 2;
	add.s64 	%rd502, %rd4, %rd501;
	st.global.u32 	[%rd502], %r98;
$L__BB15_163:
	setp.ne.s32 	%p422, %r113, 0;
	@%p422 bra 	$L__BB15_167;
	setp.ne.s16 	%p423, %rs3, 0;
	mov.b64 	%rd699, 0;
	@%p423 bra 	$L__BB15_166;
	ld.global.u64 	%rd699, [%rd57];
$L__BB15_166:
	cvt.s64.s32 	%rd504, %r178;
	add.s64 	%rd505, %rd699, %rd504;
	shl.b64 	%rd506, %rd505, 2;
	add.s64 	%rd507, %rd4, %rd506;
	st.global.u32 	[%rd507], %r99;
$L__BB15_167:
	setp.ne.s32 	%p424, %r114, 0;
	@%p424 bra 	$L__BB15_171;
	setp.ne.s16 	%p425, %rs3, 0;
	mov.b64 	%rd700, 0;
	@%p425 bra 	$L__BB15_170;
	ld.global.u64 	%rd700, [%rd57];
$L__BB15_170:
	cvt.s64.s32 	%rd509, %r179;
	add.s64 	%rd510, %rd700, %rd509;
	shl.b64 	%rd511, %rd510, 2;
	add.s64 	%rd512, %rd4, %rd511;
	st.global.u32 	[%rd512], %r100;
$L__BB15_171:
	setp.ne.s32 	%p426, %r115, 0;
	@%p426 bra 	$L__BB15_175;
	setp.ne.s16 	%p427, %rs3, 0;
	mov.b64 	%rd701, 0;
	@%p427 bra 	$L__BB15_174;
	ld.global.u64 	%rd701, [%rd57];
$L__BB15_174:
	cvt.s64.s32 	%rd514, %r180;
	add.s64 	%rd515, %rd701, %rd514;
	shl.b64 	%rd516, %rd515, 2;
	add.s64 	%rd517, %rd4, %rd516;
	st.global.u32 	[%rd517], %r101;
$L__BB15_175:
	setp.ne.s32 	%p428, %r116, 0;
	@%p428 bra 	$L__BB15_179;
	setp.ne.s16 	%p429, %rs3, 0;
	mov.b64 	%rd702, 0;
	@%p429 bra 	$L__BB15_178;
	ld.global.u64 	%rd702, [%rd57];
$L__BB15_178:
	cvt.s64.s32 	%rd519, %r181;
	add.s64 	%rd520, %rd702, %rd519;
	shl.b64 	%rd521, %rd520, 2;
	add.s64 	%rd522, %rd4, %rd521;
	st.global.u32 	[%rd522], %r102;
$L__BB15_179:
	setp.ne.s32 	%p430, %r117, 0;
	@%p430 bra 	$L__BB15_629;
	setp.ne.s16 	%p431, %rs3, 0;
	mov.b64 	%rd703, 0;
	@%p431 bra 	$L__BB15_182;
	ld.global.u64 	%rd703, [%rd57];
$L__BB15_182:
	cvt.s64.s32 	%rd524, %r182;
	add.s64 	%rd525, %rd703, %rd524;
	shl.b64 	%rd526, %rd525, 2;
	add.s64 	%rd527, %rd4, %rd526;
	st.global.u32 	[%rd527], %r103;
	bra.uni 	$L__BB15_629;
$L__BB15_183:
	setp.ne.s32 	%p432, %r104, 0;
	bar.sync 	0;
	@%p432 bra 	$L__BB15_185;
	sub.s32 	%r1333, %r169, %r184;
	shl.b32 	%r1334, %r1333, 2;
	mov.u32 	%r1335, _ZZN3cub18CUB_300001_SM_10006detail6select23DeviceSelectSweepKernelINS2_10policy_hubIiiiLb0ELNS0_10SelectImplE0EE10Policy1000EPiS8_S8_PlNS0_13ScanTileStateIiLb1EEE5saxpyNS0_8NullTypeEiNS2_19streaming_context_tIlLb1EEELS5_0EEEvT0_T1_T2_T3_T4_T5_T6_T7_iT8_NS1_7vsmem_tEE19static_temp_storage;
	add.s32 	%r1336, %r1335, %r1334;
	st.shared.u32 	[%r1336], %r90;
$L__BB15_185:
	setp.ne.s32 	%p433, %r105, 0;
	@%p433 bra 	$L__BB15_187;
	sub.s32 	%r1337, %r170, %r184;
	shl.b32 	%r1338, %r1337, 2;
	mov.u32 	%r1339, _ZZN3cub18CUB_300001_SM_10006detail6select23DeviceSelectSweepKernelINS2_10policy_hubIiiiLb0ELNS0_10SelectImplE0EE10Policy1000EPiS8_S8_PlNS0_13ScanTileStateIiLb1EEE5saxpyNS0_8NullTypeEiNS2_19streaming_context_tIlLb1EEELS5_0EEEvT0_T1_T2_T3_T4_T5_T6_T7_iT8_NS1_7vsmem_tEE19static_temp_storage;
	add.s32 	%r1340, %r1339, %r1338;
	st.shared.u32 	[%r1340], %r91;
$L__BB15_187:
	setp.ne.s32 	%p434, %r106, 0;
	@%p434 bra 	$L__BB15_189;
	sub.s32 	%r1341, %r171, %r184;
	shl.b32 	%r1342, %r1341, 2;
	mov.u32 	%r1343, _ZZN3cub18CUB_300001_SM_10006detail6select23DeviceSelectSweepKernelINS2_10policy_hubIiiiLb0ELNS0_10SelectImplE0EE10Policy1000EPiS8_S8_PlNS0_13ScanTileStateIiLb1EEE5saxpyNS0_8NullTypeEiNS2_19streaming_context_tIlLb1EEELS5_0EEEvT0_T1_T2_T3_T4_T5_T6_T7_iT8_NS1_7vsmem_tEE19static_temp_storage;
	add.s32 	%r1344, %r1343, %r1342;
	st.shared.u32 	[%r1344], %r92;
$L__BB15_189:
	setp.ne.s32 	%p435, %r107, 0;
	@%p435 bra 	$L__BB15_191;
	sub.s32 	%r1345, %r172, %r184;
	shl.b32 	%r1346, %r1345, 2;
	mov.u32 	%r1347, _ZZN3cub18CUB_300001_SM_10006detail6select23DeviceSelectSweepKernelINS2_10policy_hubIiiiLb0ELNS0_10SelectImplE0EE10Policy1000EPiS8_S8_PlNS0_13ScanTileStateIiLb1EEE5saxpyNS0_8NullTypeEiNS2_19streaming_context_tIlLb1EEELS5_0EEEvT0_T1_T2_T3_T4_T5_T6_T7_iT8_NS1_7vsmem_tEE19static_temp_storage;
	add.s32 	%r1348, %r1347, %r1346;
	st.shared.u32 	[%r1348], %r93;
$L__BB15_191:
	setp.ne.s32 	%p436, %r108, 0;
	@%p436 bra 	$L__BB15_193;
	sub.s32 	%r1349, %r173, %r184;
	shl.b32 	%r1350, %r1349, 2;
	mov.u32 	%r1351, _ZZN3cub18CUB_300001_SM_10006detail6select23DeviceSelectSweepKernelINS2_10policy_hubIiiiLb0ELNS0_10SelectImplE0EE10Policy1000EPiS8_S8_PlNS0_13ScanTileStateIiLb1EEE5saxpyNS0_8NullTypeEiNS2_19streaming_context_tIlLb1EEELS5_0EEEvT0_T1_T2_T3_T4_T5_T6_T7_iT8_NS1_7vsmem_tEE19static_temp_storage;
	add.s32 	%r1352, %r1351, %r1350;
	st.shared.u32 	[%r1352], %r94;
$L__BB15_193:
	setp.ne.s32 	%p437, %r109, 0;
	@%p437 bra 	$L__BB15_195;
	sub.s32 	%r1353, %r174, %r184;
	shl.b32 	%r1354, %r1353, 2;
	mov.u32 	%r1355, _ZZN3cub18CUB_300001_SM_10006detail6select23DeviceSelectSweepKernelINS2_10policy_hubIiiiLb0ELNS0_10SelectImplE0EE10Policy1000EPiS8_S8_PlNS0_13ScanTileStateIiLb1EEE5saxpyNS0_8NullTypeEiNS2_19streaming_context_tIlLb1EEELS5_0EEEvT0_T1_T2_T3_T4_T5_T6_T7_iT8_NS1_7vsmem_tEE19static_temp_storage;
	add.s32 	%r1356, %r1355, %r1354;
	st.shared.u32 	[%r1356], %r95;
$L__BB15_195:
	setp.ne.s32 	%p438, %r110, 0;
	@%p438 bra 	$L__BB15_197;
	sub.s32 	%r1357, %r175, %r184;
	shl.b32 	%r1358, %r1357, 2;
	mov.u32 	%r1359, _ZZN3cub18CUB_300001_SM_10006detail6select23DeviceSelectSweepKernelINS2_10policy_hubIiiiLb0ELNS0_10SelectImplE0EE10Policy1000EPiS8_S8_PlNS0_13ScanTileStateIiLb1EEE5saxpyNS0_8NullTypeEiNS2_19streaming_context_tIlLb1EEELS5_0EEEvT0_T1_T2_T3_T4_T5_T6_T7_iT8_NS1_7vsmem_tEE19static_temp_storage;
	add.s32 	%r1360, %r1359, %r1358;
	st.shared.u32 	[%r1360], %r96;
$L__BB15_197:
	setp.ne.s32 	%p439, %r111, 0;
	@%p439 bra 	$L__BB15_199;
	sub.s32 	%r1361, %r176, %r184;
	shl.b32 	%r1362, %r1361, 2;
	mov.u32 	%r1363, _ZZN3cub18CUB_300001_SM_10006detail6select23DeviceSelectSweepKernelINS2_10policy_hubIiiiLb0ELNS0_10SelectImplE0EE10Policy1000EPiS8_S8_PlNS0_13ScanTileStateIiLb1EEE5saxpyNS0_8NullTypeEiNS2_19streaming_context_tIlLb1EEELS5_0EEEvT0_T1_T2_T3_T4_T5_T6_T7_iT8_NS1_7vsmem_tEE19static_temp_storage;
	add.s32 	%r1364, %r1363, %r1362;
	st.shared.u32 	[%r1364], %r97;
$L__BB15_199:
	setp.ne.s32 	%p440, %r112, 0;
	@%p440 bra 	$L__BB15_201;
	sub.s32 	%r1365, %r177, %r184;
	shl.b32 	%r1366, %r1365, 2;
	mov.u32 	%r1367, _ZZN3cub18CUB_300001_SM_10006detail6select23DeviceSelectSweepKernelINS2_10policy_hubIiiiLb0ELNS0_10SelectImplE0EE10Policy1000EPiS8_S8_PlNS0_13ScanTileStateIiLb1EEE5saxpyNS0_8NullTypeEiNS2_19streaming_context_tIlLb1EEELS5_0EEEvT0_T1_T2_T3_T4_T5_T6_T7_iT8_NS1_7vsmem_tEE19static_temp_storage;
	add.s32 	%r1368, %r1367, %r1366;
	st.shared.u32 	[%r1368], %r98;
$L__BB15_201:
	setp.ne.s32 	%p441, %r113, 0;
	@%p441 bra 	$L__BB15_203;
	sub.s32 	%r1369, %r178, %r184;
	shl.b32 	%r1370, %r1369, 2;
	mov.u32 	%r1371, _ZZN3cub18CUB_300001_SM_10006detail6select23DeviceSelectSweepKernelINS2_10policy_hubIiiiLb0ELNS0_10SelectImplE0EE10Policy1000EPiS8_S8_PlNS0_13ScanTileStateIiLb1EEE5saxpyNS0_8NullTypeEiNS2_19streaming_context_tIlLb1EEELS5_0EEEvT0_T1_T2_T3_T4_T5_T6_T7_iT8_NS1_7vsmem_tEE19static_temp_storage;
	add.s32 	%r1372, %r1371, %r1370;
	st.shared.u32 	[%r1372], %r99;
$L__BB15_203:
	setp.ne.s32 	%p442, %r114, 0;
	@%p442 bra 	$L__BB15_205;
	sub.s32 	%r1373, %r179, %r184;
	shl.b32 	%r1374, %r1373, 2;
	mov.u32 	%r1375, _ZZN3cub18CUB_300001_SM_10006detail6select23DeviceSelectSweepKernelINS2_10policy_hubIiiiLb0ELNS0_10SelectImplE0EE10Policy1000EPiS8_S8_PlNS0_13ScanTileStateIiLb1EEE5saxpyNS0_8NullTypeEiNS2_19streaming_context_tIlLb1EEELS5_0EEEvT0_T1_T2_T3_T4_T5_T6_T7_iT8_NS1_7vsmem_tEE19static_temp_storage;
	add.s32 	%r1376, %r1375, %r1374;
	st.shared.u32 	[%r1376], %r100;
$L__BB15_205:
	setp.ne.s32 	%p443, %r115, 0;
	@%p443 bra 	$L__BB15_207;
	sub.s32 	%r1377, %r180, %r184;
	shl.b32 	%r1378, %r1377, 2;
	mov.u32 	%r1379, _ZZN3cub18CUB_300001_SM_10006detail6select23DeviceSelectSweepKernelINS2_10policy_hubIiiiLb0ELNS0_10SelectImplE0EE10Policy1000EPiS8_S8_PlNS0_13ScanTileStateIiLb1EEE5saxpyNS0_8NullTypeEiNS2_19streaming_context_tIlLb1EEELS5_0EEEvT0_T1_T2_T3_T4_T5_T6_T7_iT8_NS1_7vsmem_tEE19static_temp_storage;
	add.s32 	%r1380, %r1379, %r1378;
	st.shared.u32 	[%r1380], %r101;
$L__BB15_207:
	setp.ne.s32 	%p444, %r116, 0;
	@%p444 bra 	$L__BB15_209;
	sub.s32 	%r1381, %r181, %r184;
	shl.b32 	%r1382, %r1381, 2;
	mov.u32 	%r1383, _ZZN3cub18CUB_300001_SM_10006detail6select23DeviceSelectSweepKernelINS2_10policy_hubIiiiLb0ELNS0_10SelectImplE0EE10Policy1000EPiS8_S8_PlNS0_13ScanTileStateIiLb1EEE5saxpyNS0_8NullTypeEiNS2_19streaming_context_tIlLb1EEELS5_0EEEvT0_T1_T2_T3_T4_T5_T6_T7_iT8_NS1_7vsmem_tEE19static_temp_storage;
	add.s32 	%r1384, %r1383, %r1382;
	st.shared.u32 	[%r1384], %r102;
$L__BB15_209:
	setp.ne.s32 	%p445, %r117, 0;
	@%p445 bra 	$L__BB15_211;
	sub.s32 	%r1385, %r182, %r184;
	shl.b32 	%r1386, %r1385, 2;
	mov.u32 	%r1387, _ZZN3cub18CUB_300001_SM_10006detail6select23DeviceSelectSweepKernelINS2_10policy_hubIiiiLb0ELNS0_10SelectImplE0EE10Policy1000EPiS8_S8_PlNS0_13ScanTileStateIiLb1EEE5saxpyNS0_8NullTypeEiNS2_19streaming_context_tIlLb1EEELS5_0EEEvT0_T1_T2_T3_T4_T5_T6_T7_iT8_NS1_7vsmem_tEE19static_temp_storage;
	add.s32 	%r1388, %r1387, %r1386;
	st.shared.u32 	[%r1388], %r103;
$L__BB15_211:
	bar.sync 	0;
	setp.ge.s32 	%p446, %r1712, %r183;
	@%p446 bra 	$L__BB15_629;
	ld.param.u8 	%rs4, [%rd56];
	ld.param.u64 	%rd528, [%rd56+24];
	cvta.to.global.u64 	%rd58, %rd528;
	not.b32 	%r1389, %r1712;
	add.s32 	%r185, %r183, %r1389;
	and.b32  	%r1390, %r185, 1536;
	setp.eq.s32 	%p447, %r1390, 1536;
	@%p447 bra 	$L__BB15_217;
	shr.u32 	%r1391, %r185, 9;
	add.s32 	%r1392, %r1391, 1;
	and.b32  	%r1393, %r1392, 3;
	add.s32 	%r1711, %r1712, %r184;
	shl.b32 	%r1394, %r1712, 2;
	mov.u32 	%r1395, _ZZN3cub18CUB_300001_SM_10006detail6select23DeviceSelectSweepKernelINS2_10policy_hubIiiiLb0ELNS0_10SelectImplE0EE10Policy1000EPiS8_S8_PlNS0_13ScanTileStateIiLb1EEE5saxpyNS0_8NullTypeEiNS2_19streaming_context_tIlLb1EEELS5_0EEEvT0_T1_T2_T3_T4_T5_T6_T7_iT8_NS1_7vsmem_tEE19static_temp_storage;
	add.s32 	%r1710, %r1395, %r1394;
	neg.s32 	%r1709, %r1393;
	shl.b32 	%r1396, %r1392, 9;
	and.b32  	%r1397, %r1396, 1536;
	add.s32 	%r1712, %r1712, %r1397;
$L__BB15_214:
	.pragma "nounroll";
	setp.ne.s16 	%p448, %rs4, 0;
	ld.shared.u32 	%r193, [%r1710];
	mov.b64 	%rd685, 0;
	@%p448 bra 	$L__BB15_216;
	ld.global.u64 	%rd685, [%rd58];
$L__BB15_216:
	cvt.s64.s32 	%rd530, %r1711;
	add.s64 	%rd531, %rd685, %rd530;
	shl.b64 	%rd532, %rd531, 2;
	add.s64 	%rd533, %rd4, %rd532;
	st.global.u32 	[%rd533], %r193;
	add.s32 	%r1711, %r1711, 512;
	add.s32 	%r1710, %r1710, 2048;
	add.s32 	%r1709, %r1709, 1;
	setp.ne.s32 	%p449, %r1709, 0;
	@%p449 bra 	$L__BB15_214;
$L__BB15_217:
	setp.lt.u32 	%p450, %r185, 1536;
	@%p450 bra 	$L__BB15_629;
	add.s32 	%r1714, %r1712, %r184;
	shl.b32 	%r1398, %r1712, 2;
	mov.u32 	%r1399, _ZZN3cub18CUB_300001_SM_10006detail6select23DeviceSelectSweepKernelINS2_10policy_hubIiiiLb0ELNS0_10SelectImplE0EE10Policy1000EPiS8_S8_PlNS0_13ScanTileStateIiLb1EEE5saxpyNS0_8NullTypeEiNS2_19streaming_context_tIlLb1EEELS5_0EEEvT0_T1_T2_T3_T4_T5_T6_T7_iT8_NS1_7vsmem_tEE19static_temp_storage;
	add.s32 	%r1400, %r1398, %r1399;
	add.s32 	%r1713, %r1400, 4096;
$L__BB15_219:
	setp.ne.s16 	%p451, %rs4, 0;
	cvt.s64.s32 	%rd61, %r1714;
	ld.shared.u32 	%r203, [%r1713+-4096];
	mov.b64 	%rd686, 0;
	@%p451 bra 	$L__BB15_221;
	ld.global.u64 	%rd686, [%rd58];
$L__BB15_221:
	setp.ne.s16 	%p452, %rs4, 0;
	add.s64 	%rd536, %rd686, %rd61;
	shl.b64 	%rd537, %rd536, 2;
	add.s64 	%rd538, %rd4, %rd537;
	st.global.u32 	[%rd538], %r203;
	ld.shared.u32 	%r204, [%r1713+-2048];
	mov.b64 	%rd687, 0;
	@%p452 bra 	$L__BB15_223;
	ld.global.u64 	%rd687, [%rd58];
$L__BB15_223:
	setp.ne.s16 	%p453, %rs4, 0;
	add.s64 	%rd540, %rd687, %rd61;
	shl.b64 	%rd541, %rd540, 2;
	add.s64 	%rd542, %rd4, %rd541;
	st.global.u32 	[%rd542+2048], %r204;
	ld.shared.u32 	%r205, [%r1713];
	mov.b64 	%rd688, 0;
	@%p453 bra 	$L__BB15_225;
	ld.global.u64 	%rd688, [%rd58];
$L__BB15_225:
	setp.ne.s16 	%p454, %rs4, 0;
	add.s64 	%rd544, %rd688, %rd61;
	shl.b64 	%rd545, %rd544, 2;
	add.s64 	%rd546, %rd4, %rd545;
	st.global.u32 	[%rd546+4096], %r205;
	ld.shared.u32 	%r206, [%r1713+2048];
	mov.b64 	%rd689, 0;
	@%p454 bra 	$L__BB15_227;
	ld.global.u64 	%rd689, [%rd58];
$L__BB15_227:
	cvt.u32.u64 	%r1401, %rd61;
	add.s64 	%rd547, %rd689, %rd61;
	shl.b64 	%rd548, %rd547, 2;
	add.s64 	%rd549, %rd4, %rd548;
	st.global.u32 	[%rd549+6144], %r206;
	add.s32 	%r1712, %r1712, 2048;
	add.s32 	%r1714, %r1401, 2048;
	add.s32 	%r1713, %r1713, 8192;
	setp.lt.s32 	%p455, %r1712, %r183;
	@%p455 bra 	$L__BB15_219;
	bra.uni 	$L__BB15_629;
$L__BB15_228:
	ld.param.u32 	%r1687, [_ZN3cub18CUB_300001_SM_10006detail6select23DeviceSelectSweepKernelINS2_10policy_hubIiiiLb0ELNS0_10SelectImplE0EE10Policy1000EPiS8_S8_PlNS0_13ScanTileStateIiLb1EEE5saxpyNS0_8NullTypeEiNS2_19streaming_context_tIlLb1EEELS5_0EEEvT0_T1_T2_T3_T4_T5_T6_T7_iT8_NS1_7vsmem_tE_param_7];
	sub.s32 	%r210, %r1687, %r2;
	setp.ne.s32 	%p2, %r1695, 0;
	@%p2 bra 	$L__BB15_417;
	ld.param.u8 	%rs30, [%rd1];
	setp.eq.s16 	%p187, %rs30, 0;
	ld.param.u64 	%rd323, [%rd1+16];
	selp.b64 	%rd324, %rd323, 0, %p187;
	cvt.u64.u32 	%rd98, %r2;
	add.s64 	%rd325, %rd324, %rd98;
	mov.u32 	%r1760, %tid.x;
	mul.lo.s32 	%r918, %r1760, 14;
	setp.ge.s32 	%p188, %r918, %r210;
	cvt.u64.u32 	%rd99, %r918;
	add.s64 	%rd326, %rd325, %rd99;
	shl.b64 	%rd327, %rd326, 2;
	add.s64 	%rd100, %rd2, %rd327;
	@%p188 bra 	$L__BB15_231;
	ld.global.u32 	%r1716, [%rd100];
$L__BB15_231:
	cvt.u32.u64 	%r920, %rd99;
	add.s32 	%r214, %r920, 1;
	setp.ge.s32 	%p189, %r214, %r210;
	@%p189 bra 	$L__BB15_233;
	ld.global.u32 	%r1717, [%rd100+4];
$L__BB15_233:
	add.s32 	%r217, %r920, 2;
	setp.ge.s32 	%p190, %r217, %r210;
	@%p190 bra 	$L__BB15_235;
	ld.global.u32 	%r1718, [%rd100+8];
$L__BB15_235:
	add.s32 	%r220, %r920, 3;
	setp.ge.s32 	%p191, %r220, %r210;
	@%p191 bra 	$L__BB15_237;
	ld.global.u32 	%r1719, [%rd100+12];
$L__BB15_237:
	add.s32 	%r223, %r920, 4;
	setp.ge.s32 	%p192, %r223, %r210;
	@%p192 bra 	$L__BB15_239;
	ld.global.u32 	%r1720, [%rd100+16];
$L__BB15_239:
	add.s32 	%r226, %r920, 5;
	setp.ge.s32 	%p193, %r226, %r210;
	@%p193 bra 	$L__BB15_241;
	ld.global.u32 	%r1721, [%rd100+20];
$L__BB15_241:
	add.s32 	%r229, %r920, 6;
	setp.ge.s32 	%p194, %r229, %r210;
	@%p194 bra 	$L__BB15_243;
	ld.global.u32 	%r1722, [%rd100+24];
$L__BB15_243:
	add.s32 	%r232, %r920, 7;
	setp.ge.s32 	%p195, %r232, %r210;
	@%p195 bra 	$L__BB15_245;
	ld.global.u32 	%r1723, [%rd100+28];
$L__BB15_245:
	add.s32 	%r235, %r920, 8;
	setp.ge.s32 	%p196, %r235, %r210;
	@%p196 bra 	$L__BB15_247;
	ld.global.u32 	%r1724, [%rd100+32];
$L__BB15_247:
	add.s32 	%r238, %r920, 9;
	setp.ge.s32 	%p197, %r238, %r210;
	@%p197 bra 	$L__BB15_249;
	ld.global.u32 	%r1725, [%rd100+36];
$L__BB15_249:
	add.s32 	%r241, %r920, 10;
	setp.ge.s32 	%p198, %r241, %r210;
	@%p198 bra 	$L__BB15_251;
	ld.global.u32 	%r1726, [%rd100+40];
$L__BB15_251:
	add.s32 	%r244, %r920, 11;
	setp.ge.s32 	%p199, %r244, %r210;
	@%p199 bra 	$L__BB15_253;
	ld.global.u32 	%r1727, [%rd100+44];
$L__BB15_253:
	add.s32 	%r247, %r920, 12;
	setp.ge.s32 	%p200, %r247, %r210;
	@%p200 bra 	$L__BB15_255;
	ld.global.u32 	%r1728, [%rd100+48];
$L__BB15_255:
	add.s32 	%r250, %r920, 13;
	setp.ge.s32 	%p201, %r250, %r210;
	@%p201 bra 	$L__BB15_257;
	ld.global.u32 	%r1729, [%rd100+52];
$L__BB15_257:
	setp.ge.s32 	%p202, %r920, %r210;
	bar.sync 	0;
	setp.eq.s16 	%p203, %rs30, 0;
	selp.b64 	%rd329, %rd323, 0, %p203;
	add.s64 	%rd330, %rd329, %rd98;
	add.s64 	%rd331, %rd330, %rd99;
	shl.b64 	%rd332, %rd331, 2;
	add.s64 	%rd101, %rd3, %rd332;
	@%p202 bra 	$L__BB15_259;
	ld.global.u32 	%r1730, [%rd101];
$L__BB15_259:
	setp.ge.s32 	%p204, %r214, %r210;
	@%p204 bra 	$L__BB15_261;
	ld.global.u32 	%r1731, [%rd101+4];
$L__BB15_261:
	setp.ge.s32 	%p205, %r217, %r210;
	@%p205 bra 	$L__BB15_263;
	ld.global.u32 	%r1732, [%rd101+8];
$L__BB15_263:
	setp.ge.s32 	%p206, %r220, %r210;
	@%p206 bra 	$L__BB15_265;
	ld.global.u32 	%r1733, [%rd101+12];
$L__BB15_265:
	setp.ge.s32 	%p207, %r223, %r210;
	@%p207 bra 	$L__BB15_267;
	ld.global.u32 	%r1734, [%rd101+16];
$L__BB15_267:
	setp.ge.s32 	%p208, %r226, %r210;
	@%p208 bra 	$L__BB15_269;
	ld.global.u32 	%r1735, [%rd101+20];
$L__BB15_269:
	setp.ge.s32 	%p209, %r229, %r210;
	@%p209 bra 	$L__BB15_271;
	ld.global.u32 	%r1736, [%rd101+24];
$L__BB15_271:
	setp.ge.s32 	%p210, %r232, %r210;
	@%p210 bra 	$L__BB15_273;
	ld.global.u32 	%r1737, [%rd101+28];
$L__BB15_273:
	setp.ge.s32 	%p211, %r235, %r210;
	@%p211 bra 	$L__BB15_275;
	ld.global.u32 	%r1738, [%rd101+32];
$L__BB15_275:
	setp.ge.s32 	%p212, %r238, %r210;
	@%p212 bra 	$L__BB15_277;
	ld.global.u32 	%r1739, [%rd101+36];
$L__BB15_277:
	setp.ge.s32 	%p213, %r241, %r210;
	@%p213 bra 	$L__BB15_279;
	ld.global.u32 	%r1740, [%rd101+40];
$L__BB15_279:
	setp.ge.s32 	%p214, %r244, %r210;
	@%p214 bra 	$L__BB15_281;
	ld.global.u32 	%r1741, [%rd101+44];
$L__BB15_281:
	setp.ge.s32 	%p215, %r247, %r210;
	@%p215 bra 	$L__BB15_283;
	ld.global.u32 	%r1742, [%rd101+48];
$L__BB15_283:
	setp.ge.s32 	%p216, %r250, %r210;
	@%p216 bra 	$L__BB15_285;
	ld.global.u32 	%r1743, [%rd101+52];
$L__BB15_285:
	setp.ge.s32 	%p217, %r920, %r210;
	mov.b32 	%r1744, 1;
	@%p217 bra 	$L__BB15_287;
	ld.global.u32 	%r962, [%rd6];
	rem.s32 	%r963, %r1730, %r962;
	setp.eq.s32 	%p218, %r963, 0;
	selp.u32 	%r1744, 1, 0, %p218;
$L__BB15_287:
	setp.ge.s32 	%p219, %r214, %r210;
	mov.b32 	%r1745, 1;
	@%p219 bra 	$L__BB15_289;
	ld.global.u32 	%r965, [%rd6];
	rem.s32 	%r966, %r1731, %r965;
	setp.eq.s32 	%p220, %r966, 0;
	selp.u32 	%r1745, 1, 0, %p220;
$L__BB15_289:
	setp.ge.s32 	%p221, %r217, %r210;
	mov.b32 	%r1746, 1;
	@%p221 bra 	$L__BB15_291;
	ld.global.u32 	%r968, [%rd6];
	rem.s32 	%r969, %r1732, %r968;
	setp.eq.s32 	%p222, %r969, 0;
	selp.u32 	%r1746, 1, 0, %p222;
$L__BB15_291:
	setp.ge.s32 	%p223, %r220, %r210;
	mov.b32 	%r1747, 1;
	@%p223 bra 	$L__BB15_293;
	ld.global.u32 	%r971, [%rd6];
	rem.s32 	%r972, %r1733, %r971;
	setp.eq.s32 	%p224, %r972, 0;
	selp.u32 	%r1747, 1, 0, %p224;
$L__BB15_293:
	setp.ge.s32 	%p225, %r223, %r210;
	mov.b32 	%r1748, 1;
	@%p225 bra 	$L__BB15_295;
	ld.global.u32 	%r974, [%rd6];
	rem.s32 	%r975, %r1734, %r974;
	setp.eq.s32 	%p226, %r975, 0;
	selp.u32 	%r1748, 1, 0, %p226;
$L__BB15_295:
	setp.ge.s32 	%p227, %r226, %r210;
	mov.b32 	%r1749, 1;
	@%p227 bra 	$L__BB15_297;
	ld.global.u32 	%r977, [%rd6];
	rem.s32 	%r978, %r1735, %r977;
	setp.eq.s32 	%p228, %r978, 0;
	selp.u32 	%r1749, 1, 0, %p228;
$L__BB15_297:
	setp.ge.s32 	%p229, %r229, %r210;
	mov.b32 	%r1750, 1;
	@%p229 bra 	$L__BB15_299;
	ld.global.u32 	%r980, [%rd6];
	rem.s32 	%r981, %r1736, %r980;
	setp.eq.s32 	%p230, %r981, 0;
	selp.u32 	%r1750, 1, 0, %p230;
$L__BB15_299:
	setp.ge.s32 	%p231, %r232, %r210;
	mov.b32 	%r1751, 1;
	@%p231 bra 	$L__BB15_301;
	ld.global.u32 	%r983, [%rd6];
	rem.s32 	%r984, %r1737, %r983;
	setp.eq.s32 	%p232, %r984, 0;
	selp.u32 	%r1751, 1, 0, %p232;
$L__BB15_301:
	setp.ge.s32 	%p233, %r235, %r210;
	mov.b32 	%r1752, 1;
	@%p233 bra 	$L__BB15_303;
	ld.global.u32 	%r986, [%rd6];
	rem.s32 	%r987, %r1738, %r986;
	setp.eq.s32 	%p234, %r987, 0;
	selp.u32 	%r1752, 1, 0, %p234;
$L__BB15_303:
	setp.ge.s32 	%p235, %r238, %r210;
	mov.b32 	%r1753, 1;
	@%p235 bra 	$L__BB15_305;
	ld.global.u32 	%r989, [%rd6];
	rem.s32 	%r990, %r1739, %r989;
	setp.eq.s32 	%p236, %r990, 0;
	selp.u32 	%r1753, 1, 0, %p236;
$L__BB15_305:
	setp.ge.s32 	%p237, %r241, %r210;
	mov.b32 	%r1754, 1;
	@%p237 bra 	$L__BB15_307;
	ld.global.u32 	%r992, [%rd6];
	rem.s32 	%r993, %r1740, %r992;
	setp.eq.s32 	%p238, %r993, 0;
	selp.u32 	%r1754, 1, 0, %p238;
$L__BB15_307:
	setp.ge.s32 	%p239, %r244, %r210;
	mov.b32 	%r1755, 1;
	@%p239 bra 	$L__BB15_309;
	ld.global.u32 	%r995, [%rd6];
	rem.s32 	%r996, %r1741, %r995;
	setp.eq.s32 	%p240, %r996, 0;
	selp.u32 	%r1755, 1, 0, %p240;
$L__BB15_309:
	setp.ge.s32 	%p241, %r247, %r210;
	mov.b32 	%r1756, 1;
	@%p241 bra 	$L__BB15_311;
	ld.global.u32 	%r998, [%rd6];
	rem.s32 	%r999, %r1742, %r998;
	setp.eq.s32 	%p242, %r999, 0;
	selp.u32 	%r1756, 1, 0, %p242;
$L__BB15_311:
	setp.ge.s32 	%p243, %r250, %r210;
	mov.b32 	%r1757, 1;
	@%p243 bra 	$L__BB15_313;
	ld.global.u32 	%r1001, [%rd6];
	rem.s32 	%r1002, %r1743, %r1001;
	setp.eq.s32 	%p244, %r1002, 0;
	selp.u32 	%r1757, 1, 0, %p244;
$L__BB15_313:
	bar.sync 	0;
	add.s32 	%r309, %r1745, %r1744;
	add.s32 	%r1034, %r1746, %r309;
	add.s32 	%r310, %r1747, %r1034;
	add.s32 	%r311, %r1748, %r310;
	add.s32 	%r312, %r1749, %r311;
	add.s32 	%r1035, %r1750, %r312;
	add.s32 	%r1036, %r1751, %r1035;
	add.s32 	%r1037, %r1752, %r1036;
	add.s32 	%r1038, %r1753, %r1037;
	add.s32 	%r1039, %r1754, %r1038;
	add.s32 	%r1040, %r1755, %r1039;
	add.s32 	%r1041, %r1756, %r1040;
	add.s32 	%r1008, %r1757, %r1041;
	shr.u32 	%r313, %r1760, 5;
	// begin inline asm
	mov.u32 %r1003, %laneid;
	// end inline asm
	mov.b32 	%r1006, 1;
	mov.b32 	%r1031, 0;
	mov.b32 	%r1033, -1;
	// begin inline asm
	{  .reg .s32 r0;  .reg .pred p;  shfl.sync.up.b32 r0|p, %r1008, %r1006, %r1031, %r1033;  @p add.s32 r0, r0, %r1008;  mov.s32 %r1004, r0;}
	// end inline asm
	mov.b32 	%r1012, 2;
	// begin inline asm
	{  .reg .s32 r0;  .reg .pred p;  shfl.sync.up.b32 r0|p, %r1004, %r1012, %r1031, %r1033;  @p add.s32 r0, r0, %r1004;  mov.s32 %r1010, r0;}
	// end inline asm
	mov.b32 	%r1018, 4;
	// begin inline asm
	{  .reg .s32 r0;  .reg .pred p;  shfl.sync.up.b32 r0|p, %r1010, %r1018, %r1031, %r1033;  @p add.s32 r0, r0, %r1010;  mov.s32 %r1016, r0;}
	// end inline asm
	mov.b32 	%r1024, 8;
	// begin inline asm
	{  .reg .s32 r0;  .reg .pred p;  shfl.sync.up.b32 r0|p, %r1016, %r1024, %r1031, %r1033;  @p add.s32 r0, r0, %r1016;  mov.s32 %r1022, r0;}
	// end inline asm
	mov.b32 	%r1030, 16;
	// begin inline asm
	{  .reg .s32 r0;  .reg .pred p;  shfl.sync.up.b32 r0|p, %r1022, %r1030, %r1031, %r1033;  @p add.s32 r0, r0, %r1022;  mov.s32 %r1028, r0;}
	// end inline asm
	setp.ne.s32 	%p245, %r1003, 31;
	@%p245 bra 	$L__BB15_315;
	shl.b32 	%r1042, %r313, 2;
	mov.u32 	%r1043, _ZZN3cub18CUB_300001_SM_10006detail6select23DeviceSelectSweepKernelINS2_10policy_hubIiiiLb0ELNS0_10SelectImplE0EE10Policy1000EPiS8_S8_PlNS0_13ScanTileStateIiLb1EEE5saxpyNS0_8NullTypeEiNS2_19streaming_context_tIlLb1EEELS5_0EEEvT0_T1_T2_T3_T4_T5_T6_T7_iT8_NS1_7vsmem_tEE19static_temp_storage;
	add.s32 	%r1044, %r1043, %r1042;
	st.shared.u32 	[%r1044], %r1028;
$L__BB15_315:
	bar.sync 	0;
	ld.shared.v4.u32 	{%r316, %r317, %r318, %r319}, [_ZZN3cub18CUB_300001_SM_10006detail6select23DeviceSelectSweepKernelINS2_10policy_hubIiiiLb0ELNS0_10SelectImplE0EE10Policy1000EPiS8_S8_PlNS0_13ScanTileStateIiLb1EEE5saxpyNS0_8NullTypeEiNS2_19streaming_context_tIlLb1EEELS5_0EEEvT0_T1_T2_T3_T4_T5_T6_T7_iT8_NS1_7vsmem_tEE19static_temp_storage];
	shr.u32 	%r1045, %r1760, 5;
	add.s32 	%r1046, %r317, %r316;
	setp.eq.s32 	%p246, %r1045, 2;
	selp.b32 	%r1047, %r1046, %r316, %p246;
	add.s32 	%r1048, %r1046, %r318;
	setp.eq.s32 	%p247, %r1045, 3;
	selp.b32 	%r1049, %r1048, %r1047, %p247;
	add.s32 	%r1050, %r1048, %r319;
	setp.eq.s32 	%p248, %r1045, 4;
	selp.b32 	%r1051, %r1050, %r1049, %p248;
	ld.shared.v4.u32 	{%r320, %r321, %r322, %r323}, [_ZZN3cub18CUB_300001_SM_10006detail6select23DeviceSelectSweepKernelINS2_10policy_hubIiiiLb0ELNS0_10SelectImplE0EE10Policy1000EPiS8_S8_PlNS0_13ScanTileStateIiLb1EEE5saxpyNS0_8NullTypeEiNS2_19streaming_context_tIlLb1EEELS5_0EEEvT0_T1_T2_T3_T4_T5_T6_T7_iT8_NS1_7vsmem_tEE19static_temp_storage+16];
	add.s32 	%r1052, %r1050, %r320;
	setp.eq.s32 	%p249, %r1045, 5;
	selp.b32 	%r1053, %r1052, %r1051, %p249;
	add.s32 	%r1054, %r1052, %r321;
	setp.eq.s32 	%p250, %r1045, 6;
	selp.b32 	%r1055, %r1054, %r1053, %p250;
	add.s32 	%r1056, %r1054, %r322;
	setp.eq.s32 	%p251, %r1045, 7;
	selp.b32 	%r1057, %r1056, %r1055, %p251;
	add.s32 	%r1058, %r1056, %r323;
	setp.eq.s32 	%p252, %r1045, 8;
	selp.b32 	%r1059, %r1058, %r1057, %p252;
	ld.shared.v4.u32 	{%r324, %r325, %r326, %r327}, [_ZZN3cub18CUB_300001_SM_10006detail6select23DeviceSelectSweepKernelINS2_10policy_hubIiiiLb0ELNS0_10SelectImplE0EE10Policy1000EPiS8_S8_PlNS0_13ScanTileStateIiLb1EEE5saxpyNS0_8NullTypeEiNS2_19streaming_context_tIlLb1EEELS5_0EEEvT0_T1_T2_T3_T4_T5_T6_T7_iT8_NS1_7vsmem_tEE19static_temp_storage+32];
	add.s32 	%r1060, %r1058, %r324;
	setp.eq.s32 	%p253, %r1045, 9;
	selp.b32 	%r1061, %r1060, %r1059, %p253;
	add.s32 	%r1062, %r1060, %r325;
	setp.eq.s32 	%p254, %r1045, 10;
	selp.b32 	%r1063, %r1062, %r1061, %p254;
	add.s32 	%r1064, %r1062, %r326;
	setp.eq.s32 	%p255, %r1045, 11;
	selp.b32 	%r1065, %r1064, %r1063, %p255;
	add.s32 	%r1066, %r1064, %r327;
	setp.eq.s32 	%p256, %r1045, 12;
	selp.b32 	%r1067, %r1066, %r1065, %p256;
	ld.shared.v4.u32 	{%r328, %r329, %r330, %r331}, [_ZZN3cub18CUB_300001_SM_10006detail6select23DeviceSelectSweepKernelINS2_10policy_hubIiiiLb0ELNS0_10SelectImplE0EE10Policy1000EPiS8_S8_PlNS0_13ScanTileStateIiLb1EEE5saxpyNS0_8NullTypeEiNS2_19streaming_context_tIlLb1EEELS5_0EEEvT0_T1_T2_T3_T4_T5_T6_T7_iT8_NS1_7vsmem_tEE19static_temp_storage+48];
	add.s32 	%r1068, %r1066, %r328;
	setp.eq.s32 	%p257, %r1045, 13;
	selp.b32 	%r1069, %r1068, %r1067, %p257;
	add.s32 	%r1070, %r1068, %r329;
	setp.eq.s32 	%p258, %r1045, 14;
	selp.b32 	%r1071, %r1070, %r1069, %p258;
	add.s32 	%r1072, %r1070, %r330;
	setp.eq.s32 	%p259, %r1045, 15;
	selp.b32 	%r1073, %r1072, %r1071, %p259;
	setp.lt.u32 	%p260, %r1760, 32;
	selp.b32 	%r1074, 0, %r1073, %p260;
	setp.eq.s32 	%p261, %r1003, 0;
	add.s32 	%r1075, %r1750, %r312;
	add.s32 	%r1076, %r1751, %r1075;
	add.s32 	%r1077, %r1752, %r1076;
	add.s32 	%r1078, %r1753, %r1077;
	add.s32 	%r1079, %r1754, %r1078;
	add.s32 	%r1080, %r1755, %r1079;
	add.s32 	%r1081, %r1756, %r1080;
	add.s32 	%r1082, %r1757, %r1081;
	sub.s32 	%r1083, %r1028, %r1082;
	selp.b32 	%r1084, 0, %r1083, %p261;
	add.s32 	%r332, %r1074, %r1084;
	add.s32 	%r333, %r332, %r1744;
	add.s32 	%r334, %r309, %r332;
	add.s32 	%r335, %r334, %r1746;
	add.s32 	%r336, %r310, %r332;
	add.s32 	%r337, %r311, %r332;
	add.s32 	%r338, %r312, %r332;
	add.s32 	%r339, %r1075, %r332;
	add.s32 	%r340, %r1076, %r332;
	add.s32 	%r341, %r1077, %r332;
	add.s32 	%r342, %r1078, %r332;
	add.s32 	%r343, %r1079, %r332;
	add.s32 	%r344, %r1080, %r332;
	add.s32 	%r345, %r1081, %r332;
	add.s32 	%r1085, %r210, %r331;
	add.s32 	%r1086, %r1085, %r1072;
	add.s32 	%r1826, %r1086, -7168;
	setp.gt.s32 	%p262, %r1826, 512;
	@%p262 bra 	$L__BB15_372;
	mov.u64 	%rd333, %rd204;
	ld.param.u8 	%rs5, [%rd333];
	ld.param.u64 	%rd334, [%rd333+24];
	cvta.to.global.u64 	%rd102, %rd334;
	setp.ne.s32 	%p263, %r1744, 0;
	setp.lt.s32 	%p264, %r332, %r1826;
	and.pred  	%p265, %p263, %p264;
	@%p265 bra 	$L__BB15_317;
	bra.uni 	$L__BB15_320;
$L__BB15_317:
	setp.ne.s16 	%p266, %rs5, 0;
	mov.b64 	%rd711, 0;
	@%p266 bra 	$L__BB15_319;
	ld.global.u64 	%rd711, [%rd102];
$L__BB15_319:
	cvt.s64.s32 	%rd336, %r332;
	add.s64 	%rd337, %rd711, %rd336;
	shl.b64 	%rd338, %rd337, 2;
	add.s64 	%rd339, %rd4, %rd338;
	st.global.u32 	[%rd339], %r1716;
$L__BB15_320:
	setp.eq.s32 	%p267, %r1745, 0;
	setp.ge.s32 	%p268, %r333, %r1826;
	or.pred  	%p269, %p267, %p268;
	@%p269 bra 	$L__BB15_324;
	setp.ne.s16 	%p270, %rs5, 0;
	mov.b64 	%rd712, 0;
	@%p270 bra 	$L__BB15_323;
	ld.global.u64 	%rd712, [%rd102];
$L__BB15_323:
	cvt.s64.s32 	%rd341, %r333;
	add.s64 	%rd342, %rd712, %rd341;
	shl.b64 	%rd343, %rd342, 2;
	add.s64 	%rd344, %rd4, %rd343;
	st.global.u32 	[%rd344], %r1717;
$L__BB15_324:
	setp.eq.s32 	%p271, %r1746, 0;
	setp.ge.s32 	%p272, %r334, %r1826;
	or.pred  	%p273, %p271, %p272;
	@%p273 bra 	$L__BB15_328;
	setp.ne.s16 	%p274, %rs5, 0;
	mov.b64 	%rd713, 0;
	@%p274 bra 	$L__BB15_327;
	ld.global.u64 	%rd713, [%rd102];
$L__BB15_327:
	cvt.s64.s32 	%rd346, %r334;
	add.s64 	%rd347, %rd713, %rd346;
	shl.b64 	%rd348, %rd347, 2;
	add.s64 	%rd349, %rd4, %rd348;
	st.global.u32 	[%rd349], %r1718;
$L__BB15_328:
	setp.eq.s32 	%p275, %r1747, 0;
	setp.ge.s32 	%p276, %r335, %r1826;
	or.pred  	%p277, %p275, %p276;
	@%p277 bra 	$L__BB15_332;
	setp.ne.s16 	%p278, %rs5, 0;
	mov.b64 	%rd714, 0;
	@%p278 bra 	$L__BB15_331;
	ld.global.u64 	%rd714, [%rd102];
$L__BB15_331:
	cvt.s64.s32 	%rd351, %r335;
	add.s64 	%rd352, %rd714, %rd351;
	shl.b64 	%rd353, %rd352, 2;
	add.s64 	%rd354, %rd4, %rd353;
	st.global.u32 	[%rd354], %r1719;
$L__BB15_332:
	setp.eq.s32 	%p279, %r1748, 0;
	setp.ge.s32 	%p280, %r336, %r1826;
	or.pred  	%p281, %p279, %p280;
	@%p281 bra 	$L__BB15_336;
	setp.ne.s16 	%p282, %rs5, 0;
	mov.b64 	%rd715, 0;
	@%p282 bra 	$L__BB15_335;
	ld.global.u64 	%rd715, [%rd102];
$L__BB15_335:
	cvt.s64.s32 	%rd356, %r336;
	add.s64 	%rd357, %rd715, %rd356;
	shl.b64 	%rd358, %rd357, 2;
	add.s64 	%rd359, %rd4, %rd358;
	st.global.u32 	[%rd359], %r1720;
$L__BB15_336:
	setp.eq.s32 	%p283, %r1749, 0;
	setp.ge.s32 	%p284, %r337, %r1826;
	or.pred  	%p285, %p283, %p284;
	@%p285 bra 	$L__BB15_340;
	setp.ne.s16 	%p286, %rs5, 0;
	mov.b64 	%rd716, 0;
	@%p286 bra 	$L__BB15_339;
	ld.global.u64 	%rd716, [%rd102];
$L__BB15_339:
	cvt.s64.s32 	%rd361, %r337;
	add.s64 	%rd362, %rd716, %rd361;
	shl.b64 	%rd363, %rd362, 2;
	add.s64 	%rd364, %rd4, %rd363;
	st.global.u32 	[%rd364], %r1721;
$L__BB15_340:
	setp.eq.s32 	%p287, %r1750, 0;
	setp.ge.s32 	%p288, %r338, %r1826;
	or.pred  	%p289, %p287, %p288;
	@%p289 bra 	$L__BB15_344;
	setp.ne.s16 	%p290, %rs5, 0;
	mov.b64 	%rd717, 0;
	@%p290 bra 	$L__BB15_343;
	ld.global.u64 	%rd717, [%rd102];
$L__BB15_343:
	cvt.s64.s32 	%rd366, %r338;
	add.s64 	%rd367, %rd717, %rd366;
	shl.b64 	%rd368, %rd367, 2;
	add.s64 	%rd369, %rd4, %rd368;
	st.global.u32 	[%rd369], %r1722;
$L__BB15_344:
	setp.eq.s32 	%p291, %r1751, 0;
	setp.ge.s32 	%p292, %r339, %r1826;
	or.pred  	%p293, %p291, %p292;
	@%p293 bra 	$L__BB15_348;
	setp.ne.s16 	%p294, %rs5, 0;
	mov.b64 	%rd718, 0;
	@%p294 bra 	$L__BB15_347;
	ld.global.u64 	%rd718, [%rd102];
$L__BB15_347:
	cvt.s64.s32 	%rd371, %r339;
	add.s64 	%rd372, %rd718, %rd371;
	shl.b64 	%rd373, %rd372, 2;
	add.s64 	%rd374, %rd4, %rd373;
	st.global.u32 	[%rd374], %r1723;
$L__BB15_348:
	setp.eq.s32 	%p295, %r1752, 0;
	setp.ge.s32 	%p296, %r340, %r1826;
	or.pred  	%p297, %p295, %p296;
	@%p297 bra 	$L__BB15_352;
	setp.ne.s16 	%p298, %rs5, 0;
	mov.b64 	%rd719, 0;
	@%p298 bra 	$L__BB15_351;
	ld.global.u64 	%rd719, [%rd102];
$L__BB15_351:
	cvt.s64.s32 	%rd376, %r340;
	add.s64 	%rd377, %rd719, %rd376;
	shl.b64 	%rd378, %rd377, 2;
	add.s64 	%rd379, %rd4, %rd378;
	st.global.u32 	[%rd379], %r1724;
$L__BB15_352:
	setp.eq.s32 	%p299, %r1753, 0;
	setp.ge.s32 	%p300, %r341, %r1826;
	or.pred  	%p301, %p299, %p300;
	@%p301 bra 	$L__BB15_356;
	setp.ne.s16 	%p302, %rs5, 0;
	mov.b64 	%rd720, 0;
	@%p302 bra 	$L__BB15_355;
	ld.global.u64 	%rd720, [%rd102];
$L__BB15_355:
	cvt.s64.s32 	%rd381, %r341;
	add.s64 	%rd382, %rd720, %rd381;
	shl.b64 	%rd383, %rd382, 2;
	add.s64 	%rd384, %rd4, %rd383;
	st.global.u32 	[%rd384], %r1725;
$L__BB15_356:
	setp.eq.s32 	%p303, %r1754, 0;
	setp.ge.s32 	%p304, %r342, %r1826;
	or.pred  	%p305, %p303, %p304;
	@%p305 bra 	$L__BB15_360;
	setp.ne.s16 	%p306, %rs5, 0;
	mov.b64 	%rd721, 0;
	@%p306 bra 	$L__BB15_359;
	ld.global.u64 	%rd721, [%rd102];
$L__BB15_359:
	cvt.s64.s32 	%rd386, %r342;
	add.s64 	%rd387, %rd721, %rd386;
	shl.b64 	%rd388, %rd387, 2;
	add.s64 	%rd389, %rd4, %rd388;
	st.global.u32 	[%rd389], %r1726;
$L__BB15_360:
	setp.eq.s32 	%p307, %r1755, 0;
	setp.ge.s32 	%p308, %r343, %r1826;
	or.pred  	%p309, %p307, %p308;
	@%p309 bra 	$L__BB15_364;
	setp.ne.s16 	%p310, %rs5, 0;
	mov.b64 	%rd722, 0;
	@%p310 bra 	$L__BB15_363;
	ld.global.u64 	%rd722, [%rd102];
$L__BB15_363:
	cvt.s64.s32 	%rd391, %r343;
	add.s64 	%rd392, %rd722, %rd391;
	shl.b64 	%rd393, %rd392, 2;
	add.s64 	%rd394, %rd4, %rd393;
	st.global.u32 	[%rd394], %r1727;
$L__BB15_364:
	setp.eq.s32 	%p311, %r1756, 0;
	setp.ge.s32 	%p312, %r344, %r1826;
	or.pred  	%p313, %p311, %p312;
	@%p313 bra 	$L__BB15_368;
	setp.ne.s16 	%p314, %rs5, 0;
	mov.b64 	%rd723, 0;
	@%p314 bra 	$L__BB15_367;
	ld.global.u64 	%rd723, [%rd102];
$L__BB15_367:
	cvt.s64.s32 	%rd396, %r344;
	add.s64 	%rd397, %rd723, %rd396;
	shl.b64 	%rd398, %rd397, 2;
	add.s64 	%rd399, %rd4, %rd398;
	st.global.u32 	[%rd399], %r1728;
$L__BB15_368:
	setp.eq.s32 	%p315, %r1757, 0;
	setp.ge.s32 	%p316, %r345, %r1826;
	or.pred  	%p317, %p315, %p316;
	@%p317 bra 	$L__BB15_621;
	setp.ne.s16 	%p318, %rs5, 0;
	mov.b64 	%rd724, 0;
	@%p318 bra 	$L__BB15_371;
	ld.global.u64 	%rd724, [%rd102];
$L__BB15_371:
	cvt.s64.s32 	%rd401, %r345;
	add.s64 	%rd402, %rd724, %rd401;
	shl.b64 	%rd403, %rd402, 2;
	add.s64 	%rd404, %rd4, %rd403;
	st.global.u32 	[%rd404], %r1729;
	bra.uni 	$L__BB15_621;
$L__BB15_372:
	bar.sync 	0;
	setp.eq.s32 	%p319, %r1744, 0;
	@%p319 bra 	$L__BB15_374;
	shl.b32 	%r1087, %r332, 2;
	mov.u32 	%r1088, _ZZN3cub18CUB_300001_SM_10006detail6select23DeviceSelectSweepKernelINS2_10policy_hubIiiiLb0ELNS0_10SelectImplE0EE10Policy1000EPiS8_S8_PlNS0_13ScanTileStateIiLb1EEE5saxpyNS0_8NullTypeEiNS2_19streaming_context_tIlLb1EEELS5_0EEEvT0_T1_T2_T3_T4_T5_T6_T7_iT8_NS1_7vsmem_tEE19static_temp_storage;
	add.s32 	%r1089, %r1088, %r1087;
	st.shared.u32 	[%r1089], %r1716;
$L__BB15_374:
	setp.eq.s32 	%p320, %r1745, 0;
	@%p320 bra 	$L__BB15_376;
	shl.b32 	%r1090, %r333, 2;
	mov.u32 	%r1091, _ZZN3cub18CUB_300001_SM_10006detail6select23DeviceSelectSweepKernelINS2_10policy_hubIiiiLb0ELNS0_10SelectImplE0EE10Policy1000EPiS8_S8_PlNS0_13ScanTileStateIiLb1EEE5saxpyNS0_8NullTypeEiNS2_19streaming_context_tIlLb1EEELS5_0EEEvT0_T1_T2_T3_T4_T5_T6_T7_iT8_NS1_7vsmem_tEE19static_temp_storage;
	add.s32 	%r1092, %r1091, %r1090;
	st.shared.u32 	[%r1092], %r1717;
$L__BB15_376:
	setp.eq.s32 	%p321, %r1746, 0;
	@%p321 bra 	$L__BB15_378;
	shl.b32 	%r1093, %r334, 2;
	mov.u32 	%r1094, _ZZN3cub18CUB_300001_SM_10006detail6select23DeviceSelectSweepKernelINS2_10policy_hubIiiiLb0ELNS0_10SelectImplE0EE10Policy1000EPiS8_S8_PlNS0_13ScanTileStateIiLb1EEE5saxpyNS0_8NullTypeEiNS2_19streaming_context_tIlLb1EEELS5_0EEEvT0_T1_T2_T3_T4_T5_T6_T7_iT8_NS1_7vsmem_tEE19static_temp_storage;
	add.s32 	%r1095, %r1094, %r1093;
	st.shared.u32 	[%r1095], %r1718;
$L__BB15_378:
	setp.eq.s32 	%p322, %r1747, 0;
	@%p322 bra 	$L__BB15_380;
	shl.b32 	%r1096, %r335, 2;
	mov.u32 	%r1097, _ZZN3cub18CUB_300001_SM_10006detail6select23DeviceSelectSweepKernelINS2_10policy_hubIiiiLb0ELNS0_10SelectImplE0EE10Policy1000EPiS8_S8_PlNS0_13ScanTileStateIiLb1EEE5saxpyNS0_8NullTypeEiNS2_19streaming_context_tIlLb1EEELS5_0EEEvT0_T1_T2_T3_T4_T5_T6_T7_iT8_NS1_7vsmem_tEE19static_temp_storage;
	add.s32 	%r1098, %r1097, %r1096;
	st.shared.u32 	[%r1098], %r1719;
$L__BB15_380:
	setp.eq.s32 	%p323, %r1748, 0;
	@%p323 bra 	$L__BB15_382;
	shl.b32 	%r1099, %r336, 2;
	mov.u32 	%r1100, _ZZN3cub18CUB_300001_SM_10006detail6select23DeviceSelectSweepKernelINS2_10policy_hubIiiiLb0ELNS0_10SelectImplE0EE10Policy1000EPiS8_S8_PlNS0_13ScanTileStateIiLb1EEE5saxpyNS0_8NullTypeEiNS2_19streaming_context_tIlLb1EEELS5_0EEEvT0_T1_T2_T3_T4_T5_T6_T7_iT8_NS1_7vsmem_tEE19static_temp_storage;
	add.s32 	%r1101, %r1100, %r1099;
	st.shared.u32 	[%r1101], %r1720;
$L__BB15_382:
	setp.eq.s32 	%p324, %r1749, 0;
	@%p324 bra 	$L__BB15_384;
	shl.b32 	%r1102, %r337, 2;
	mov.u32 	%r1103, _ZZN3cub18CUB_300001_SM_10006detail6select23DeviceSelectSweepKernelINS2_10policy_hubIiiiLb0ELNS0_10SelectImplE0EE10Policy1000EPiS8_S8_PlNS0_13ScanTileStateIiLb1EEE5saxpyNS0_8NullTypeEiNS2_19streaming_context_tIlLb1EEELS5_0EEEvT0_T1_T2_T3_T4_T5_T6_T7_iT8_NS1_7vsmem_tEE19static_temp_storage;
	add.s32 	%r1104, %r1103, %r1102;
	st.shared.u32 	[%r1104], %r1721;
$L__BB15_384:
	setp.eq.s32 	%p325, %r1750, 0;
	@%p325 bra 	$L__BB15_386;
	shl.b32 	%r1105, %r338, 2;
	mov.u32 	%r1106, _ZZN3cub18CUB_300001_SM_10006detail6select23DeviceSelectSweepKernelINS2_10policy_hubIiiiLb0ELNS0_10SelectImplE0EE10Policy1000EPiS8_S8_PlNS0_13ScanTileStateIiLb1EEE5saxpyNS0_8NullTypeEiNS2_19streaming_context_tIlLb1EEELS5_0EEEvT0_T1_T2_T3_T4_T5_T6_T7_iT8_NS1_7vsmem_tEE19static_temp_storage;
	add.s32 	%r1107, %r1106, %r1105;
	st.shared.u32 	[%r1107], %r1722;
$L__BB15_386:
	setp.eq.s32 	%p326, %r1751, 0;
	@%p326 bra 	$L__BB15_388;
	shl.b32 	%r1108, %r339, 2;
	mov.u32 	%r1109, _ZZN3cub18CUB_300001_SM_10006detail6select23DeviceSelectSweepKernelINS2_10policy_hubIiiiLb0ELNS0_10SelectImplE0EE10Policy1000EPiS8_S8_PlNS0_13ScanTileStateIiLb1EEE5saxpyNS0_8NullTypeEiNS2_19streaming_context_tIlLb1EEELS5_0EEEvT0_T1_T2_T3_T4_T5_T6_T7_iT8_NS1_7vsmem_tEE19static_temp_storage;
	add.s32 	%r1110, %r1109, %r1108;
	st.shared.u32 	[%r1110], %r1723;
$L__BB15_388:
	setp.eq.s32 	%p327, %r1752, 0;
	@%p327 bra 	$L__BB15_390;
	shl.b32 	%r1111, %r340, 2;
	mov.u32 	%r1112, _ZZN3cub18CUB_300001_SM_10006detail6select23DeviceSelectSweepKernelINS2_10policy_hubIiiiLb0ELNS0_10SelectImplE0EE10Policy1000EPiS8_S8_PlNS0_13ScanTileStateIiLb1EEE5saxpyNS0_8NullTypeEiNS2_19streaming_context_tIlLb1EEELS5_0EEEvT0_T1_T2_T3_T4_T5_T6_T7_iT8_NS1_7vsmem_tEE19static_temp_storage;
	add.s32 	%r1113, %r1112, %r1111;
	st.shared.u32 	[%r1113], %r1724;
$L__BB15_390:
	setp.eq.s32 	%p328, %r1753, 0;
	@%p328 bra 	$L__BB15_392;
	shl.b32 	%r1114, %r341, 2;
	mov.u32 	%r1115, _ZZN3cub18CUB_300001_SM_10006detail6select23DeviceSelectSweepKernelINS2_10policy_hubIiiiLb0ELNS0_10SelectImplE0EE10Policy1000EPiS8_S8_PlNS0_13ScanTileStateIiLb1EEE5saxpyNS0_8NullTypeEiNS2_19streaming_context_tIlLb1EEELS5_0EEEvT0_T1_T2_T3_T4_T5_T6_T7_iT8_NS1_7vsmem_tEE19static_temp_storage;
	add.s32 	%r1116, %r1115, %r1114;
	st.shared.u32 	[%r1116], %r1725;
$L__BB15_392:
	setp.eq.s32 	%p329, %r1754, 0;
	@%p329 bra 	$L__BB15_394;
	shl.b32 	%r1117, %r342, 2;
	mov.u32 	%r1118, _ZZN3cub18CUB_300001_SM_10006detail6select23DeviceSelectSweepKernelINS2_10policy_hubIiiiLb0ELNS0_10SelectImplE0EE10Policy1000EPiS8_S8_PlNS0_13ScanTileStateIiLb1EEE5saxpyNS0_8NullTypeEiNS2_19streaming_context_tIlLb1EEELS5_0EEEvT0_T1_T2_T3_T4_T5_T6_T7_iT8_NS1_7vsmem_tEE19static_temp_storage;
	add.s32 	%r1119, %r1118, %r1117;
	st.shared.u32 	[%r1119], %r1726;
$L__BB15_394:
	setp.eq.s32 	%p330, %r1755, 0;
	@%p330 bra 	$L__BB15_396;
	shl.b32 	%r1120, %r343, 2;
	mov.u32 	%r1121, _ZZN3cub18CUB_300001_SM_10006detail6select23DeviceSelectSweepKernelINS2_10policy_hubIiiiLb0ELNS0_10SelectImplE0EE10Policy1000EPiS8_S8_PlNS0_13ScanTileStateIiLb1EEE5saxpyNS0_8NullTypeEiNS2_19streaming_context_tIlLb1EEELS5_0EEEvT0_T1_T2_T3_T4_T5_T6_T7_iT8_NS1_7vsmem_tEE19static_temp_storage;
	add.s32 	%r1122, %r1121, %r1120;
	st.shared.u32 	[%r1122], %r1727;
$L__BB15_396:
	setp.eq.s32 	%p331, %r1756, 0;
	@%p331 bra 	$L__BB15_398;
	shl.b32 	%r1123, %r344, 2;
	mov.u32 	%r1124, _ZZN3cub18CUB_300001_SM_10006detail6select23DeviceSelectSweepKernelINS2_10policy_hubIiiiLb0ELNS0_10SelectImplE0EE10Policy1000EPiS8_S8_PlNS0_13ScanTileStateIiLb1EEE5saxpyNS0_8NullTypeEiNS2_19streaming_context_tIlLb1EEELS5_0EEEvT0_T1_T2_T3_T4_T5_T6_T7_iT8_NS1_7vsmem_tEE19static_temp_storage;
	add.s32 	%r1125, %r1124, %r1123;
	st.shared.u32 	[%r1125], %r1728;
$L__BB15_398:
	setp.eq.s32 	%p332, %r1757, 0;
	@%p332 bra 	$L__BB15_400;
	shl.b32 	%r1126, %r345, 2;
	mov.u32 	%r1127, _ZZN3cub18CUB_300001_SM_10006detail6select23DeviceSelectSweepKernelINS2_10policy_hubIiiiLb0ELNS0_10SelectImplE0EE10Policy1000EPiS8_S8_PlNS0_13ScanTileStateIiLb1EEE5saxpyNS0_8NullTypeEiNS2_19streaming_context_tIlLb1EEELS5_0EEEvT0_T1_T2_T3_T4_T5_T6_T7_iT8_NS1_7vsmem_tEE19static_temp_storage;
	add.s32 	%r1128, %r1127, %r1126;
	st.shared.u32 	[%r1128], %r1729;
$L__BB15_400:
	bar.sync 	0;
	setp.ge.u32 	%p333, %r1760, %r1826;
	@%p333 bra 	$L__BB15_621;
	ld.param.u32 	%r1689, [_ZN3cub18CUB_300001_SM_10006detail6select23DeviceSelectSweepKernelINS2_10policy_hubIiiiLb0ELNS0_10SelectImplE0EE10Policy1000EPiS8_S8_PlNS0_13ScanTileStateIiLb1EEE5saxpyNS0_8NullTypeEiNS2_19streaming_context_tIlLb1EEELS5_0EEEvT0_T1_T2_T3_T4_T5_T6_T7_iT8_NS1_7vsmem_tE_param_7];
	mov.u64 	%rd405, %rd204;
	ld.param.u8 	%rs6, [%rd405];
	ld.param.u64 	%rd406, [%rd405+24];
	cvta.to.global.u64 	%rd103, %rd406;
	add.s32 	%r1129, %r317, %r318;
	add.s32 	%r1130, %r1129, %r319;
	add.s32 	%r1131, %r1130, %r320;
	add.s32 	%r1132, %r1131, %r321;
	add.s32 	%r1133, %r1132, %r322;
	add.s32 	%r1134, %r1133, %r323;
	add.s32 	%r1135, %r1134, %r324;
	add.s32 	%r1136, %r1135, %r325;
	add.s32 	%r1137, %r1136, %r326;
	add.s32 	%r1138, %r1137, %r327;
	add.s32 	%r1139, %r1138, %r328;
	add.s32 	%r1140, %r1139, %r329;
	add.s32 	%r1141, %r1140, %r330;
	add.s32 	%r1142, %r1141, %r331;
	add.s32 	%r1143, %r1142, %r316;
	add.s32 	%r1144, %r1143, %r1689;
	sub.s32 	%r1145, %r1144, %r1760;
	add.s32 	%r347, %r1145, -7169;
	and.b32  	%r1146, %r347, 1536;
	setp.eq.s32 	%p334, %r1146, 1536;
	@%p334 bra 	$L__BB15_406;
	cvt.u64.u32 	%rd704, %r1760;
	shl.b32 	%r1147, %r1760, 2;
	mov.u32 	%r1148, _ZZN3cub18CUB_300001_SM_10006detail6select23DeviceSelectSweepKernelINS2_10policy_hubIiiiLb0ELNS0_10SelectImplE0EE10Policy1000EPiS8_S8_PlNS0_13ScanTileStateIiLb1EEE5saxpyNS0_8NullTypeEiNS2_19streaming_context_tIlLb1EEELS5_0EEEvT0_T1_T2_T3_T4_T5_T6_T7_iT8_NS1_7vsmem_tEE19static_temp_storage;
	add.s32 	%r1759, %r1148, %r1147;
	shr.u32 	%r1149, %r347, 9;
	add.s32 	%r1150, %r1149, 1;
	and.b32  	%r1151, %r1150, 3;
	neg.s32 	%r1758, %r1151;
$L__BB15_403:
	.pragma "nounroll";
	setp.ne.s16 	%p335, %rs6, 0;
	ld.shared.u32 	%r352, [%r1759];
	mov.b64 	%rd705, 0;
	@%p335 bra 	$L__BB15_405;
	ld.global.u64 	%rd705, [%rd103];
$L__BB15_405:
	add.s64 	%rd408, %rd705, %rd704;
	shl.b64 	%rd409, %rd408, 2;
	add.s64 	%rd410, %rd4, %rd409;
	st.global.u32 	[%rd410], %r352;
	add.s64 	%rd704, %rd704, 512;
	cvt.u32.u64 	%r1760, %rd704;
	add.s32 	%r1759, %r1759, 2048;
	add.s32 	%r1758, %r1758, 1;
	setp.ne.s32 	%p336, %r1758, 0;
	@%p336 bra 	$L__BB15_403;
$L__BB15_406:
	setp.lt.u32 	%p337, %r347, 1536;
	@%p337 bra 	$L__BB15_621;
	mul.wide.u32 	%rd412, %r1760, 4;
	add.s64 	%rd109, %rd4, %rd412;
	shl.b32 	%r1152, %r1760, 2;
	mov.u32 	%r1153, _ZZN3cub18CUB_300001_SM_10006detail6select23DeviceSelectSweepKernelINS2_10policy_hubIiiiLb0ELNS0_10SelectImplE0EE10Policy1000EPiS8_S8_PlNS0_13ScanTileStateIiLb1EEE5saxpyNS0_8NullTypeEiNS2_19streaming_context_tIlLb1EEELS5_0EEEvT0_T1_T2_T3_T4_T5_T6_T7_iT8_NS1_7vsmem_tEE19static_temp_storage;
	add.s32 	%r1154, %r1152, %r1153;
	add.s32 	%r1761, %r1154, 4096;
	mov.b64 	%rd706, 0;
$L__BB15_408:
	setp.ne.s16 	%p338, %rs6, 0;
	ld.shared.u32 	%r360, [%r1761+-4096];
	mov.b64 	%rd707, 0;
	@%p338 bra 	$L__BB15_410;
	ld.global.u64 	%rd707, [%rd103];
$L__BB15_410:
	setp.ne.s16 	%p339, %rs6, 0;
	shl.b64 	%rd415, %rd707, 2;
	add.s64 	%rd416, %rd706, %rd415;
	add.s64 	%rd417, %rd109, %rd416;
	st.global.u32 	[%rd417], %r360;
	ld.shared.u32 	%r361, [%r1761+-2048];
	mov.b64 	%rd708, 0;
	@%p339 bra 	$L__BB15_412;
	ld.global.u64 	%rd708, [%rd103];
$L__BB15_412:
	setp.ne.s16 	%p340, %rs6, 0;
	shl.b64 	%rd419, %rd708, 2;
	add.s64 	%rd420, %rd706, %rd419;
	add.s64 	%rd421, %rd109, %rd420;
	st.global.u32 	[%rd421+2048], %r361;
	ld.shared.u32 	%r362, [%r1761];
	mov.b64 	%rd709, 0;
	@%p340 bra 	$L__BB15_414;
	ld.global.u64 	%rd709, [%rd103];
$L__BB15_414:
	setp.ne.s16 	%p341, %rs6, 0;
	shl.b64 	%rd423, %rd709, 2;
	add.s64 	%rd424, %rd706, %rd423;
	add.s64 	%rd425, %rd109, %rd424;
	st.global.u32 	[%rd425+4096], %r362;
	ld.shared.u32 	%r363, [%r1761+2048];
	mov.b64 	%rd710, 0;
	@%p341 bra 	$L__BB15_416;
	ld.global.u64 	%rd710, [%rd103];
$L__BB15_416:
	shl.b64 	%rd426, %rd710, 2;
	add.s64 	%rd427, %rd706, %rd426;
	add.s64 	%rd428, %rd109, %rd427;
	st.global.u32 	[%rd428+6144], %r363;
	add.s32 	%r1760, %r1760, 2048;
	add.s64 	%rd706, %rd706, 8192;
	add.s32 	%r1761, %r1761, 8192;
	setp.lt.s32 	%p342, %r1760, %r1826;
	@%p342 bra 	$L__BB15_408;
	bra.uni 	$L__BB15_621;
$L__BB15_417:
	ld.param.u8 	%rs9, [%rd1];
	setp.eq.s16 	%p3, %rs9, 0;
	ld.param.u64 	%rd209, [%rd1+16];
	selp.b64 	%rd210, %rd209, 0, %p3;
	cvt.s64.s32 	%rd148, %r2;
	add.s64 	%rd211, %rd210, %rd148;
	mov.u32 	%r1822, %tid.x;
	mul.lo.s32 	%r562, %r1822, 14;
	setp.ge.s32 	%p4, %r562, %r210;
	cvt.u64.u32 	%rd149, %r562;
	add.s64 	%rd212, %rd211, %rd149;
	shl.b64 	%rd213, %rd212, 2;
	add.s64 	%rd150, %rd2, %rd213;
	@%p4 bra 	$L__BB15_419;
	ld.global.u32 	%r1763, [%rd150];
$L__BB15_419:
	cvt.u32.u64 	%r564, %rd149;
	add.s32 	%r369, %r564, 1;
	setp.ge.s32 	%p5, %r369, %r210;
	@%p5 bra 	$L__BB15_421;
	ld.global.u32 	%r1764, [%rd150+4];
$L__BB15_421:
	add.s32 	%r372, %r564, 2;
	setp.ge.s32 	%p6, %r372, %r210;
	@%p6 bra 	$L__BB15_423;
	ld.global.u32 	%r1765, [%rd150+8];
$L__BB15_423:
	add.s32 	%r375, %r564, 3;
	setp.ge.s32 	%p7, %r375, %r210;
	@%p7 bra 	$L__BB15_425;
	ld.global.u32 	%r1766, [%rd150+12];
$L__BB15_425:
	add.s32 	%r378, %r564, 4;
	setp.ge.s32 	%p8, %r378, %r210;
	@%p8 bra 	$L__BB15_427;
	ld.global.u32 	%r1767, [%rd150+16];
$L__BB15_427:
	add.s32 	%r381, %r564, 5;
	setp.ge.s32 	%p9, %r381, %r210;
	@%p9 bra 	$L__BB15_429;
	ld.global.u32 	%r1768, [%rd150+20];
$L__BB15_429:
	add.s32 	%r384, %r564, 6;
	setp.ge.s32 	%p10, %r384, %r210;
	@%p10 bra 	$L__BB15_431;
	ld.global.u32 	%r1769, [%rd150+24];
$L__BB15_431:
	add.s32 	%r387, %r564, 7;
	setp.ge.s32 	%p11, %r387, %r210;
	@%p11 bra 	$L__BB15_433;
	ld.global.u32 	%r1770, [%rd150+28];
$L__BB15_433:
	add.s32 	%r390, %r564, 8;
	setp.ge.s32 	%p12, %r390, %r210;
	@%p12 bra 	$L__BB15_435;
	ld.global.u32 	%r1771, [%rd150+32];
$L__BB15_435:
	add.s32 	%r393, %r564, 9;
	setp.ge.s32 	%p13, %r393, %r210;
	@%p13 bra 	$L__BB15_437;
	ld.global.u32 	%r1772, [%rd150+36];
$L__BB15_437:
	add.s32 	%r396, %r564, 10;
	setp.ge.s32 	%p14, %r396, %r210;
	@%p14 bra 	$L__BB15_439;
	ld.global.u32 	%r1773, [%rd150+40];
$L__BB15_439:
	add.s32 	%r399, %r564, 11;
	setp.ge.s32 	%p15, %r399, %r210;
	@%p15 bra 	$L__BB15_441;
	ld.global.u32 	%r1774, [%rd150+44];
$L__BB15_441:
	add.s32 	%r402, %r564, 12;
	setp.ge.s32 	%p16, %r402, %r210;
	@%p16 bra 	$L__BB15_443;
	ld.global.u32 	%r1775, [%rd150+48];
$L__BB15_443:
	add.s32 	%r405, %r564, 13;
	setp.ge.s32 	%p17, %r405, %r210;
	@%p17 bra 	$L__BB15_445;
	ld.global.u32 	%r1776, [%rd150+52];
$L__BB15_445:
	setp.ge.s32 	%p18, %r564, %r210;
	bar.sync 	0;
	setp.eq.s16 	%p19, %rs9, 0;
	selp.b64 	%rd215, %rd209, 0, %p19;
	add.s64 	%rd216, %rd215, %rd148;
	add.s64 	%rd217, %rd216, %rd149;
	shl.b64 	%rd218, %rd217, 2;
	add.s64 	%rd151, %rd3, %rd218;
	@%p18 bra 	$L__BB15_447;
	ld.global.u32 	%r1777, [%rd151];
$L__BB15_447:
	setp.ge.s32 	%p20, %r369, %r210;
	@%p20 bra 	$L__BB15_449;
	ld.global.u32 	%r1778, [%rd151+4];
$L__BB15_449:
	setp.ge.s32 	%p21, %r372, %r210;
	@%p21 bra 	$L__BB15_451;
	ld.global.u32 	%r1779, [%rd151+8];
$L__BB15_451:
	setp.ge.s32 	%p22, %r375, %r210;
	@%p22 bra 	$L__BB15_453;
	ld.global.u32 	%r1780, [%rd151+12];
$L__BB15_453:
	setp.ge.s32 	%p23, %r378, %r210;
	@%p23 bra 	$L__BB15_455;
	ld.global.u32 	%r1781, [%rd151+16];
$L__BB15_455:
	setp.ge.s32 	%p24, %r381, %r210;
	@%p24 bra 	$L__BB15_457;
	ld.global.u32 	%r1782, [%rd151+20];
$L__BB15_457:
	setp.ge.s32 	%p25, %r384, %r210;
	@%p25 bra 	$L__BB15_459;
	ld.global.u32 	%r1783, [%rd151+24];
$L__BB15_459:
	setp.ge.s32 	%p26, %r387, %r210;
	@%p26 bra 	$L__BB15_461;
	ld.global.u32 	%r1784, [%rd151+28];
$L__BB15_461:
	setp.ge.s32 	%p27, %r390, %r210;
	@%p27 bra 	$L__BB15_463;
	ld.global.u32 	%r1785, [%rd151+32];
$L__BB15_463:
	setp.ge.s32 	%p28, %r393, %r210;
	@%p28 bra 	$L__BB15_465;
	ld.global.u32 	%r1786, [%rd151+36];
$L__BB15_465:
	setp.ge.s32 	%p29, %r396, %r210;
	@%p29 bra 	$L__BB15_467;
	ld.global.u32 	%r1787, [%rd151+40];
$L__BB15_467:
	setp.ge.s32 	%p30, %r399, %r210;
	@%p30 bra 	$L__BB15_469;
	ld.global.u32 	%r1788, [%rd151+44];
$L__BB15_469:
	setp.ge.s32 	%p31, %r402, %r210;
	@%p31 bra 	$L__BB15_471;
	ld.global.u32 	%r1789, [%rd151+48];
$L__BB15_471:
	setp.ge.s32 	%p32, %r405, %r210;
	@%p32 bra 	$L__BB15_473;
	ld.global.u32 	%r1790, [%rd151+52];
$L__BB15_473:
	setp.ge.s32 	%p33, %r564, %r210;
	mov.b32 	%r1791, 1;
	@%p33 bra 	$L__BB15_475;
	ld.global.u32 	%r606, [%rd6];
	rem.s32 	%r607, %r1777, %r606;
	setp.eq.s32 	%p34, %r607, 0;
	selp.u32 	%r1791, 1, 0, %p34;
$L__BB15_475:
	setp.ge.s32 	%p35, %r369, %r210;
	mov.b32 	%r1792, 1;
	@%p35 bra 	$L__BB15_477;
	ld.global.u32 	%r609, [%rd6];
	rem.s32 	%r610, %r1778, %r609;
	setp.eq.s32 	%p36, %r610, 0;
	selp.u32 	%r1792, 1, 0, %p36;
$L__BB15_477:
	setp.ge.s32 	%p37, %r372, %r210;
	mov.b32 	%r1793, 1;
	@%p37 bra 	$L__BB15_479;
	ld.global.u32 	%r612, [%rd6];
	rem.s32 	%r613, %r1779, %r612;
	setp.eq.s32 	%p38, %r613, 0;
	selp.u32 	%r1793, 1, 0, %p38;
$L__BB15_479:
	setp.ge.s32 	%p39, %r375, %r210;
	mov.b32 	%r1794, 1;
	@%p39 bra 	$L__BB15_481;
	ld.global.u32 	%r615, [%rd6];
	rem.s32 	%r616, %r1780, %r615;
	setp.eq.s32 	%p40, %r616, 0;
	selp.u32 	%r1794, 1, 0, %p40;
$L__BB15_481:
	setp.ge.s32 	%p41, %r378, %r210;
	mov.b32 	%r1795, 1;
	@%p41 bra 	$L__BB15_483;
	ld.global.u32 	%r618, [%rd6];
	rem.s32 	%r619, %r1781, %r618;
	setp.eq.s32 	%p42, %r619, 0;
	selp.u32 	%r1795, 1, 0, %p42;
$L__BB15_483:
	setp.ge.s32 	%p43, %r381, %r210;
	mov.b32 	%r1796, 1;
	@%p43 bra 	$L__BB15_485;
	ld.global.u32 	%r621, [%rd6];
	rem.s32 	%r622, %r1782, %r621;
	setp.eq.s32 	%p44, %r622, 0;
	selp.u32 	%r1796, 1, 0, %p44;
$L__BB15_485:
	setp.ge.s32 	%p45, %r384, %r210;
	mov.b32 	%r1797, 1;
	@%p45 bra 	$L__BB15_487;
	ld.global.u32 	%r624, [%rd6];
	rem.s32 	%r625, %r1783, %r624;
	setp.eq.s32 	%p46, %r625, 0;
	selp.u32 	%r1797, 1, 0, %p46;
$L__BB15_487:
	setp.ge.s32 	%p47, %r387, %r210;
	mov.b32 	%r1798, 1;
	@%p47 bra 	$L__BB15_489;
	ld.global.u32 	%r627, [%rd6];
	rem.s32 	%r628, %r1784, %r627;
	setp.eq.s32 	%p48, %r628, 0;
	selp.u32 	%r1798, 1, 0, %p48;
$L__BB15_489:
	setp.ge.s32 	%p49, %r390, %r210;
	mov.b32 	%r1799, 1;
	@%p49 bra 	$L__BB15_491;
	ld.global.u32 	%r630, [%rd6];
	rem.s32 	%r631, %r1785, %r630;
	setp.eq.s32 	%p50, %r631, 0;
	selp.u32 	%r1799, 1, 0, %p50;
$L__BB15_491:
	setp.ge.s32 	%p51, %r393, %r210;
	mov.b32 	%r1800, 1;
	@%p51 bra 	$L__BB15_493;
	ld.global.u32 	%r633, [%rd6];
	rem.s32 	%r634, %r1786, %r633;
	setp.eq.s32 	%p52, %r634, 0;
	selp.u32 	%r1800, 1, 0, %p52;
$L__BB15_493:
	setp.ge.s32 	%p53, %r396, %r210;
	mov.b32 	%r1801, 1;
	@%p53 bra 	$L__BB15_495;
	ld.global.u32 	%r636, [%rd6];
	rem.s32 	%r637, %r1787, %r636;
	setp.eq.s32 	%p54, %r637, 0;
	selp.u32 	%r1801, 1, 0, %p54;
$L__BB15_495:
	setp.ge.s32 	%p55, %r399, %r210;
	mov.b32 	%r1802, 1;
	@%p55 bra 	$L__BB15_497;
	ld.global.u32 	%r639, [%rd6];
	rem.s32 	%r640, %r1788, %r639;
	setp.eq.s32 	%p56, %r640, 0;
	selp.u32 	%r1802, 1, 0, %p56;
$L__BB15_497:
	setp.ge.s32 	%p57, %r402, %r210;
	mov.b32 	%r1803, 1;
	@%p57 bra 	$L__BB15_499;
	ld.global.u32 	%r642, [%rd6];
	rem.s32 	%r643, %r1789, %r642;
	setp.eq.s32 	%p58, %r643, 0;
	selp.u32 	%r1803, 1, 0, %p58;
$L__BB15_499:
	setp.ge.s32 	%p59, %r405, %r210;
	mov.b32 	%r1804, 1;
	@%p59 bra 	$L__BB15_501;
	ld.global.u32 	%r645, [%rd6];
	rem.s32 	%r646, %r1790, %r645;
	setp.eq.s32 	%p60, %r646, 0;
	selp.u32 	%r1804, 1, 0, %p60;
$L__BB15_501:
	bar.sync 	0;
	add.s32 	%r678, %r1792, %r1791;
	add.s32 	%r679, %r1793, %r678;
	add.s32 	%r680, %r1794, %r679;
	add.s32 	%r681, %r1795, %r680;
	add.s32 	%r682, %r1796, %r681;
	add.s32 	%r683, %r1797, %r682;
	add.s32 	%r684, %r1798, %r683;
	add.s32 	%r685, %r1799, %r684;
	add.s32 	%r686, %r1800, %r685;
	add.s32 	%r687, %r1801, %r686;
	add.s32 	%r688, %r1802, %r687;
	add.s32 	%r689, %r1803, %r688;
	add.s32 	%r652, %r1804, %r689;
	shr.u32 	%r465, %r1822, 5;
	// begin inline asm
	mov.u32 %r647, %laneid;
	// end inline asm
	mov.b32 	%r650, 1;
	mov.b32 	%r675, 0;
	mov.b32 	%r677, -1;
	// begin inline asm
	{  .reg .s32 r0;  .reg .pred p;  shfl.sync.up.b32 r0|p, %r652, %r650, %r675, %r677;  @p add.s32 r0, r0, %r652;  mov.s32 %r648, r0;}
	// end inline asm
	mov.b32 	%r656, 2;
	// begin inline asm
	{  .reg .s32 r0;  .reg .pred p;  shfl.sync.up.b32 r0|p, %r648, %r656, %r675, %r677;  @p add.s32 r0, r0, %r648;  mov.s32 %r654, r0;}
	// end inline asm
	mov.b32 	%r662, 4;
	// begin inline asm
	{  .reg .s32 r0;  .reg .pred p;  shfl.sync.up.b32 r0|p, %r654, %r662, %r675, %r677;  @p add.s32 r0, r0, %r654;  mov.s32 %r660, r0;}
	// end inline asm
	mov.b32 	%r668, 8;
	// begin inline asm
	{  .reg .s32 r0;  .reg .pred p;  shfl.sync.up.b32 r0|p, %r660, %r668, %r675, %r677;  @p add.s32 r0, r0, %r660;  mov.s32 %r666, r0;}
	// end inline asm
	mov.b32 	%r674, 16;
	// begin inline asm
	{  .reg .s32 r0;  .reg .pred p;  shfl.sync.up.b32 r0|p, %r666, %r674, %r675, %r677;  @p add.s32 r0, r0, %r666;  mov.s32 %r672, r0;}
	// end inline asm
	setp.ne.s32 	%p61, %r647, 31;
	@%p61 bra 	$L__BB15_503;
	shl.b32 	%r690, %r465, 2;
	mov.u32 	%r691, _ZZN3cub18CUB_300001_SM_10006detail6select23DeviceSelectSweepKernelINS2_10policy_hubIiiiLb0ELNS0_10SelectImplE0EE10Policy1000EPiS8_S8_PlNS0_13ScanTileStateIiLb1EEE5saxpyNS0_8NullTypeEiNS2_19streaming_context_tIlLb1EEELS5_0EEEvT0_T1_T2_T3_T4_T5_T6_T7_iT8_NS1_7vsmem_tEE19static_temp_storage;
	add.s32 	%r692, %r691, %r690;
	st.shared.u32 	[%r692], %r672;
$L__BB15_503:
	sub.s32 	%r693, %r672, %r652;
	bar.sync 	0;
	ld.shared.v4.u32 	{%r694, %r695, %r696, %r697}, [_ZZN3cub18CUB_300001_SM_10006detail6select23DeviceSelectSweepKernelINS2_10policy_hubIiiiLb0ELNS0_10SelectImplE0EE10Policy1000EPiS8_S8_PlNS0_13ScanTileStateIiLb1EEE5saxpyNS0_8NullTypeEiNS2_19streaming_context_tIlLb1EEELS5_0EEEvT0_T1_T2_T3_T4_T5_T6_T7_iT8_NS1_7vsmem_tEE19static_temp_storage];
	add.s32 	%r698, %r695, %r694;
	setp.eq.s32 	%p62, %r465, 2;
	selp.b32 	%r699, %r698, %r694, %p62;
	add.s32 	%r700, %r698, %r696;
	setp.eq.s32 	%p63, %r465, 3;
	selp.b32 	%r701, %r700, %r699, %p63;
	add.s32 	%r702, %r700, %r697;
	setp.eq.s32 	%p64, %r465, 4;
	selp.b32 	%r703, %r702, %r701, %p64;
	ld.shared.v4.u32 	{%r704, %r705, %r706, %r707}, [_ZZN3cub18CUB_300001_SM_10006detail6select23DeviceSelectSweepKernelINS2_10policy_hubIiiiLb0ELNS0_10SelectImplE0EE10Policy1000EPiS8_S8_PlNS0_13ScanTileStateIiLb1EEE5saxpyNS0_8NullTypeEiNS2_19streaming_context_tIlLb1EEELS5_0EEEvT0_T1_T2_T3_T4_T5_T6_T7_iT8_NS1_7vsmem_tEE19static_temp_storage+16];
	add.s32 	%r708, %r702, %r704;
	setp.eq.s32 	%p65, %r465, 5;
	selp.b32 	%r709, %r708, %r703, %p65;
	add.s32 	%r710, %r708, %r705;
	setp.eq.s32 	%p66, %r465, 6;
	selp.b32 	%r711, %r710, %r709, %p66;
	add.s32 	%r712, %r710, %r706;
	setp.eq.s32 	%p67, %r465, 7;
	selp.b32 	%r713, %r712, %r711, %p67;
	add.s32 	%r714, %r712, %r707;
	setp.eq.s32 	%p68, %r465, 8;
	selp.b32 	%r715, %r714, %r713, %p68;
	ld.shared.v4.u32 	{%r716, %r717, %r718, %r719}, [_ZZN3cub18CUB_300001_SM_10006detail6select23DeviceSelectSweepKernelINS2_10policy_hubIiiiLb0ELNS0_10SelectImplE0EE10Policy1000EPiS8_S8_PlNS0_13ScanTileStateIiLb1EEE5saxpyNS0_8NullTypeEiNS2_19streaming_context_tIlLb1EEELS5_0EEEvT0_T1_T2_T3_T4_T5_T6_T7_iT8_NS1_7vsmem_tEE19static_temp_storage+32];
	add.s32 	%r720, %r714, %r716;
	setp.eq.s32 	%p69, %r465, 9;
	selp.b32 	%r721, %r720, %r715, %p69;
	add.s32 	%r722, %r720, %r717;
	setp.eq.s32 	%p70, %r465, 10;
	selp.b32 	%r723, %r722, %r721, %p70;
	add.s32 	%r724, %r722, %r718;
	setp.eq.s32 	%p71, %r465, 11;
	selp.b32 	%r725, %r724, %r723, %p71;
	add.s32 	%r726, %r724, %r719;
	setp.eq.s32 	%p72, %r465, 12;
	selp.b32 	%r727, %r726, %r725, %p72;
	ld.shared.v4.u32 	{%r728, %r729, %r730, %r731}, [_ZZN3cub18CUB_300001_SM_10006detail6select23DeviceSelectSweepKernelINS2_10policy_hubIiiiLb0ELNS0_10SelectImplE0EE10Policy1000EPiS8_S8_PlNS0_13ScanTileStateIiLb1EEE5saxpyNS0_8NullTypeEiNS2_19streaming_context_tIlLb1EEELS5_0EEEvT0_T1_T2_T3_T4_T5_T6_T7_iT8_NS1_7vsmem_tEE19static_temp_storage+48];
	add.s32 	%r732, %r726, %r728;
	setp.eq.s32 	%p73, %r465, 13;
	selp.b32 	%r733, %r732, %r727, %p73;
	add.s32 	%r734, %r732, %r729;
	setp.eq.s32 	%p74, %r465, 14;
	selp.b32 	%r735, %r734, %r733, %p74;
	add.s32 	%r736, %r734, %r730;
	setp.eq.s32 	%p75, %r465, 15;
	selp.b32 	%r737, %r736, %r735, %p75;
	add.s32 	%r468, %r736, %r731;
	setp.gt.u32 	%p76, %r1822, 31;
	setp.lt.u32 	%p77, %r1822, 32;
	setp.eq.s32 	%p78, %r647, 0;
	selp.b32 	%r738, 0, %r693, %p78;
	add.s32 	%r1818, %r737, %r738;
	selp.b32 	%r470, %r693, %r1818, %p77;
	@%p76 bra 	$L__BB15_519;
	setp.ne.s32 	%p79, %r1822, 0;
	mul.wide.s32 	%rd219, %r1695, 8;
	add.s64 	%rd152, %rd5, %rd219;
	@%p79 bra 	$L__BB15_506;
	st.shared.u32 	[_ZZN3cub18CUB_300001_SM_10006detail6select23DeviceSelectSweepKernelINS2_10policy_hubIiiiLb0ELNS0_10SelectImplE0EE10Policy1000EPiS8_S8_PlNS0_13ScanTileStateIiLb1EEE5saxpyNS0_8NullTypeEiNS2_19streaming_context_tIlLb1EEELS5_0EEEvT0_T1_T2_T3_T4_T5_T6_T7_iT8_NS1_7vsmem_tEE19static_temp_storage+108], %r468;
	add.s64 	%rd220, %rd152, 256;
	mov.b32 	%r739, 100;
	// begin inline asm
	st.relaxed.gpu.v2.u32 [%rd220], {%r739, %r468};
	// end inline asm
$L__BB15_506:
	not.b32 	%r745, %r1822;
	add.s32 	%r1813, %r1695, %r745;
	mov.b32 	%r741, 675;
	// begin inline asm
	nanosleep.u32 %r741;
	// end inline asm
	mul.wide.s32 	%rd222, %r1813, 8;
	add.s64 	%rd223, %rd5, %rd222;
	add.s64 	%rd221, %rd223, 256;
	// begin inline asm
	ld.relaxed.gpu.v2.u32 {%r1815, %r1807}, [%rd221];
	// end inline asm
	mov.b32 	%r1808, 422;
$L__BB15_507:
	setp.eq.s32 	%p80, %r1815, 99;
	mov.b32 	%r746, -1;
	vote.sync.any.pred 	%p81, %p80, %r746;
	not.pred 	%p82, %p81;
	@%p82 bra 	$L__BB15_509;
	mul.lo.s32 	%r915, %r1695, 16807;
	and.b32  	%r1695, %r915, 2147483647;
	add.s32 	%r916, %r1808, 1;
	rem.u32 	%r912, %r1695, %r916;
	// begin inline asm
	nanosleep.u32 %r912;
	// end inline asm
	shr.u32 	%r1808, %r1808, 1;
	// begin inline asm
	ld.relaxed.gpu.v2.u32 {%r1815, %r1807}, [%rd221];
	// end inline asm
	bra.uni 	$L__BB15_507;
$L__BB15_509:
	setp.eq.s32 	%p83, %r1815, 101;
	mov.b32 	%r773, -1;
	vote.sync.ballot.b32 	%r775, %p83, %r773;
	// begin inline asm
	mov.u32 %r748, %lanemask_ge;
	// end inline asm
	and.b32  	%r776, %r775, %r748;
	or.b32  	%r777, %r776, -2147483648;
	add.s32 	%r778, %r777, -1;
	not.b32 	%r779, %r777;
	and.b32  	%r780, %r779, %r778;
	popc.b32 	%r752, %r780;
	mov.b32 	%r751, 1;
	// begin inline asm
	shfl.sync.down.b32 %r749, %r1807, %r751, %r752, %r773;
	// end inline asm
	setp.lt.s32 	%p85, %r647, %r752;
	selp.b32 	%r781, %r749, 0, %p85;
	add.s32 	%r755, %r781, %r1807;
	mov.b32 	%r756, 2;
	// begin inline asm
	shfl.sync.down.b32 %r754, %r755, %r756, %r752, %r773;
	// end inline asm
	add.s32 	%r485, %r647, 2;
	setp.gt.s32 	%p86, %r485, %r752;
	selp.b32 	%r782, 0, %r754, %p86;
	add.s32 	%r760, %r755, %r782;
	mov.b32 	%r761, 4;
	// begin inline asm
	shfl.sync.down.b32 %r759, %r760, %r761, %r752, %r773;
	// end inline asm
	add.s32 	%r486, %r647, 4;
	setp.gt.s32 	%p87, %r486, %r752;
	selp.b32 	%r783, 0, %r759, %p87;
	add.s32 	%r765, %r760, %r783;
	mov.b32 	%r766, 8;
	// begin inline asm
	shfl.sync.down.b32 %r764, %r765, %r766, %r752, %r773;
	// end inline asm
	add.s32 	%r487, %r647, 8;
	setp.gt.s32 	%p88, %r487, %r752;
	selp.b32 	%r784, 0, %r764, %p88;
	add.s32 	%r770, %r765, %r784;
	mov.b32 	%r771, 16;
	// begin inline asm
	shfl.sync.down.b32 %r769, %r770, %r771, %r752, %r773;
	// end inline asm
	add.s32 	%r488, %r647, 16;
	setp.gt.s32 	%p89, %r488, %r752;
	selp.b32 	%r785, 0, %r769, %p89;
	add.s32 	%r1811, %r770, %r785;
	add.s64 	%rd154, %rd5, 256;
	mov.b32 	%r1809, 422;
$L__BB15_510:
	setp.ne.s32 	%p90, %r1815, 101;
	mov.b32 	%r786, -1;
	vote.sync.all.pred 	%p91, %p90, %r786;
	not.pred 	%p92, %p91;
	@%p92 bra 	$L__BB15_515;
	shr.u32 	%r1809, %r1809, 1;
	mul.wide.s32 	%rd319, %r1813, 8;
	add.s64 	%rd320, %rd154, %rd319;
	add.s64 	%rd318, %rd320, -256;
	// begin inline asm
	ld.relaxed.gpu.v2.u32 {%r1815, %r1816}, [%rd318];
	// end inline asm
	mov.u32 	%r1817, %r1809;
$L__BB15_512:
	setp.eq.s32 	%p177, %r1815, 99;
	mov.b32 	%r868, -1;
	vote.sync.any.pred 	%p178, %p177, %r868;
	not.pred 	%p179, %p178;
	@%p179 bra 	$L__BB15_514;
	mul.lo.s32 	%r910, %r1695, 16807;
	and.b32  	%r1695, %r910, 2147483647;
	add.s32 	%r911, %r1817, 1;
	rem.u32 	%r907, %r1695, %r911;
	// begin inline asm
	nanosleep.u32 %r907;
	// end inline asm
	shr.u32 	%r1817, %r1817, 1;
	// begin inline asm
	ld.relaxed.gpu.v2.u32 {%r1815, %r1816}, [%rd318];
	// end inline asm
	bra.uni 	$L__BB15_512;
$L__BB15_514:
	setp.eq.s32 	%p180, %r1815, 101;
	mov.b32 	%r894, -1;
	vote.sync.ballot.b32 	%r895, %p180, %r894;
	and.b32  	%r896, %r895, %r748;
	or.b32  	%r897, %r896, -2147483648;
	add.s32 	%r898, %r897, -1;
	not.b32 	%r899, %r897;
	and.b32  	%r900, %r899, %r898;
	popc.b32 	%r873, %r900;
	mov.b32 	%r872, 1;
	// begin inline asm
	shfl.sync.down.b32 %r870, %r1816, %r872, %r873, %r894;
	// end inline asm
	setp.lt.s32 	%p182, %r647, %r873;
	selp.b32 	%r901, %r870, 0, %p182;
	add.s32 	%r876, %r901, %r1816;
	mov.b32 	%r877, 2;
	// begin inline asm
	shfl.sync.down.b32 %r875, %r876, %r877, %r873, %r894;
	// end inline asm
	setp.gt.s32 	%p183, %r485, %r873;
	selp.b32 	%r902, 0, %r875, %p183;
	add.s32 	%r881, %r876, %r902;
	mov.b32 	%r882, 4;
	// begin inline asm
	shfl.sync.down.b32 %r880, %r881, %r882, %r873, %r894;
	// end inline asm
	setp.gt.s32 	%p184, %r486, %r873;
	selp.b32 	%r903, 0, %r880, %p184;
	add.s32 	%r886, %r881, %r903;
	mov.b32 	%r887, 8;
	// begin inline asm
	shfl.sync.down.b32 %r885, %r886, %r887, %r873, %r894;
	// end inline asm
	setp.gt.s32 	%p185, %r487, %r873;
	selp.b32 	%r904, 0, %r885, %p185;
	add.s32 	%r891, %r886, %r904;
	mov.b32 	%r892, 16;
	// begin inline asm
	shfl.sync.down.b32 %r890, %r891, %r892, %r873, %r894;
	// end inline asm
	setp.gt.s32 	%p186, %r488, %r873;
	selp.b32 	%r905, 0, %r890, %p186;
	add.s32 	%r906, %r905, %r1811;
	add.s32 	%r1811, %r906, %r891;
	add.s32 	%r1813, %r1813, -32;
	bra.uni 	$L__BB15_510;
$L__BB15_515:
	setp.ne.s32 	%p93, %r1822, 0;
	@%p93 bra 	$L__BB15_517;
	add.s32 	%r789, %r1811, %r468;
	add.s64 	%rd224, %rd152, 256;
	mov.b32 	%r788, 101;
	// begin inline asm
	st.relaxed.gpu.v2.u32 [%rd224], {%r788, %r789};
	// end inline asm
	st.shared.u32 	[_ZZN3cub18CUB_300001_SM_10006detail6select23DeviceSelectSweepKernelINS2_10policy_hubIiiiLb0ELNS0_10SelectImplE0EE10Policy1000EPiS8_S8_PlNS0_13ScanTileStateIiLb1EEE5saxpyNS0_8NullTypeEiNS2_19streaming_context_tIlLb1EEELS5_0EEEvT0_T1_T2_T3_T4_T5_T6_T7_iT8_NS1_7vsmem_tEE19static_temp_storage+100], %r1811;
	st.shared.u32 	[_ZZN3cub18CUB_300001_SM_10006detail6select23DeviceSelectSweepKernelINS2_10policy_hubIiiiLb0ELNS0_10SelectImplE0EE10Policy1000EPiS8_S8_PlNS0_13ScanTileStateIiLb1EEE5saxpyNS0_8NullTypeEiNS2_19streaming_context_tIlLb1EEELS5_0EEEvT0_T1_T2_T3_T4_T5_T6_T7_iT8_NS1_7vsmem_tEE19static_temp_storage+104], %r789;
$L__BB15_517:
	setp.ne.s32 	%p94, %r647, 0;
	mov.u32 	%r1818, %r470;
	@%p94 bra 	$L__BB15_519;
	st.shared.u32 	[_ZZN3cub18CUB_300001_SM_10006detail6select23DeviceSelectSweepKernelINS2_10policy_hubIiiiLb0ELNS0_10SelectImplE0EE10Policy1000EPiS8_S8_PlNS0_13ScanTileStateIiLb1EEE5saxpyNS0_8NullTypeEiNS2_19streaming_context_tIlLb1EEELS5_0EEEvT0_T1_T2_T3_T4_T5_T6_T7_iT8_NS1_7vsmem_tEE19static_temp_storage+80], %r1811;
	mov.u32 	%r1818, %r1811;
$L__BB15_519:
	mov.u64 	%rd156, %rd204;
	bar.sync 	0;
	setp.eq.s32 	%p95, %r1822, 0;
	ld.shared.u32 	%r790, [_ZZN3cub18CUB_300001_SM_10006detail6select23DeviceSelectSweepKernelINS2_10policy_hubIiiiLb0ELNS0_10SelectImplE0EE10Policy1000EPiS8_S8_PlNS0_13ScanTileStateIiLb1EEE5saxpyNS0_8NullTypeEiNS2_19streaming_context_tIlLb1EEELS5_0EEEvT0_T1_T2_T3_T4_T5_T6_T7_iT8_NS1_7vsmem_tEE19static_temp_storage+80];
	selp.b32 	%r791, 0, %r790, %p95;
	add.s32 	%r511, %r791, %r1818;
	add.s32 	%r512, %r511, %r1791;
	add.s32 	%r513, %r678, %r511;
	add.s32 	%r514, %r513, %r1793;
	add.s32 	%r515, %r514, %r1794;
	add.s32 	%r516, %r515, %r1795;
	add.s32 	%r517, %r516, %r1796;
	add.s32 	%r518, %r517, %r1797;
	add.s32 	%r519, %r518, %r1798;
	add.s32 	%r520, %r519, %r1799;
	add.s32 	%r521, %r520, %r1800;
	add.s32 	%r522, %r521, %r1801;
	add.s32 	%r523, %r522, %r1802;
	add.s32 	%r524, %r523, %r1803;
	ld.shared.v2.u32 	{%r793, %r525}, [_ZZN3cub18CUB_300001_SM_10006detail6select23DeviceSelectSweepKernelINS2_10policy_hubIiiiLb0ELNS0_10SelectImplE0EE10Policy1000EPiS8_S8_PlNS0_13ScanTileStateIiLb1EEE5saxpyNS0_8NullTypeEiNS2_19streaming_context_tIlLb1EEELS5_0EEEvT0_T1_T2_T3_T4_T5_T6_T7_iT8_NS1_7vsmem_tEE19static_temp_storage+104];
	ld.shared.u32 	%r526, [_ZZN3cub18CUB_300001_SM_10006detail6select23DeviceSelectSweepKernelINS2_10policy_hubIiiiLb0ELNS0_10SelectImplE0EE10Policy1000EPiS8_S8_PlNS0_13ScanTileStateIiLb1EEE5saxpyNS0_8NullTypeEiNS2_19streaming_context_tIlLb1EEELS5_0EEEvT0_T1_T2_T3_T4_T5_T6_T7_iT8_NS1_7vsmem_tEE19static_temp_storage+100];
	sub.s32 	%r794, 7168, %r210;
	sub.s32 	%r1826, %r793, %r794;
	sub.s32 	%r528, %r525, %r794;
	setp.gt.s32 	%p96, %r528, 512;
	@%p96 bra 	$L__BB15_576;
	ld.param.u8 	%rs7, [%rd156];
	ld.param.u64 	%rd225, [%rd156+24];
	cvta.to.global.u64 	%rd157, %rd225;
	setp.ne.s32 	%p97, %r1791, 0;
	setp.lt.s32 	%p98, %r511, %r1826;
	and.pred  	%p99, %p97, %p98;
	@%p99 bra 	$L__BB15_521;
	bra.uni 	$L__BB15_524;
$L__BB15_521:
	setp.ne.s16 	%p100, %rs7, 0;
	mov.b64 	%rd730, 0;
	@%p100 bra 	$L__BB15_523;
	ld.global.u64 	%rd730, [%rd157];
$L__BB15_523:
	cvt.s64.s32 	%rd227, %r511;
	add.s64 	%rd228, %rd730, %rd227;
	shl.b64 	%rd229, %rd228, 2;
	add.s64 	%rd230, %rd4, %rd229;
	st.global.u32 	[%rd230], %r1763;
$L__BB15_524:
	setp.eq.s32 	%p101, %r1792, 0;
	setp.ge.s32 	%p102, %r512, %r1826;
	or.pred  	%p103, %p101, %p102;
	@%p103 bra 	$L__BB15_528;
	setp.ne.s16 	%p104, %rs7, 0;
	mov.b64 	%rd731, 0;
	@%p104 bra 	$L__BB15_527;
	ld.global.u64 	%rd731, [%rd157];
$L__BB15_527:
	cvt.s64.s32 	%rd232, %r512;
	add.s64 	%rd233, %rd731, %rd232;
	shl.b64 	%rd234, %rd233, 2;
	add.s64 	%rd235, %rd4, %rd234;
	st.global.u32 	[%rd235], %r1764;
$L__BB15_528:
	setp.eq.s32 	%p105, %r1793, 0;
	setp.ge.s32 	%p106, %r513, %r1826;
	or.pred  	%p107, %p105, %p106;
	@%p107 bra 	$L__BB15_532;
	setp.ne.s16 	%p108, %rs7, 0;
	mov.b64 	%rd732, 0;
	@%p108 bra 	$L__BB15_531;
	ld.global.u64 	%rd732, [%rd157];
$L__BB15_531:
	cvt.s64.s32 	%rd237, %r513;
	add.s64 	%rd238, %rd732, %rd237;
	shl.b64 	%rd239, %rd238, 2;
	add.s64 	%rd240, %rd4, %rd239;
	st.global.u32 	[%rd240], %r1765;
$L__BB15_532:
	setp.eq.s32 	%p109, %r1794, 0;
	setp.ge.s32 	%p110, %r514, %r1826;
	or.pred  	%p111, %p109, %p110;
	@%p111 bra 	$L__BB15_536;
	setp.ne.s16 	%p112, %rs7, 0;
	mov.b64 	%rd733, 0;
	@%p112 bra 	$L__BB15_535;
	ld.global.u64 	%rd733, [%rd157];
$L__BB15_535:
	cvt.s64.s32 	%rd242, %r514;
	add.s64 	%rd243, %rd733, %rd242;
	shl.b64 	%rd244, %rd243, 2;
	add.s64 	%rd245, %rd4, %rd244;
	st.global.u32 	[%rd245], %r1766;
$L__BB15_536:
	setp.eq.s32 	%p113, %r1795, 0;
	setp.ge.s32 	%p114, %r515, %r1826;
	or.pred  	%p115, %p113, %p114;
	@%p115 bra 	$L__BB15_540;
	setp.ne.s16 	%p116, %rs7, 0;
	mov.b64 	%rd734, 0;
	@%p116 bra 	$L__BB15_539;
	ld.global.u64 	%rd734, [%rd157];
$L__BB15_539:
	cvt.s64.s32 	%rd247, %r515;
	add.s64 	%rd248, %rd734, %rd247;
	shl.b64 	%rd249, %rd248, 2;
	add.s64 	%rd250, %rd4, %rd249;
	st.global.u32 	[%rd250], %r1767;
$L__BB15_540:
	setp.eq.s32 	%p117, %r1796, 0;
	setp.ge.s32 	%p118, %r516, %r1826;
	or.pred  	%p119, %p117, %p118;
	@%p119 bra 	$L__BB15_544;
	setp.ne.s16 	%p120, %rs7, 0;
	mov.b64 	%rd735, 0;
	@%p120 bra 	$L__BB15_543;
	ld.global.u64 	%rd735, [%rd157];
$L__BB15_543:
	cvt.s64.s32 	%rd252, %r516;
	add.s64 	%rd253, %rd735, %rd252;
	shl.b64 	%rd254, %rd253, 2;
	add.s64 	%rd255, %rd4, %rd254;
	st.global.u32 	[%rd255], %r1768;
$L__BB15_544:
	setp.eq.s32 	%p121, %r1797, 0;
	setp.ge.s32 	%p122, %r517, %r1826;
	or.pred  	%p123, %p121, %p122;
	@%p123 bra 	$L__BB15_548;
	setp.ne.s16 	%p124, %rs7, 0;
	mov.b64 	%rd736, 0;
	@%p124 bra 	$L__BB15_547;
	ld.global.u64 	%rd736, [%rd157];
$L__BB15_547:
	cvt.s64.s32 	%rd257, %r517;
	add.s64 	%rd258, %rd736, %rd257;
	shl.b64 	%rd259, %rd258, 2;
	add.s64 	%rd260, %rd4, %rd259;
	st.global.u32 	[%rd260], %r1769;
$L__BB15_548:
	setp.eq.s32 	%p125, %r1798, 0;
	setp.ge.s32 	%p126, %r518, %r1826;
	or.pred  	%p127, %p125, %p126;
	@%p127 bra 	$L__BB15_552;
	setp.ne.s16 	%p128, %rs7, 0;
	mov.b64 	%rd737, 0;
	@%p128 bra 	$L__BB15_551;
	ld.global.u64 	%rd737, [%rd157];
$L__BB15_551:
	cvt.s64.s32 	%rd262, %r518;
	add.s64 	%rd263, %rd737, %rd262;
	shl.b64 	%rd264, %rd263, 2;
	add.s64 	%rd265, %rd4, %rd264;
	st.global.u32 	[%rd265], %r1770;
$L__BB15_552:
	setp.eq.s32 	%p129, %r1799, 0;
	setp.ge.s32 	%p130, %r519, %r1826;
	or.pred  	%p131, %p129, %p130;
	@%p131 bra 	$L__BB15_556;
	setp.ne.s16 	%p132, %rs7, 0;
	mov.b64 	%rd738, 0;
	@%p132 bra 	$L__BB15_555;
	ld.global.u64 	%rd738, [%rd157];
$L__BB15_555:
	cvt.s64.s32 	%rd267, %r519;
	add.s64 	%rd268, %rd738, %rd267;
	shl.b64 	%rd269, %rd268, 2;
	add.s64 	%rd270, %rd4, %rd269;
	st.global.u32 	[%rd270], %r1771;
$L__BB15_556:
	setp.eq.s32 	%p133, %r1800, 0;
	setp.ge.s32 	%p134, %r520, %r1826;
	or.pred  	%p135, %p133, %p134;
	@%p135 bra 	$L__BB15_560;
	setp.ne.s16 	%p136, %rs7, 0;
	mov.b64 	%rd739, 0;
	@%p136 bra 	$L__BB15_559;
	ld.global.u64 	%rd739, [%rd157];
$L__BB15_559:
	cvt.s64.s32 	%rd272, %r520;
	add.s64 	%rd273, %rd739, %rd272;
	shl.b64 	%rd274, %rd273, 2;
	add.s64 	%rd275, %rd4, %rd274;
	st.global.u32 	[%rd275], %r1772;
$L__BB15_560:
	setp.eq.s32 	%p137, %r1801, 0;
	setp.ge.s32 	%p138, %r521, %r1826;
	or.pred  	%p139, %p137, %p138;
	@%p139 bra 	$L__BB15_564;
	setp.ne.s16 	%p140, %rs7, 0;
	mov.b64 	%rd740, 0;
	@%p140 bra 	$L__BB15_563;
	ld.global.u64 	%rd740, [%rd157];
$L__BB15_563:
	cvt.s64.s32 	%rd277, %r521;
	add.s64 	%rd278, %rd740, %rd277;
	shl.b64 	%rd279, %rd278, 2;
	add.s64 	%rd280, %rd4, %rd279;
	st.global.u32 	[%rd280], %r1773;
$L__BB15_564:
	setp.eq.s32 	%p141, %r1802, 0;
	setp.ge.s32 	%p142, %r522, %r1826;
	or.pred  	%p143, %p141, %p142;
	@%p143 bra 	$L__BB15_568;
	setp.ne.s16 	%p144, %rs7, 0;
	mov.b64 	%rd741, 0;
	@%p144 bra 	$L__BB15_567;
	ld.global.u64 	%rd741, [%rd157];
$L__BB15_567:
	cvt.s64.s32 	%rd282, %r522;
	add.s64 	%rd283, %rd741, %rd282;
	shl.b64 	%rd284, %rd283, 2;
	add.s64 	%rd285, %rd4, %rd284;
	st.global.u32 	[%rd285], %r1774;
$L__BB15_568:
	setp.eq.s32 	%p145, %r1803, 0;
	setp.ge.s32 	%p146, %r523, %r1826;
	or.pred  	%p147, %p145, %p146;
	@%p147 bra 	$L__BB15_572;
	setp.ne.s16 	%p148, %rs7, 0;
	mov.b64 	%rd742, 0;
	@%p148 bra 	$L__BB15_571;
	ld.global.u64 	%rd742, [%rd157];
$L__BB15_571:
	cvt.s64.s32 	%rd287, %r523;
	add.s64 	%rd288, %rd742, %rd287;
	shl.b64 	%rd289, %rd288, 2;
	add.s64 	%rd290, %rd4, %rd289;
	st.global.u32 	[%rd290], %r1775;
$L__BB15_572:
	setp.eq.s32 	%p149, %r1804, 0;
	setp.ge.s32 	%p150, %r524, %r1826;
	or.pred  	%p151, %p149, %p150;
	@%p151 bra 	$L__BB15_621;
	setp.ne.s16 	%p152, %rs7, 0;
	mov.b64 	%rd743, 0;
	@%p152 bra 	$L__BB15_575;
	ld.global.u64 	%rd743, [%rd157];
$L__BB15_575:
	cvt.s64.s32 	%rd292, %r524;
	add.s64 	%rd293, %rd743, %rd292;
	shl.b64 	%rd294, %rd293, 2;
	add.s64 	%rd295, %rd4, %rd294;
	st.global.u32 	[%rd295], %r1776;
	bra.uni 	$L__BB15_621;
$L__BB15_576:
	bar.sync 	0;
	setp.eq.s32 	%p153, %r1791, 0;
	@%p153 bra 	$L__BB15_578;
	sub.s32 	%r795, %r511, %r526;
	shl.b32 	%r796, %r795, 2;
	mov.u32 	%r797, _ZZN3cub18CUB_300001_SM_10006detail6select23DeviceSelectSweepKernelINS2_10policy_hubIiiiLb0ELNS0_10SelectImplE0EE10Policy1000EPiS8_S8_PlNS0_13ScanTileStateIiLb1EEE5saxpyNS0_8NullTypeEiNS2_19streaming_context_tIlLb1EEELS5_0EEEvT0_T1_T2_T3_T4_T5_T6_T7_iT8_NS1_7vsmem_tEE19static_temp_storage;
	add.s32 	%r798, %r797, %r796;
	st.shared.u32 	[%r798], %r1763;
$L__BB15_578:
	setp.eq.s32 	%p154, %r1792, 0;
	@%p154 bra 	$L__BB15_580;
	sub.s32 	%r799, %r512, %r526;
	shl.b32 	%r800, %r799, 2;
	mov.u32 	%r801, _ZZN3cub18CUB_300001_SM_10006detail6select23DeviceSelectSweepKernelINS2_10policy_hubIiiiLb0ELNS0_10SelectImplE0EE10Policy1000EPiS8_S8_PlNS0_13ScanTileStateIiLb1EEE5saxpyNS0_8NullTypeEiNS2_19streaming_context_tIlLb1EEELS5_0EEEvT0_T1_T2_T3_T4_T5_T6_T7_iT8_NS1_7vsmem_tEE19static_temp_storage;
	add.s32 	%r802, %r801, %r800;
	st.shared.u32 	[%r802], %r1764;
$L__BB15_580:
	setp.eq.s32 	%p155, %r1793, 0;
	@%p155 bra 	$L__BB15_582;
	sub.s32 	%r803, %r513, %r526;
	shl.b32 	%r804, %r803, 2;
	mov.u32 	%r805, _ZZN3cub18CUB_300001_SM_10006detail6select23DeviceSelectSweepKernelINS2_10policy_hubIiiiLb0ELNS0_10SelectImplE0EE10Policy1000EPiS8_S8_PlNS0_13ScanTileStateIiLb1EEE5saxpyNS0_8NullTypeEiNS2_19streaming_context_tIlLb1EEELS5_0EEEvT0_T1_T2_T3_T4_T5_T6_T7_iT8_NS1_7vsmem_tEE19static_temp_storage;
	add.s32 	%r806, %r805, %r804;
	st.shared.u32 	[%r806], %r1765;
$L__BB15_582:
	setp.eq.s32 	%p156, %r1794, 0;
	@%p156 bra 	$L__BB15_584;
	sub.s32 	%r807, %r514, %r526;
	shl.b32 	%r808, %r807, 2;
	mov.u32 	%r809, _ZZN3cub18CUB_300001_SM_10006detail6select23DeviceSelectSweepKernelINS2_10policy_hubIiiiLb0ELNS0_10SelectImplE0EE10Policy1000EPiS8_S8_PlNS0_13ScanTileStateIiLb1EEE5saxpyNS0_8NullTypeEiNS2_19streaming_context_tIlLb1EEELS5_0EEEvT0_T1_T2_T3_T4_T5_T6_T7_iT8_NS1_7vsmem_tEE19static_temp_storage;
	add.s32 	%r810, %r809, %r808;
	st.shared.u32 	[%r810], %r1766;
$L__BB15_584:
	setp.eq.s32 	%p157, %r1795, 0;
	@%p157 bra 	$L__BB15_586;
	sub.s32 	%r811, %r515, %r526;
	shl.b32 	%r812, %r811, 2;
	mov.u32 	%r813, _ZZN3cub18CUB_300001_SM_10006detail6select23DeviceSelectSweepKernelINS2_10policy_hubIiiiLb0ELNS0_10SelectImplE0EE10Policy1000EPiS8_S8_PlNS0_13ScanTileStateIiLb1EEE5saxpyNS0_8NullTypeEiNS2_19streaming_context_tIlLb1EEELS5_0EEEvT0_T1_T2_T3_T4_T5_T6_T7_iT8_NS1_7vsmem_tEE19static_temp_storage;
	add.s32 	%r814, %r813, %r812;
	st.shared.u32 	[%r814], %r1767;
$L__BB15_586:
	setp.eq.s32 	%p158, %r1796, 0;
	@%p158 bra 	$L__BB15_588;
	sub.s32 	%r815, %r516, %r526;
	shl.b32 	%r816, %r815, 2;
	mov.u32 	%r817, _ZZN3cub18CUB_300001_SM_10006detail6select23DeviceSelectSweepKernelINS2_10policy_hubIiiiLb0ELNS0_10SelectImplE0EE10Policy1000EPiS8_S8_PlNS0_13ScanTileStateIiLb1EEE5saxpyNS0_8NullTypeEiNS2_19streaming_context_tIlLb1EEELS5_0EEEvT0_T1_T2_T3_T4_T5_T6_T7_iT8_NS1_7vsmem_tEE19static_temp_storage;
	add.s32 	%r818, %r817, %r816;
	st.shared.u32 	[%r818], %r1768;
$L__BB15_588:
	setp.eq.s32 	%p159, %r1797, 0;
	@%p159 bra 	$L__BB15_590;
	sub.s32 	%r819, %r517, %r526;
	shl.b32 	%r820, %r819, 2;
	mov.u32 	%r821, _ZZN3cub18CUB_300001_SM_10006detail6select23DeviceSelectSweepKernelINS2_10policy_hubIiiiLb0ELNS0_10SelectImplE0EE10Policy1000EPiS8_S8_PlNS0_13ScanTileStateIiLb1EEE5saxpyNS0_8NullTypeEiNS2_19streaming_context_tIlLb1EEELS5_0EEEvT0_T1_T2_T3_T4_T5_T6_T7_iT8_NS1_7vsmem_tEE19static_temp_storage;
	add.s32 	%r822, %r821, %r820;
	st.shared.u32 	[%r822], %r1769;
$L__BB15_590:
	setp.eq.s32 	%p160, %r1798, 0;
	@%p160 bra 	$L__BB15_592;
	sub.s32 	%r823, %r518, %r526;
	shl.b32 	%r824, %r823, 2;
	mov.u32 	%r825, _ZZN3cub18CUB_300001_SM_10006detail6select23DeviceSelectSweepKernelINS2_10policy_hubIiiiLb0ELNS0_10SelectImplE0EE10Policy1000EPiS8_S8_PlNS0_13ScanTileStateIiLb1EEE5saxpyNS0_8NullTypeEiNS2_19streaming_context_tIlLb1EEELS5_0EEEvT0_T1_T2_T3_T4_T5_T6_T7_iT8_NS1_7vsmem_tEE19static_temp_storage;
	add.s32 	%r826, %r825, %r824;
	st.shared.u32 	[%r826], %r1770;
$L__BB15_592:
	setp.eq.s32 	%p161, %r1799, 0;
	@%p161 bra 	$L__BB15_594;
	sub.s32 	%r827, %r519, %r526;
	shl.b32 	%r828, %r827, 2;
	mov.u32 	%r829, _ZZN3cub18CUB_300001_SM_10006detail6select23DeviceSelectSweepKernelINS2_10policy_hubIiiiLb0ELNS0_10SelectImplE0EE10Policy1000EPiS8_S8_PlNS0_13ScanTileStateIiLb1EEE5saxpyNS0_8NullTypeEiNS2_19streaming_context_tIlLb1EEELS5_0EEEvT0_T1_T2_T3_T4_T5_T6_T7_iT8_NS1_7vsmem_tEE19static_temp_storage;
	add.s32 	%r830, %r829, %r828;
	st.shared.u32 	[%r830], %r1771;
$L__BB15_594:
	setp.eq.s32 	%p162, %r1800, 0;
	@%p162 bra 	$L__BB15_596;
	sub.s32 	%r831, %r520, %r526;
	shl.b32 	%r832, %r831, 2;
	mov.u32 	%r833, _ZZN3cub18CUB_300001_SM_10006detail6select23DeviceSelectSweepKernelINS2_10policy_hubIiiiLb0ELNS0_10SelectImplE0EE10Policy1000EPiS8_S8_PlNS0_13ScanTileStateIiLb1EEE5saxpyNS0_8NullTypeEiNS2_19streaming_context_tIlLb1EEELS5_0EEEvT0_T1_T2_T3_T4_T5_T6_T7_iT8_NS1_7vsmem_tEE19static_temp_storage;
	add.s32 	%r834, %r833, %r832;
	st.shared.u32 	[%r834], %r1772;
$L__BB15_596:
	setp.eq.s32 	%p163, %r1801, 0;
	@%p163 bra 	$L__BB15_598;
	sub.s32 	%r835, %r521, %r526;
	shl.b32 	%r836, %r835, 2;
	mov.u32 	%r837, _ZZN3cub18CUB_300001_SM_10006detail6select23DeviceSelectSweepKernelINS2_10policy_hubIiiiLb0ELNS0_10SelectImplE0EE10Policy1000EPiS8_S8_PlNS0_13ScanTileStateIiLb1EEE5saxpyNS0_8NullTypeEiNS2_19streaming_context_tIlLb1EEELS5_0EEEvT0_T1_T2_T3_T4_T5_T6_T7_iT8_NS1_7vsmem_tEE19static_temp_storage;
	add.s32 	%r838, %r837, %r836;
	st.shared.u32 	[%r838], %r1773;
$L__BB15_598:
	setp.eq.s32 	%p164, %r1802, 0;
	@%p164 bra 	$L__BB15_600;
	sub.s32 	%r839, %r522, %r526;
	shl.b32 	%r840, %r839, 2;
	mov.u32 	%r841, _ZZN3cub18CUB_300001_SM_10006detail6select23DeviceSelectSweepKernelINS2_10policy_hubIiiiLb0ELNS0_10SelectImplE0EE10Policy1000EPiS8_S8_PlNS0_13ScanTileStateIiLb1EEE5saxpyNS0_8NullTypeEiNS2_19streaming_context_tIlLb1EEELS5_0EEEvT0_T1_T2_T3_T4_T5_T6_T7_iT8_NS1_7vsmem_tEE19static_temp_storage;
	add.s32 	%r842, %r841, %r840;
	st.shared.u32 	[%r842], %r1774;
$L__BB15_600:
	setp.eq.s32 	%p165, %r1803, 0;
	@%p165 bra 	$L__BB15_602;
	sub.s32 	%r843, %r523, %r526;
	shl.b32 	%r844, %r843, 2;
	mov.u32 	%r845, _ZZN3cub18CUB_300001_SM_10006detail6select23DeviceSelectSweepKernelINS2_10policy_hubIiiiLb0ELNS0_10SelectImplE0EE10Policy1000EPiS8_S8_PlNS0_13ScanTileStateIiLb1EEE5saxpyNS0_8NullTypeEiNS2_19streaming_context_tIlLb1EEELS5_0EEEvT0_T1_T2_T3_T4_T5_T6_T7_iT8_NS1_7vsmem_tEE19static_temp_storage;
	add.s32 	%r846, %r845, %r844;
	st.shared.u32 	[%r846], %r1775;
$L__BB15_602:
	setp.eq.s32 	%p166, %r1804, 0;
	@%p166 bra 	$L__BB15_604;
	sub.s32 	%r847, %r524, %r526;
	shl.b32 	%r848, %r847, 2;
	mov.u32 	%r849, _ZZN3cub18CUB_300001_SM_10006detail6select23DeviceSelectSweepKernelINS2_10policy_hubIiiiLb0ELNS0_10SelectImplE0EE10Policy1000EPiS8_S8_PlNS0_13ScanTileStateIiLb1EEE5saxpyNS0_8NullTypeEiNS2_19streaming_context_tIlLb1EEELS5_0EEEvT0_T1_T2_T3_T4_T5_T6_T7_iT8_NS1_7vsmem_tEE19static_temp_storage;
	add.s32 	%r850, %r849, %r848;
	st.shared.u32 	[%r850], %r1776;
$L__BB15_604:
	bar.sync 	0;
	setp.ge.s32 	%p167, %r1822, %r528;
	@%p167 bra 	$L__BB15_621;
	ld.param.u32 	%r1688, [_ZN3cub18CUB_300001_SM_10006detail6select23DeviceSelectSweepKernelINS2_10policy_hubIiiiLb0ELNS0_10SelectImplE0EE10Policy1000EPiS8_S8_PlNS0_13ScanTileStateIiLb1EEE5saxpyNS0_8NullTypeEiNS2_19streaming_context_tIlLb1EEELS5_0EEEvT0_T1_T2_T3_T4_T5_T6_T7_iT8_NS1_7vsmem_tE_param_7];
	ld.param.u8 	%rs8, [%rd156];
	ld.param.u64 	%rd296, [%rd156+24];
	cvta.to.global.u64 	%rd158, %rd296;
	add.s32 	%r851, %r525, %r1688;
	add.s32 	%r852, %r1822, %r2;
	sub.s32 	%r853, %r851, %r852;
	add.s32 	%r529, %r853, -7169;
	and.b32  	%r854, %r529, 1536;
	setp.eq.s32 	%p168, %r854, 1536;
	@%p168 bra 	$L__BB15_610;
	shr.u32 	%r855, %r529, 9;
	add.s32 	%r856, %r855, 1;
	and.b32  	%r857, %r856, 3;
	add.s32 	%r1821, %r1822, %r526;
	shl.b32 	%r858, %r1822, 2;
	mov.u32 	%r859, _ZZN3cub18CUB_300001_SM_10006detail6select23DeviceSelectSweepKernelINS2_10policy_hubIiiiLb0ELNS0_10SelectImplE0EE10Policy1000EPiS8_S8_PlNS0_13ScanTileStateIiLb1EEE5saxpyNS0_8NullTypeEiNS2_19streaming_context_tIlLb1EEELS5_0EEEvT0_T1_T2_T3_T4_T5_T6_T7_iT8_NS1_7vsmem_tEE19static_temp_storage;
	add.s32 	%r1820, %r859, %r858;
	neg.s32 	%r1819, %r857;
	shl.b32 	%r860, %r856, 9;
	and.b32  	%r861, %r860, 1536;
	add.s32 	%r1822, %r1822, %r861;
$L__BB15_607:
	.pragma "nounroll";
	setp.ne.s16 	%p169, %rs8, 0;
	ld.shared.u32 	%r537, [%r1820];
	mov.b64 	%rd725, 0;
	@%p169 bra 	$L__BB15_609;
	ld.global.u64 	%rd725, [%rd158];
$L__BB15_609:
	cvt.s64.s32 	%rd298, %r1821;
	add.s64 	%rd299, %rd725, %rd298;
	shl.b64 	%rd300, %rd299, 2;
	add.s64 	%rd301, %rd4, %rd300;
	st.global.u32 	[%rd301], %r537;
	add.s32 	%r1821, %r1821, 512;
	add.s32 	%r1820, %r1820, 2048;
	add.s32 	%r1819, %r1819, 1;
	setp.ne.s32 	%p170, %r1819, 0;
	@%p170 bra 	$L__BB15_607;
$L__BB15_610:
	setp.lt.u32 	%p171, %r529, 1536;
	@%p171 bra 	$L__BB15_621;
	add.s32 	%r1824, %r1822, %r526;
	shl.b32 	%r862, %r1822, 2;
	mov.u32 	%r863, _ZZN3cub18CUB_300001_SM_10006detail6select23DeviceSelectSweepKernelINS2_10policy_hubIiiiLb0ELNS0_10SelectImplE0EE10Policy1000EPiS8_S8_PlNS0_13ScanTileStateIiLb1EEE5saxpyNS0_8NullTypeEiNS2_19streaming_context_tIlLb1EEELS5_0EEEvT0_T1_T2_T3_T4_T5_T6_T7_iT8_NS1_7vsmem_tEE19static_temp_storage;
	add.s32 	%r864, %r862, %r863;
	add.s32 	%r1823, %r864, 4096;
$L__BB15_612:
	setp.ne.s16 	%p172, %rs8, 0;
	cvt.s64.s32 	%rd161, %r1824;
	ld.shared.u32 	%r547, [%r1823+-4096];
	mov.b64 	%rd726, 0;
	@%p172 bra 	$L__BB15_614;
	ld.global.u64 	%rd726, [%rd158];
$L__BB15_614:
	setp.ne.s16 	%p173, %rs8, 0;
	add.s64 	%rd304, %rd726, %rd161;
	shl.b64 	%rd305, %rd304, 2;
	add.s64 	%rd306, %rd4, %rd305;
	st.global.u32 	[%rd306], %r547;
	ld.shared.u32 	%r548, [%r1823+-2048];
	mov.b64 	%rd727, 0;
	@%p173 bra 	$L__BB15_616;
	ld.global.u64 	%rd727, [%rd158];
$L__BB15_616:
	setp.ne.s16 	%p174, %rs8, 0;
	add.s64 	%rd308, %rd727, %rd161;
	shl.b64 	%rd309, %rd308, 2;
	add.s64 	%rd310, %rd4, %rd309;
	st.global.u32 	[%rd310+2048], %r548;
	ld.shared.u32 	%r549, [%r1823];
	mov.b64 	%rd728, 0;
	@%p174 bra 	$L__BB15_618;
	ld.global.u64 	%rd728, [%rd158];
$L__BB15_618:
	setp.ne.s16 	%p175, %rs8, 0;
	add.s64 	%rd312, %rd728, %rd161;
	shl.b64 	%rd313, %rd312, 2;
	add.s64 	%rd314, %rd4, %rd313;
	st.global.u32 	[%rd314+4096], %r549;
	ld.shared.u32 	%r550, [%r1823+2048];
	mov.b64 	%rd729, 0;
	@%p175 bra 	$L__BB15_620;
	ld.global.u64 	%rd729, [%rd158];
$L__BB15_620:
	cvt.u32.u64 	%r865, %rd161;
	add.s64 	%rd315, %rd729, %rd161;
	shl.b64 	%rd316, %rd315, 2;
	add.s64 	%rd317, %rd4, %rd316;
	st.global.u32 	[%rd317+6144], %r550;
	add.s32 	%r1822, %r1822, 2048;
	add.s32 	%r1824, %r865, 2048;
	add.s32 	%r1823, %r1823, 8192;
	setp.lt.s32 	%p176, %r1822, %r528;
	@%p176 bra 	$L__BB15_612;
$L__BB15_621:
	mov.u32 	%r1155, %tid.x;
	setp.ne.s32 	%p343, %r1155, 0;
	@%p343 bra 	$L__BB15_629;
	mov.u64 	%rd198, %rd204;
	ld.param.u8 	%rs51, [%rd198+1];
	setp.eq.s16 	%p344, %rs51, 0;
	@%p344 bra 	$L__BB15_626;
	ld.param.u8 	%rs52, [%rd198];
	setp.ne.s16 	%p345, %rs52, 0;
	mov.b64 	%rd744, 0;
	@%p345 bra 	$L__BB15_625;
	ld.param.u64 	%rd430, [%rd198+24];
	cvta.to.global.u64 	%rd431, %rd430;
	ld.global.u64 	%rd744, [%rd431];
$L__BB15_625:
	ld.param.u64 	%rd663, [_ZN3cub18CUB_300001_SM_10006detail6select23DeviceSelectSweepKernelINS2_10policy_hubIiiiLb0ELNS0_10SelectImplE0EE10Policy1000EPiS8_S8_PlNS0_13ScanTileStateIiLb1EEE5saxpyNS0_8NullTypeEiNS2_19streaming_context_tIlLb1EEELS5_0EEEvT0_T1_T2_T3_T4_T5_T6_T7_iT8_NS1_7vsmem_tE_param_3];
	cvt.s64.s32 	%rd432, %r1826;
	add.s64 	%rd433, %rd744, %rd432;
	cvta.to.global.u64 	%rd434, %rd663;
	st.global.u64 	[%rd434], %rd433;
	bra.uni 	$L__BB15_629;
$L__BB15_626:
	ld.param.u8 	%rs53, [%rd198];
	setp.ne.s16 	%p346, %rs53, 0;
	mov.b64 	%rd745, 0;
	@%p346 bra 	$L__BB15_628;
	ld.param.u64 	%rd436, [%rd198+24];
	cvta.to.global.u64 	%rd437, %rd436;
	ld.global.u64 	%rd745, [%rd437];
$L__BB15_628:
	cvt.s64.s32 	%rd438, %r1826;
	add.s64 	%rd439, %rd745, %rd438;
	ld.param.u64 	%rd440, [%rd198+32];
	cvta.to.global.u64 	%rd441, %rd440;
	st.global.u64 	[%rd441], %rd439;
$L__BB15_629:
	ret;

}


// ===== COMPILED SASS (sm_100) =====

	.target	sm_100

	.elftype	@"ET_EXEC"


//--------------------- .note.nv.tkinfo           --------------------------
	.section	.note.nv.tkinfo,"",@"SHT_NOTE"
	.sectionflags	@"SHF_NOTE_NV_TKINFO"
	.tkinfo
        /*0018*/ 	.word	0x00000002
        /*0030*/ 	.string	""
        /*0030*/ 	.string	"ptxas"
        /*0030*/ 	.string	"Cuda compilation tools, release 13.0, V13.0.88"
        /*0030*/ 	.string	"Build cuda_13.0.r13.0/compiler.36424714_0"
        /*0030*/ 	.string	"-arch sm_100 -m 64 "



//--------------------- .note.nv.cuinfo           --------------------------
	.section	.note.nv.cuinfo,"",@"SHT_NOTE"
	.sectionflags	@"SHF_NOTE_NV_CUINFO"
        /*0018*/ 	.short	0x0002
        /*001a*/ 	.short	0x0064
        /*001c*/ 	.short	0x0082
	.zero		2


//--------------------- .nv.info                  --------------------------
	.section	.nv.info,"",@"SHT_CUDA_INFO"
	.align	4


	//----- nvinfo : EIATTR_REGCOUNT
	.align		4
        /*0000*/ 	.byte	0x04, 0x2f
        /*0002*/ 	.short	(.L_46 - .L_45)
	.align		4
.L_45:
        /*0004*/ 	.word	index@(_ZN3cub18CUB_300001_SM_10006detail11EmptyKernelIvEEvv)
        /*0008*/ 	.word	0x00000004


	//----- nvinfo : EIATTR_FRAME_SIZE
	.align		4
.L_46:
        /*000c*/ 	.byte	0x04, 0x11
        /*000e*/ 	.short	(.L_48 - .L_47)
	.align		4
.L_47:
        /*0010*/ 	.word	index@(_ZN3cub18CUB_300001_SM_10006detail11EmptyKernelIvEEvv)
        /*0014*/ 	.word	0x00000000


	//----- nvinfo : EIATTR_REGCOUNT
	.align		4
.L_48:
        /*0018*/ 	.byte	0x04, 0x2f
        /*001a*/ 	.short	(.L_50 - .L_49)
	.align		4
.L_49:
        /*001c*/ 	.word	index@(_ZN3cub18CUB_300001_SM_10006detail8for_each13static_kernelINS2_12policy_hub_t12policy_500_tElN6thrust24THRUST_300001_SM_1000_NS8cuda_cub10__tabulate7functorIPiNS7_6system6detail7generic6detail22compute_sequence_valueIivEElEEEEvT0_T1_)
        /*0020*/ 	.word	0x0000000a


	//----- nvinfo : EIATTR_FRAME_SIZE
	.align		4
.L_50:
        /*0024*/ 	.byte	0x04, 0x11
        /*0026*/ 	.short	(.L_52 - .L_51)
	.align		4
.L_51:
        /*0028*/ 	.word	index@(_ZN3cub18CUB_300001_SM_10006detail8for_each13static_kernelINS2_12policy_hub_t12policy_500_tElN6thrust24THRUST_300001_SM_1000_NS8cuda_cub10__tabulate7functorIPiNS7_6system6detail7generic6detail22compute_sequence_valueIivEElEEEEvT0_T1_)
        /*002c*/ 	.word	0x00000000


	//----- nvinfo : EIATTR_REGCOUNT
	.align		4
.L_52:
        /*0030*/ 	.byte	0x04, 0x2f
        /*0032*/ 	.short	(.L_54 - .L_53)
	.align		4
.L_53:
        /*0034*/ 	.word	index@(_ZN3cub18CUB_300001_SM_10006detail6reduce28DeviceReduceSingleTileKernelINS2_10policy_hubIN4cuda3std3__45tupleIJblEEEjN6thrust24THRUST_300001_SM_1000_NS8cuda_cub9__find_if7functorIS9_EEE10Policy1000ENSB_12zip_iteratorINS8_IJNSD_26transform_input_iterator_tIbPiNSB_6detail10functional5actorINSM_9compositeIJNSM_16operator_adaptorINS7_8equal_toIvEEEENSN_INSM_8argumentILj0EEEEENSN_INSM_5valueIiEEEEEEEEEEENSB_17counting_iteratorIlNSB_11use_defaultES13_S13_EEEEEEEPS9_jSF_S9_S9_NS7_10__identityEEEvT0_T1_T2_T3_T4_T6_)
        /*0038*/ 	.word	0x00000028


	//----- nvinfo : EIATTR_FRAME_SIZE
	.align		4
.L_54:
        /*003c*/ 	.byte	0x04, 0x11
        /*003e*/ 	.short	(.L_56 - .L_55)
	.align		4
.L_55:
        /*0040*/ 	.word	index@(_ZN3cub18CUB_300001_SM_10006detail6reduce28DeviceReduceSingleTileKernelINS2_10policy_hubIN4cuda3std3__45tupleIJblEEEjN6thrust24THRUST_300001_SM_1000_NS8cuda_cub9__find_if7functorIS9_EEE10Policy1000ENSB_12zip_iteratorINS8_IJNSD_26transform_input_iterator_tIbPiNSB_6detail10functional5actorINSM_9compositeIJNSM_16operator_adaptorINS7_8equal_toIvEEEENSN_INSM_8argumentILj0EEEEENSN_INSM_5valueIiEEEEEEEEEEENSB_17counting_iteratorIlNSB_11use_defaultES13_S13_EEEEEEEPS9_jSF_S9_S9_NS7_10__identityEEEvT0_T1_T2_T3_T4_T6_)
        /*0044*/ 	.word	0x00000000


	//----- nvinfo : EIATTR_REGCOUNT
	.align		4
.L_56:
        /*0048*/ 	.byte	0x04, 0x2f
        /*004a*/ 	.short	(.L_58 - .L_57)
	.align		4
.L_57:
        /*004c*/ 	.word	index@(_ZN3cub18CUB_300001_SM_10006detail6reduce18DeviceReduceKernelINS2_10policy_hubIN4cuda3std3__45tupleIJblEEEjN6thrust24THRUST_300001_SM_1000_NS8cuda_cub9__find_if7functorIS9_EEE10Policy1000ENSB_12zip_iteratorINS8_IJNSD_26transform_input_iterator_tIbPiNSB_6detail10functional5actorINSM_9compositeIJNSM_16operator_adaptorINS7_8equal_toIvEEEENSN_INSM_8argumentILj0EEEEENSN_INSM_5valueIiEEEEEEEEEEENSB_17counting_iteratorIlNSB_11use_defaultES13_S13_EEEEEEEjSF_S9_NS7_10__identityEEEvT0_PT3_T1_NS0_13GridEvenShareIS1B_EET2_T4_)
        /*0050*/ 	.word	0x00000020


	//----- nvinfo : EIATTR_FRAME_SIZE
	.align		4
.L_58:
        /*0054*/ 	.byte	0x04, 0x11
        /*0056*/ 	.short	(.L_60 - .L_59)
	.align		4
.L_59:
        /*0058*/ 	.word	index@(_ZN3cub18CUB_300001_SM_10006detail6reduce18DeviceReduceKernelINS2_10policy_hubIN4cuda3std3__45tupleIJblEEEjN6thrust24THRUST_300001_SM_1000_NS8cuda_cub9__find_if7functorIS9_EEE10Policy1000ENSB_12zip_iteratorINS8_IJNSD_26transform_input_iterator_tIbPiNSB_6detail10functional5actorINSM_9compositeIJNSM_16operator_adaptorINS7_8equal_toIvEEEENSN_INSM_8argumentILj0EEEEENSN_INSM_5valueIiEEEEEEEEEEENSB_17counting_iteratorIlNSB_11use_defaultES13_S13_EEEEEEEjSF_S9_NS7_10__identityEEEvT0_PT3_T1_NS0_13GridEvenShareIS1B_EET2_T4_)
        /*005c*/ 	.word	0x00000000


	//----- nvinfo : EIATTR_REGCOUNT
	.align		4
.L_60:
        /*0060*/ 	.byte	0x04, 0x2f
        /*0062*/ 	.short	(.L_62 - .L_61)
	.align		4
.L_61:
        /*0064*/ 	.word	index@(_ZN3cub18CUB_300001_SM_10006detail6reduce28DeviceReduceSingleTileKernelINS2_10policy_hubIN4cuda3std3__45tupleIJblEEEjN6thrust24THRUST_300001_SM_1000_NS8cuda_cub9__find_if7functorIS9_EEE10Policy1000EPS9_SI_iSF_S9_S9_NS7_10__identityEEEvT0_T1_T2_T3_T4_T6_)
        /*0068*/ 	.word	0x0000001c


	//----- nvinfo : EIATTR_FRAME_SIZE
	.align		4
.L_62:
        /*006c*/ 	.byte	0x04, 0x11
        /*006e*/ 	.short	(.L_64 - .L_63)
	.align		4
.L_63:
        /*0070*/ 	.word	index@(_ZN3cub18CUB_300001_SM_10006detail6reduce28DeviceReduceSingleTileKernelINS2_10policy_hubIN4cuda3std3__45tupleIJblEEEjN6thrust24THRUST_300001_SM_1000_NS8cuda_cub9__find_if7functorIS9_EEE10Policy1000EPS9_SI_iSF_S9_S9_NS7_10__identityEEEvT0_T1_T2_T3_T4_T6_)
        /*0074*/ 	.word	0x00000000


	//----- nvinfo : EIATTR_REGCOUNT
	.align		4
.L_64:
        /*0078*/ 	.byte	0x04, 0x2f
        /*007a*/ 	.short	(.L_66 - .L_65)
	.align		4
.L_65:
        /*007c*/ 	.word	index@(_ZN3cub18CUB_300001_SM_10006detail6reduce28DeviceReduceSingleTileKernelINS2_10policy_hubIN4cuda3std3__45tupleIJblEEEyN6thrust24THRUST_300001_SM_1000_NS8cuda_cub9__find_if7functorIS9_EEE10Policy1000ENSB_12zip_iteratorINS8_IJNSD_26transform_input_iterator_tIbPiNSB_6detail10functional5actorINSM_9compositeIJNSM_16operator_adaptorINS7_8equal_toIvEEEENSN_INSM_8argumentILj0EEEEENSN_INSM_5valueIiEEEEEEEEEEENSB_17counting_iteratorIlNSB_11use_defaultES13_S13_EEEEEEEPS9_ySF_S9_S9_NS7_10__identityEEEvT0_T1_T2_T3_T4_T6_)
        /*0080*/ 	.word	0x0000001c


	//----- nvinfo : EIATTR_FRAME_SIZE
	.align		4
.L_66:
        /*0084*/ 	.byte	0x04, 0x11
        /*0086*/ 	.short	(.L_68 - .L_67)
	.align		4
.L_67:
        /*0088*/ 	.word	index@(_ZN3cub18CUB_300001_SM_10006detail6reduce28DeviceReduceSingleTileKernelINS2_10policy_hubIN4cuda3std3__45tupleIJblEEEyN6thrust24THRUST_300001_SM_1000_NS8cuda_cub9__find_if7functorIS9_EEE10Policy1000ENSB_12zip_iteratorINS8_IJNSD_26transform_input_iterator_tIbPiNSB_6detail10functional5actorINSM_9compositeIJNSM_16operator_adaptorINS7_8equal_toIvEEEENSN_INSM_8argumentILj0EEEEENSN_INSM_5valueIiEEEEEEEEEEENSB_17counting_iteratorIlNSB_11use_defaultES13_S13_EEEEEEEPS9_ySF_S9_S9_NS7_10__identityEEEvT0_T1_T2_T3_T4_T6_)
        /*008c*/ 	.word	0x00000000


	//----- nvinfo : EIATTR_REGCOUNT
	.align		4
.L_68:
        /*0090*/ 	.byte	0x04, 0x2f
        /*0092*/ 	.short	(.L_70 - .L_69)
	.align		4
.L_69:
        /*0094*/ 	.word	index@(_ZN3cub18CUB_300001_SM_10006detail6reduce18DeviceReduceKernelINS2_10policy_hubIN4cuda3std3__45tupleIJblEEEyN6thrust24THRUST_300001_SM_1000_NS8cuda_cub9__find_if7functorIS9_EEE10Policy1000ENSB_12zip_iteratorINS8_IJNSD_26transform_input_iterator_tIbPiNSB_6detail10functional5actorINSM_9compositeIJNSM_16operator_adaptorINS7_8equal_toIvEEEENSN_INSM_8argumentILj0EEEEENSN_INSM_5valueIiEEEEEEEEEEENSB_17counting_iteratorIlNSB_11use_defaultES13_S13_EEEEEEEySF_S9_NS7_10__identityEEEvT0_PT3_T1_NS0_13GridEvenShareIS1B_EET2_T4_)
        /*0098*/ 	.word	0x0000001d


	//----- nvinfo : EIATTR_FRAME_SIZE
	.align		4
.L_70:
        /*009c*/ 	.byte	0x04, 0x11
        /*009e*/ 	.short	(.L_72 - .L_71)
	.align		4
.L_71:
        /*00a0*/ 	.word	index@(_ZN3cub18CUB_300001_SM_10006detail6reduce18DeviceReduceKernelINS2_10policy_hubIN4cuda3std3__45tupleIJblEEEyN6thrust24THRUST_300001_SM_1000_NS8cuda_cub9__find_if7functorIS9_EEE10Policy1000ENSB_12zip_iteratorINS8_IJNSD_26transform_input_iterator_tIbPiNSB_6detail10functional5actorINSM_9compositeIJNSM_16operator_adaptorINS7_8equal_toIvEEEENSN_INSM_8argumentILj0EEEEENSN_INSM_5valueIiEEEEEEEEEEENSB_17counting_iteratorIlNSB_11use_defaultES13_S13_EEEEEEEySF_S9_NS7_10__identityEEEvT0_PT3_T1_NS0_13GridEvenShareIS1B_EET2_T4_)
        /*00a4*/ 	.word	0x00000000


	//----- nvinfo : EIATTR_REGCOUNT
	.align		4
.L_72:
        /*00a8*/ 	.byte	0x04, 0x2f
        /*00aa*/ 	.short	(.L_74 - .L_73)
	.align		4
.L_73:
        /*00ac*/ 	.word	index@(_ZN3cub18CUB_300001_SM_10006detail6reduce28DeviceReduceSingleTileKernelINS2_10policy_hubIN4cuda3std3__45tupleIJblEEEyN6thrust24THRUST_300001_SM_1000_NS8cuda_cub9__find_if7functorIS9_EEE10Policy1000EPS9_SI_iSF_S9_S9_NS7_10__identityEEEvT0_T1_T2_T3_T4_T6_)
        /*00b0*/ 	.word	0x0000001c


	//----- nvinfo : EIATTR_FRAME_SIZE
	.align		4
.L_74:
        /*00b4*/ 	.byte	0x04, 0x11
        /*00b6*/ 	.short	(.L_76 - .L_75)
	.align		4
.L_75:
        /*00b8*/ 	.word	index@(_ZN3cub18CUB_300001_SM_10006detail6reduce28DeviceReduceSingleTileKernelINS2_10policy_hubIN4cuda3std3__45tupleIJblEEEyN6thrust24THRUST_300001_SM_1000_NS8cuda_cub9__find_if7functorIS9_EEE10Policy1000EPS9_SI_iSF_S9_S9_NS7_10__identityEEEvT0_T1_T2_T3_T4_T6_)
        /*00bc*/ 	.word	0x00000000


	//----- nvinfo : EIATTR_REGCOUNT
	.align		4
.L_76:
        /*00c0*/ 	.byte	0x04, 0x2f
        /*00c2*/ 	.short	(.L_78 - .L_77)
	.align		4
.L_77:
        /*00c4*/ 	.word	index@(_ZN3cub18CUB_300001_SM_10006detail6reduce28DeviceReduceSingleTileKernelINS2_10policy_hubIljN4cuda3std3__44plusIlEEE10Policy1000EN6thrust24THRUST_300001_SM_1000_NS18transform_iteratorINSD_6detail14equal_to_valueIiEEPillEEPljS9_llNS7_10__identityEEEvT0_T1_T2_T3_T4_T6_)
        /*00c8*/ 	.word	0x00000028


	//----- nvinfo : EIATTR_FRAME_SIZE
	.align		4
.L_78:
        /*00cc*/ 	.byte	0x04, 0x11
        /*00ce*/ 	.short	(.L_80 - .L_79)
	.align		4
.L_79:
        /*00d0*/ 	.word	index@(_ZN3cub18CUB_300001_SM_10006detail6reduce28DeviceReduceSingleTileKernelINS2_10policy_hubIljN4cuda3std3__44plusIlEEE10Policy1000EN6thrust24THRUST_300001_SM_1000_NS18transform_iteratorINSD_6detail14equal_to_valueIiEEPillEEPljS9_llNS7_10__identityEEEvT0_T1_T2_T3_T4_T6_)
        /*00d4*/ 	.word	0x00000000


	//----- nvinfo : EIATTR_REGCOUNT
	.align		4
.L_80:
        /*00d8*/ 	.byte	0x04, 0x2f
        /*00da*/ 	.short	(.L_82 - .L_81)
	.align		4
.L_81:
        /*00dc*/ 	.word	index@(_ZN3cub18CUB_300001_SM_10006detail6reduce18DeviceReduceKernelINS2_10policy_hubIljN4cuda3std3__44plusIlEEE10Policy1000EN6thrust24THRUST_300001_SM_1000_NS18transform_iteratorINSD_6detail14equal_to_valueIiEEPillEEjS9_lNS7_10__identityEEEvT0_PT3_T1_NS0_13GridEvenShareISO_EET2_T4_)
        /*00e0*/ 	.word	0x00000020


	//----- nvinfo : EIATTR_FRAME_SIZE
	.align		4
.L_82:
        /*00e4*/ 	.byte	0x04, 0x11
        /*00e6*/ 	.short	(.L_84 - .L_83)
	.align		4
.L_83:
        /*00e8*/ 	.word	index@(_ZN3cub18CUB_300001_SM_10006detail6reduce18DeviceReduceKernelINS2_10policy_hubIljN4cuda3std3__44plusIlEEE10Policy1000EN6thrust24THRUST_300001_SM_1000_NS18transform_iteratorINSD_6detail14equal_to_valueIiEEPillEEjS9_lNS7_10__identityEEEvT0_PT3_T1_NS0_13GridEvenShareISO_EET2_T4_)
        /*00ec*/ 	.word	0x00000000


	//----- nvinfo : EIATTR_REGCOUNT
	.align		4
.L_84:
        /*00f0*/ 	.byte	0x04, 0x2f
        /*00f2*/ 	.short	(.L_86 - .L_85)
	.align		4
.L_85:
        /*00f4*/ 	.word	index@(_ZN3cub18CUB_300001_SM_10006detail6reduce28DeviceReduceSingleTileKernelINS2_10policy_hubIljN4cuda3std3__44plusIlEEE10Policy1000EPlSC_iS9_llNS7_10__identityEEEvT0_T1_T2_T3_T4_T6_)
        /*00f8*/ 	.word	0x00000030


	//----- nvinfo : EIATTR_FRAME_SIZE
	.align		4
.L_86:
        /*00fc*/ 	.byte	0x04, 0x11
        /*00fe*/ 	.short	(.L_88 - .L_87)
	.align		4
.L_87:
        /*0100*/ 	.word	index@(_ZN3cub18CUB_300001_SM_10006detail6reduce28DeviceReduceSingleTileKernelINS2_10policy_hubIljN4cuda3std3__44plusIlEEE10Policy1000EPlSC_iS9_llNS7_10__identityEEEvT0_T1_T2_T3_T4_T6_)
        /*0104*/ 	.word	0x00000000


	//----- nvinfo : EIATTR_REGCOUNT
	.align		4
.L_88:
        /*0108*/ 	.byte	0x04, 0x2f
        /*010a*/ 	.short	(.L_90 - .L_89)
	.align		4
.L_89:
        /*010c*/ 	.word	index@(_ZN3cub18CUB_300001_SM_10006detail6reduce28DeviceReduceSingleTileKernelINS2_10policy_hubIlyN4cuda3std3__44plusIlEEE10Policy1000EN6thrust24THRUST_300001_SM_1000_NS18transform_iteratorINSD_6detail14equal_to_valueIiEEPillEEPlyS9_llNS7_10__identityEEEvT0_T1_T2_T3_T4_T6_)
        /*0110*/ 	.word	0x00000026


	//----- nvinfo : EIATTR_FRAME_SIZE
	.align		4
.L_90:
        /*0114*/ 	.byte	0x04, 0x11
        /*0116*/ 	.short	(.L_92 - .L_91)
	.align		4
.L_91:
        /*0118*/ 	.word	index@(_ZN3cub18CUB_300001_SM_10006detail6reduce28DeviceReduceSingleTileKernelINS2_10policy_hubIlyN4cuda3std3__44plusIlEEE10Policy1000EN6thrust24THRUST_300001_SM_1000_NS18transform_iteratorINSD_6detail14equal_to_valueIiEEPillEEPlyS9_llNS7_10__identityEEEvT0_T1_T2_T3_T4_T6_)
        /*011c*/ 	.word	0x00000000


	//----- nvinfo : EIATTR_REGCOUNT
	.align		4
.L_92:
        /*0120*/ 	.byte	0x04, 0x2f
        /*0122*/ 	.short	(.L_94 - .L_93)
	.align		4
.L_93:
        /*0124*/ 	.word	index@(_ZN3cub18CUB_300001_SM_10006detail6reduce18DeviceReduceKernelINS2_10policy_hubIlyN4cuda3std3__44plusIlEEE10Policy1000EN6thrust24THRUST_300001_SM_1000_NS18transform_iteratorINSD_6detail14equal_to_valueIiEEPillEEyS9_lNS7_10__identityEEEvT0_PT3_T1_NS0_13GridEvenShareISO_EET2_T4_)
        /*0128*/ 	.word	0x0000001e


	//----- nvinfo : EIATTR_FRAME_SIZE
	.align		4
.L_94:
        /*012c*/ 	.byte	0x04, 0x11
        /*012e*/ 	.short	(.L_96 - .L_95)
	.align		4
.L_95:
        /*0130*/ 	.word	index@(_ZN3cub18CUB_300001_SM_10006detail6reduce18DeviceReduceKernelINS2_10policy_hubIlyN4cuda3std3__44plusIlEEE10Policy1000EN6thrust24THRUST_300001_SM_1000_NS18transform_iteratorINSD_6detail14equal_to_valueIiEEPillEEyS9_lNS7_10__identityEEEvT0_PT3_T1_NS0_13GridEvenShareISO_EET2_T4_)
        /*0134*/ 	.word	0x00000000


	//----- nvinfo : EIATTR_REGCOUNT
	.align		4
.L_96:
        /*0138*/ 	.byte	0x04, 0x2f
        /*013a*/ 	.short	(.L_98 - .L_97)
	.align		4
.L_97:
        /*013c*/ 	.word	index@(_ZN3cub18CUB_300001_SM_10006detail6reduce28DeviceReduceSingleTileKernelINS2_10policy_hubIlyN4cuda3std3__44plusIlEEE10Policy1000EPlSC_iS9_llNS7_10__identityEEEvT0_T1_T2_T3_T4_T6_)
        /*0140*/ 	.word	0x00000030


	//----- nvinfo : EIATTR_FRAME_SIZE
	.align		4
.L_98:
        /*0144*/ 	.byte	0x04, 0x11
        /*0146*/ 	.short	(.L_100 - .L_99)
	.align		4
.L_99:
        /*0148*/ 	.word	index@(_ZN3cub18CUB_300001_SM_10006detail6reduce28DeviceReduceSingleTileKernelINS2_10policy_hubIlyN4cuda3std3__44plusIlEEE10Policy1000EPlSC_iS9_llNS7_10__identityEEEvT0_T1_T2_T3_T4_T6_)
        /*014c*/ 	.word	0x00000000


	//----- nvinfo : EIATTR_REGCOUNT
	.align		4
.L_100:
        /*0150*/ 	.byte	0x04, 0x2f
        /*0152*/ 	.short	(.L_102 - .L_101)
	.align		4
.L_101:
        /*0154*/ 	.word	index@(_ZN3cub18CUB_300001_SM_10006detail4scan23DeviceCompactInitKernelINS0_13ScanTileStateIiLb1EEEPlEEvT_iT0_)
        /*0158*/ 	.word	0x0000000a


	//----- nvinfo : EIATTR_FRAME_SIZE
	.align		4
.L_102:
        /*015c*/ 	.byte	0x04, 0x11
        /*015e*/ 	.short	(.L_104 - .L_103)
	.align		4
.L_103:
        /*0160*/ 	.word	index@(_ZN3cub18CUB_300001_SM_10006detail4scan23DeviceCompactInitKernelINS0_13ScanTileStateIiLb1EEEPlEEvT_iT0_)
        /*0164*/ 	.word	0x00000000


	//----- nvinfo : EIATTR_REGCOUNT
	.align		4
.L_104:
        /*0168*/ 	.byte	0x04, 0x2f
        /*016a*/ 	.short	(.L_106 - .L_105)
	.align		4
.L_105:
        /*016c*/ 	.word	index@(_ZN3cub18CUB_300001_SM_10006detail6select23DeviceSelectSweepKernelINS2_10policy_hubIiiiLb0ELNS0_10SelectImplE0EE10Policy1000EPiS8_S8_PlNS0_13ScanTileStateIiLb1EEE5saxpyNS0_8NullTypeEiNS2_19streaming_context_tIlLb1EEELS5_0EEEvT0_T1_T2_T3_T4_T5_T6_T7_iT8_NS1_7vsmem_tE)
        /*0170*/ 	.word	0x00000040


	//----- nvinfo : EIATTR_FRAME_SIZE
	.align		4
.L_106:
        /*0174*/ 	.byte	0x04, 0x11
        /*0176*/ 	.short	(.L_108 - .L_107)
	.align		4
.L_107:
        /*0178*/ 	.word	index@(_ZN3cub18CUB_300001_SM_10006detail6select23DeviceSelectSweepKernelINS2_10policy_hubIiiiLb0ELNS0_10SelectImplE0EE10Policy1000EPiS8_S8_PlNS0_13ScanTileStateIiLb1EEE5saxpyNS0_8NullTypeEiNS2_19streaming_context_tIlLb1EEELS5_0EEEvT0_T1_T2_T3_T4_T5_T6_T7_iT8_NS1_7vsmem_tE)
        /*017c*/ 	.word	0x00000008


	//----- nvinfo : EIATTR_MIN_STACK_SIZE
	.align		4
.L_108:
        /*0180*/ 	.byte	0x04, 0x12
        /*0182*/ 	.short	(.L_110 - .L_109)
	.align		4
.L_109:
        /*0184*/ 	.word	index@(_ZN3cub18CUB_300001_SM_10006detail6select23DeviceSelectSweepKernelINS2_10policy_hubIiiiLb0ELNS0_10SelectImplE0EE10Policy1000EPiS8_S8_PlNS0_13ScanTileStateIiLb1EEE5saxpyNS0_8NullTypeEiNS2_19streaming_context_tIlLb1EEELS5_0EEEvT0_T1_T2_T3_T4_T5_T6_T7_iT8_NS1_7vsmem_tE)
        /*0188*/ 	.word	0x00000008


	//----- nvinfo : EIATTR_MIN_STACK_SIZE
	.align		4
.L_110:
        /*018c*/ 	.byte	0x04, 0x12
        /*018e*/ 	.short	(.L_112 - .L_111)
	.align		4
.L_111:
        /*0190*/ 	.word	index@(_ZN3cub18CUB_300001_SM_10006detail4scan23DeviceCompactInitKernelINS0_13ScanTileStateIiLb1EEEPlEEvT_iT0_)
        /*0194*/ 	.word	0x00000000


	//----- nvinfo : EIATTR_MIN_STACK_SIZE
	.align		4
.L_112:
        /*0198*/ 	.byte	0x04, 0x12
        /*019a*/ 	.short	(.L_114 - .L_113)
	.align		4
.L_113:
        /*019c*/ 	.word	index@(_ZN3cub18CUB_300001_SM_10006detail6reduce28DeviceReduceSingleTileKernelINS2_10policy_hubIlyN4cuda3std3__44plusIlEEE10Policy1000EPlSC_iS9_llNS7_10__identityEEEvT0_T1_T2_T3_T4_T6_)
        /*01a0*/ 	.word	0x00000000


	//----- nvinfo : EIATTR_MIN_STACK_SIZE
	.align		4
.L_114:
        /*01a4*/ 	.byte	0x04, 0x12
        /*01a6*/ 	.short	(.L_116 - .L_115)
	.align		4
.L_115:
        /*01a8*/ 	.word	index@(_ZN3cub18CUB_300001_SM_10006detail6reduce18DeviceReduceKernelINS2_10policy_hubIlyN4cuda3std3__44plusIlEEE10Policy1000EN6thrust24THRUST_300001_SM_1000_NS18transform_iteratorINSD_6detail14equal_to_valueIiEEPillEEyS9_lNS7_10__identityEEEvT0_PT3_T1_NS0_13GridEvenShareISO_EET2_T4_)
        /*01ac*/ 	.word	0x00000000


	//----- nvinfo : EIATTR_MIN_STACK_SIZE
	.align		4
.L_116:
        /*01b0*/ 	.byte	0x04, 0x12
        /*01b2*/ 	.short	(.L_118 - .L_117)
	.align		4
.L_117:
        /*01b4*/ 	.word	index@(_ZN3cub18CUB_300001_SM_10006detail6reduce28DeviceReduceSingleTileKernelINS2_10policy_hubIlyN4cuda3std3__44plusIlEEE10Policy1000EN6thrust24THRUST_300001_SM_1000_NS18transform_iteratorINSD_6detail14equal_to_valueIiEEPillEEPlyS9_llNS7_10__identityEEEvT0_T1_T2_T3_T4_T6_)
        /*01b8*/ 	.word	0x00000000


	//----- nvinfo : EIATTR_MIN_STACK_SIZE
	.align		4
.L_118:
        /*01bc*/ 	.byte	0x04, 0x12
        /*01be*/ 	.short	(.L_120 - .L_119)
	.align		4
.L_119:
        /*01c0*/ 	.word	index@(_ZN3cub18CUB_300001_SM_10006detail6reduce28DeviceReduceSingleTileKernelINS2_10policy_hubIljN4cuda3std3__44plusIlEEE10Policy1000EPlSC_iS9_llNS7_10__identityEEEvT0_T1_T2_T3_T4_T6_)
        /*01c4*/ 	.word	0x00000000


	//----- nvinfo : EIATTR_MIN_STACK_SIZE
	.align		4
.L_120:
        /*01c8*/ 	.byte	0x04, 0x12
        /*01ca*/ 	.short	(.L_122 - .L_121)
	.align		4
.L_121:
        /*01cc*/ 	.word	index@(_ZN3cub18CUB_300001_SM_10006detail6reduce18DeviceReduceKernelINS2_10policy_hubIljN4cuda3std3__44plusIlEEE10Policy1000EN6thrust24THRUST_300001_SM_1000_NS18transform_iteratorINSD_6detail14equal_to_valueIiEEPillEEjS9_lNS7_10__identityEEEvT0_PT3_T1_NS0_13GridEvenShareISO_EET2_T4_)
        /*01d0*/ 	.word	0x00000000


	//----- nvinfo : EIATTR_MIN_STACK_SIZE
	.align		4
.L_122:
        /*01d4*/ 	.byte	0x04, 0x12
        /*01d6*/ 	.short	(.L_124 - .L_123)
	.align		4
.L_123:
        /*01d8*/ 	.word	index@(_ZN3cub18CUB_300001_SM_10006detail6reduce28DeviceReduceSingleTileKernelINS2_10policy_hubIljN4cuda3std3__44plusIlEEE10Policy1000EN6thrust24THRUST_300001_SM_1000_NS18transform_iteratorINSD_6detail14equal_to_valueIiEEPillEEPljS9_llNS7_10__identityEEEvT0_T1_T2_T3_T4_T6_)
        /*01dc*/ 	.word	0x00000000


	//----- nvinfo : EIATTR_MIN_STACK_SIZE
	.align		4
.L_124:
        /*01e0*/ 	.byte	0x04, 0x12
        /*01e2*/ 	.short	(.L_126 - .L_125)
	.align		4
.L_125:
        /*01e4*/ 	.word	index@(_ZN3cub18CUB_300001_SM_10006detail6reduce28DeviceReduceSingleTileKernelINS2_10policy_hubIN4cuda3std3__45tupleIJblEEEyN6thrust24THRUST_300001_SM_1000_NS8cuda_cub9__find_if7functorIS9_EEE10Policy1000EPS9_SI_iSF_S9_S9_NS7_10__identityEEEvT0_T1_T2_T3_T4_T6_)
        /*01e8*/ 	.word	0x00000000


	//----- nvinfo : EIATTR_MIN_STACK_SIZE
	.align		4
.L_126:
        /*01ec*/ 	.byte	0x04, 0x12
        /*01ee*/ 	.short	(.L_128 - .L_127)
	.align		4
.L_127:
        /*01f0*/ 	.word	index@(_ZN3cub18CUB_300001_SM_10006detail6reduce18DeviceReduceKernelINS2_10policy_hubIN4cuda3std3__45tupleIJblEEEyN6thrust24THRUST_300001_SM_1000_NS8cuda_cub9__find_if7functorIS9_EEE10Policy1000ENSB_12zip_iteratorINS8_IJNSD_26transform_input_iterator_tIbPiNSB_6detail10functional5actorINSM_9compositeIJNSM_16operator_adaptorINS7_8equal_toIvEEEENSN_INSM_8argumentILj0EEEEENSN_INSM_5valueIiEEEEEEEEEEENSB_17counting_iteratorIlNSB_11use_defaultES13_S13_EEEEEEEySF_S9_NS7_10__identityEEEvT0_PT3_T1_NS0_13GridEvenShareIS1B_EET2_T4_)
        /*01f4*/ 	.word	0x00000000


	//----- nvinfo : EIATTR_MIN_STACK_SIZE
	.align		4
.L_128:
        /*01f8*/ 	.byte	0x04, 0x12
        /*01fa*/ 	.short	(.L_130 - .L_129)
	.align		4
.L_129:
        /*01fc*/ 	.word	index@(_ZN3cub18CUB_300001_SM_10006detail6reduce28DeviceReduceSingleTileKernelINS2_10policy_hubIN4cuda3std3__45tupleIJblEEEyN6thrust24THRUST_300001_SM_1000_NS8cuda_cub9__find_if7functorIS9_EEE10Policy1000ENSB_12zip_iteratorINS8_IJNSD_26transform_input_iterator_tIbPiNSB_6detail10functional5actorINSM_9compositeIJNSM_16operator_adaptorINS7_8equal_toIvEEEENSN_INSM_8argumentILj0EEEEENSN_INSM_5valueIiEEEEEEEEEEENSB_17counting_iteratorIlNSB_11use_defaultES13_S13_EEEEEEEPS9_ySF_S9_S9_NS7_10__identityEEEvT0_T1_T2_T3_T4_T6_)
        /*0200*/ 	.word	0x00000000


	//----- nvinfo : EIATTR_MIN_STACK_SIZE
	.align		4
.L_130:
        /*0204*/ 	.byte	0x04, 0x12
        /*0206*/ 	.short	(.L_132 - .L_131)
	.align		4
.L_131:
        /*0208*/ 	.word	index@(_ZN3cub18CUB_300001_SM_10006detail6reduce28DeviceReduceSingleTileKernelINS2_10policy_hubIN4cuda3std3__45tupleIJblEEEjN6thrust24THRUST_300001_SM_1000_NS8cuda_cub9__find_if7functorIS9_EEE10Policy1000EPS9_SI_iSF_S9_S9_NS7_10__identityEEEvT0_T1_T2_T3_T4_T6_)
        /*020c*/ 	.word	0x00000000


	//----- nvinfo : EIATTR_MIN_STACK_SIZE
	.align		4
.L_132:
        /*0210*/ 	.byte	0x04, 0x12
        /*0212*/ 	.short	(.L_134 - .L_133)
	.align		4
.L_133:
        /*0214*/ 	.word	index@(_ZN3cub18CUB_300001_SM_10006detail6reduce18DeviceReduceKernelINS2_10policy_hubIN4cuda3std3__45tupleIJblEEEjN6thrust24THRUST_300001_SM_1000_NS8cuda_cub9__find_if7functorIS9_EEE10Policy1000ENSB_12zip_iteratorINS8_IJNSD_26transform_input_iterator_tIbPiNSB_6detail10functional5actorINSM_9compositeIJNSM_16operator_adaptorINS7_8equal_toIvEEEENSN_INSM_8argumentILj0EEEEENSN_INSM_5valueIiEEEEEEEEEEENSB_17counting_iteratorIlNSB_11use_defaultES13_S13_EEEEEEEjSF_S9_NS7_10__identityEEEvT0_PT3_T1_NS0_13GridEvenShareIS1B_EET2_T4_)
        /*0218*/ 	.word	0x00000000


	//----- nvinfo : EIATTR_MIN_STACK_SIZE
	.align		4
.L_134:
        /*021c*/ 	.byte	0x04, 0x12
        /*021e*/ 	.short	(.L_136 - .L_135)
	.align		4
.L_135:
        /*0220*/ 	.word	index@(_ZN3cub18CUB_300001_SM_10006detail6reduce28DeviceReduceSingleTileKernelINS2_10policy_hubIN4cuda3std3__45tupleIJblEEEjN6thrust24THRUST_300001_SM_1000_NS8cuda_cub9__find_if7functorIS9_EEE10Policy1000ENSB_12zip_iteratorINS8_IJNSD_26transform_input_iterator_tIbPiNSB_6detail10functional5actorINSM_9compositeIJNSM_16operator_adaptorINS7_8equal_toIvEEEENSN_INSM_8argumentILj0EEEEENSN_INSM_5valueIiEEEEEEEEEEENSB_17counting_iteratorIlNSB_11use_defaultES13_S13_EEEEEEEPS9_jSF_S9_S9_NS7_10__identityEEEvT0_T1_T2_T3_T4_T6_)
        /*0224*/ 	.word	0x00000000


	//----- nvinfo : EIATTR_MIN_STACK_SIZE
	.align		4
.L_136:
        /*0228*/ 	.byte	0x04, 0x12
        /*022a*/ 	.short	(.L_138 - .L_137)
	.align		4
.L_137:
        /*022c*/ 	.word	index@(_ZN3cub18CUB_300001_SM_10006detail8for_each13static_kernelINS2_12policy_hub_t12policy_500_tElN6thrust24THRUST_300001_SM_1000_NS8cuda_cub10__tabulate7functorIPiNS7_6system6detail7generic6detail22compute_sequence_valueIivEElEEEEvT0_T1_)
        /*0230*/ 	.word	0x00000000


	//----- nvinfo : EIATTR_MIN_STACK_SIZE
	.align		4
.L_138:
        /*0234*/ 	.byte	0x04, 0x12
        /*0236*/ 	.short	(.L_140 - .L_139)
	.align		4
.L_139:
        /*0238*/ 	.word	index@(_ZN3cub18CUB_300001_SM_10006detail11EmptyKernelIvEEvv)
        /*023c*/ 	.word	0x00000000
.L_140:


//--------------------- .nv.compat                --------------------------
	.section	.nv.compat,"",@"SHT_CUDA_COMPAT_INFO"
	.align	4
        /*0000*/ 	.byte	0x02, 0x09, 0x00, 0x00, 0x02, 0x02, 0x01, 0x00, 0x02, 0x05, 0x05, 0x00, 0x03, 0x07, 0x01, 0x01
        /*0010*/ 	.byte	0x02, 0x03, 0x00, 0x00, 0x02, 0x06, 0x01, 0x00, 0x04, 0x0b, 0x08, 0x00, 0x09, 0x00, 0x00, 0x00
        /*0020*/ 	.byte	0x00, 0x00, 0x00, 0x00


//--------------------- .nv.info._ZN3cub18CUB_300001_SM_10006detail6select23DeviceSelectSweepKernelINS2_10policy_hubIiiiLb0ELNS0_10SelectImplE0EE10Policy1000EPiS8_S8_PlNS0_13ScanTileStateIiLb1EEE5saxpyNS0_8NullTypeEiNS2_19streaming_context_tIlLb1EEELS5_0EEEvT0_T1_T2_T3_T4_T5_T6_T7_iT8_NS1_7vsmem_tE --------------------------
	.section	.nv.info._ZN3cub18CUB_300001_SM_10006detail6select23DeviceSelectSweepKernelINS2_10policy_hubIiiiLb0ELNS0_10SelectImplE0EE10Policy1000EPiS8_S8_PlNS0_13ScanTileStateIiLb1EEE5saxpyNS0_8NullTypeEiNS2_19streaming_context_tIlLb1EEELS5_0EEEvT0_T1_T2_T3_T4_T5_T6_T7_iT8_NS1_7vsmem_tE,"",@"SHT_CUDA_INFO"
	.sectionflags	@""
	.align	4


	//----- nvinfo : EIATTR_CUDA_API_VERSION
	.align		4
        /*0000*/ 	.byte	0x04, 0x37
        /*0002*/ 	.short	(.L_142 - .L_141)
.L_141:
        /*0004*/ 	.word	0x00000082


	//----- nvinfo : EIATTR_KPARAM_INFO
	.align		4
.L_142:
        /*0008*/ 	.byte	0x04, 0x17
        /*000a*/ 	.short	(.L_144 - .L_143)
.L_143:
        /*000c*/ 	.word	0x00000000
        /*0010*/ 	.short	0x000a
        /*0012*/ 	.short	0x0068
        /*0014*/ 	.byte	0x00, 0xf0, 0x21, 0x00


	//----- nvinfo : EIATTR_KPARAM_INFO
	.align		4
.L_144:
        /*0018*/ 	.byte	0x04, 0x17
        /*001a*/ 	.short	(.L_146 - .L_145)
.L_145:
        /*001c*/ 	.word	0x00000000
        /*0020*/ 	.short	0x0009
        /*0022*/ 	.short	0x0040
        /*0024*/ 	.byte	0x00, 0xf0, 0xa1, 0x00


	//----- nvinfo : EIATTR_KPARAM_INFO
	.align		4
.L_146:
        /*0028*/ 	.byte	0x04, 0x17
        /*002a*/ 	.short	(.L_148 - .L_147)
.L_147:
        /*002c*/ 	.word	0x00000000
        /*0030*/ 	.short	0x0008
        /*0032*/ 	.short	0x0038
        /*0034*/ 	.byte	0x00, 0xf0, 0x11, 0x00


	//----- nvinfo : EIATTR_KPARAM_INFO
	.align		4
.L_148:
        /*0038*/ 	.byte	0x04, 0x17
        /*003a*/ 	.short	(.L_150 - .L_149)
.L_149:
        /*003c*/ 	.word	0x00000000
        /*0040*/ 	.short	0x0007
        /*0042*/ 	.short	0x0034
        /*0044*/ 	.byte	0x00, 0xf0, 0x11, 0x00


	//----- nvinfo : EIATTR_KPARAM_INFO
	.align		4
.L_150:
        /*0048*/ 	.byte	0x04, 0x17
        /*004a*/ 	.short	(.L_152 - .L_151)
.L_151:
        /*004c*/ 	.word	0x00000000
        /*0050*/ 	.short	0x0006
        /*0052*/ 	.short	0x0030
        /*0054*/ 	.byte	0x00, 0xf0, 0x05, 0x00


	//----- nvinfo : EIATTR_KPARAM_INFO
	.align		4
.L_152:
        /*0058*/ 	.byte	0x04, 0x17
        /*005a*/ 	.short	(.L_154 - .L_153)
.L_153:
        /*005c*/ 	.word	0x00000000
        /*0060*/ 	.short	0x0005
        /*0062*/ 	.short	0x0028
        /*0064*/ 	.byte	0x00, 0xf0, 0x21, 0x00


	//----- nvinfo : EIATTR_KPARAM_INFO
	.align		4
.L_154:
        /*0068*/ 	.byte	0x04, 0x17
        /*006a*/ 	.short	(.L_156 - .L_155)
.L_155:
        /*006c*/ 	.word	0x00000000
        /*0070*/ 	.short	0x0004
        /*0072*/ 	.short	0x0020
        /*0074*/ 	.byte	0x00, 0xf0, 0x21, 0x00


	//----- nvinfo : EIATTR_KPARAM_INFO
	.align		4
.L_156:
        /*0078*/ 	.byte	0x04, 0x17
        /*007a*/ 	.short	(.L_158 - .L_157)
.L_157:
        /*007c*/ 	.word	0x00000000
        /*0080*/ 	.short	0x0003
        /*0082*/ 	.short	0x0018
        /*0084*/ 	.byte	0x00, 0xf5, 0x21, 0x00


	//----- nvinfo : EIATTR_KPARAM_INFO
	.align		4
.L_158:
        /*0088*/ 	.byte	0x04, 0x17
        /*008a*/ 	.short	(.L_160 - .L_159)
.L_159:
        /*008c*/ 	.word	0x00000000
        /*0090*/ 	.short	0x0002
        /*0092*/ 	.short	0x0010
        /*0094*/ 	.byte	0x00, 0xf5, 0x21, 0x00


	//----- nvinfo : EIATTR_KPARAM_INFO
	.align		4
.L_160:
        /*0098*/ 	.byte	0x04, 0x17
        /*009a*/ 	.short	(.L_162 - .L_161)
.L_161:
        /*009c*/ 	.word	0x00000000
        /*00a0*/ 	.short	0x0001
        /*00a2*/ 	.short	0x0008
        /*00a4*/ 	.byte	0x00, 0xf5, 0x21, 0x00


	//----- nvinfo : EIATTR_KPARAM_INFO
	.align		4
.L_162:
        /*00a8*/ 	.byte	0x04, 0x17
        /*00aa*/ 	.short	(.L_164 - .L_163)
.L_163:
        /*00ac*/ 	.word	0x00000000
        /*00b0*/ 	.short	0x0000
        /*00b2*/ 	.short	0x0000
        /*00b4*/ 	.byte	0x00, 0xf5, 0x21, 0x00


	//----- nvinfo : EIATTR_SPARSE_MMA_MASK
	.align		4
.L_164:
        /*00b8*/ 	.byte	0x03, 0x50
        /*00ba*/ 	.short	0x0000


	//----- nvinfo : EIATTR_MAXREG_COUNT
	.align		4
        /*00bc*/ 	.byte	0x03, 0x1b
        /*00be*/ 	.short	0x0080


	//----- nvinfo : EIATTR_NUM_BARRIERS
	.align		4
        /*00c0*/ 	.byte	0x02, 0x4c
        /*00c2*/ 	.byte	0x01
	.zero		1


	//----- nvinfo : EIATTR_ANNOTATIONS
	.align		4
        /*00c4*/ 	.byte	0x04, 0x55
        /*00c6*/ 	.short	(.L_166 - .L_165)


	//   ....[0]....
.L_165:
        /*00c8*/ 	.word	0x00000001
        /*00cc*/ 	.byte	0xf0, 0x16, 0x00, 0x00, 0x01, 0x00, 0x00, 0x00, 0xa0, 0x17, 0x00, 0x00


	//----- nvinfo : EIATTR_MERCURY_ISA_VERSION
	.align		4
.L_166:
        /*00d8*/ 	.byte	0x03, 0x5f
        /*00da*/ 	.short	0x0101


	//----- nvinfo : EIATTR_UNUSED_LOAD_BYTE_OFFSET
	.align		4
        /*00dc*/ 	.byte	0x04, 0x44
        /*00de*/ 	.short	(.L_168 - .L_167)


	//   ....[0]....
.L_167:
        /*00e0*/ 	.word	0x0000d790
        /*00e4*/ 	.word	0x0000fff0


	//----- nvinfo : EIATTR_COOP_GROUP_MASK_REGIDS
	.align		4
.L_168:
        /*00e8*/ 	.byte	0x04, 0x29
        /*00ea*/ 	.short	(.L_170 - .L_169)


	//   ....[0]....
.L_169:
        /*00ec*/ 	.word	0xffffffff


	//   ....[1]....
        /*00f0*/ 	.word	0xffffffff


	//   ....[2]....
        /*00f4*/ 	.word	0xffffffff


	//   ....[3]....
        /*00f8*/ 	.word	0xffffffff


	//   ....[4]....
        /*00fc*/ 	.word	0xffffffff


	//   ....[5]....
        /*0100*/ 	.word	0xffffffff


	//   ....[6]....
        /*0104*/ 	.word	0xffffffff


	//   ....[7]....
        /*0108*/ 	.word	0xffffffff


	//   ....[8]....
        /*010c*/ 	.word	0xffffffff


	//   ....[9]....
        /*0110*/ 	.word	0xffffffff


	//   ....[10]....
        /*0114*/ 	.word	0xffffffff


	//   ....[11]....
        /*0118*/ 	.word	0xffffffff


	//   ....[12]....
        /*011c*/ 	.word	0xffffffff


	//   ....[13]....
        /*0120*/ 	.word	0xffffffff


	//   ....[14]....
        /*0124*/ 	.word	0xffffffff


	//   ....[15]....
        /*0128*/ 	.word	0xffffffff


	//   ....[16]....
        /*012c*/ 	.word	0xffffffff


	//   ....[17]....
        /*0130*/ 	.word	0xffffffff


	//   ....[18]....
        /*0134*/ 	.word	0xffffffff


	//   ....[19]....
        /*0138*/ 	.word	0xffffffff


	//   ....[20]....
        /*013c*/ 	.word	0xffffffff


	//   ....[21]....
        /*0140*/ 	.word	0xffffffff


	//   ....[22]....
        /*0144*/ 	.word	0xffffffff


	//   ....[23]....
        /*0148*/ 	.word	0xffffffff


	//   ....[24]....
        /*014c*/ 	.word	0xffffffff


	//   ....[25]....
        /*0150*/ 	.word	0xffffffff


	//   ....[26]....
        /*0154*/ 	.word	0xffffffff


	//   ....[27]....
        /*0158*/ 	.word	0xffffffff


	//   ....[28]....
        /*015c*/ 	.word	0xffffffff


	//   ....[29]....
        /*0160*/ 	.word	0xffffffff


	//   ....[30]....
        /*0164*/ 	.word	0xffffffff


	//   ....[31]....
        /*0168*/ 	.word	0xffffffff


	//   ....[32]....
        /*016c*/ 	.word	0xffffffff


	//   ....[33]....
        /*0170*/ 	.word	0xffffffff


	//   ....[34]....
        /*0174*/ 	.word	0xffffffff


	//   ....[35]....
        /*0178*/ 	.word	0xffffffff


	//   ....[36]....
        /*017c*/ 	.word	0xffffffff


	//   ....[37]....
        /*0180*/ 	.word	0xffffffff


	//   ....[38]....
        /*0184*/ 	.word	0xffffffff


	//   ....[39]....
        /*0188*/ 	.word	0xffffffff


	//   ....[40]....
        /*018c*/ 	.word	0xffffffff


	//   ....[41]....
        /*0190*/ 	.word	0xffffffff


	//   ....[42]....
        /*0194*/ 	.word	0xffffffff


	//   ....[43]....
        /*0198*/ 	.word	0xffffffff


	//   ....[44]....
        /*019c*/ 	.word	0xffffffff


	//   ....[45]....
        /*01a0*/ 	.word	0xffffffff


	//   ....[46]....
        /*01a4*/ 	.word	0xffffffff


	//   ....[47]....
        /*01a8*/ 	.word	0xffffffff


	//   ....[48]....
        /*01ac*/ 	.word	0xffffffff


	//   ....[49]....
        /*01b0*/ 	.word	0xffffffff


	//   ....[50]....
        /*01b4*/ 	.word	0xffffffff


	//   ....[51]....
        /*01b8*/ 	.word	0xffffffff


	//   ....[52]....
        /*01bc*/ 	.word	0xffffffff


	//   ....[53]....
        /*01c0*/ 	.word	0xffffffff


	//   ....[54]....
        /*01c4*/ 	.word	0xffffffff


	//   ....[55]....
        /*01c8*/ 	.word	0xffffffff


	//   ....[56]....
        /*01cc*/ 	.word	0x05000012


	//   ....[57]....
        /*01d0*/ 	.word	0x05000012


	//   ....[58]....
        /*01d4*/ 	.word	0x05000012


	//   ....[59]....
        /*01d8*/ 	.word	0x05000012


	//   ....[60]....
        /*01dc*/ 	.word	0x05000012


	//   ....[61]....
        /*01e0*/ 	.word	0x05000012


	//   ....[62]....
        /*01e4*/ 	.word	0x05000012


	//   ....[63]....
        /*01e8*/ 	.word	0x05000012


	//   ....[64]....
        /*01ec*/ 	.word	0x05000012


	//   ....[65]....
        /*01f0*/ 	.word	0x05000012


	//   ....[66]....
        /*01f4*/ 	.word	0x05000012


	//   ....[67]....
        /*01f8*/ 	.word	0x05000012


	//   ....[68]....
        /*01fc*/ 	.word	0x05000012


	//   ....[69]....
        /*0200*/ 	.word	0x05000012


	//   ....[70]....
        /*0204*/ 	.word	0x05000012


	//   ....[71]....
        /*0208*/ 	.word	0x05000012


	//   ....[72]....
        /*020c*/ 	.word	0x05000012


	//   ....[73]....
        /*0210*/ 	.word	0x05000012


	//   ....[74]....
        /*0214*/ 	.word	0x05000012


	//   ....[75]....
        /*0218*/ 	.word	0x05000012


	//   ....[76]....
        /*021c*/ 	.word	0x05000012


	//   ....[77]....
        /*0220*/ 	.word	0x05000012


	//   ....[78]....
        /*0224*/ 	.word	0x05000012


	//   ....[79]....
        /*0228*/ 	.word	0x05000012


	//   ....[80]....
        /*022c*/ 	.word	0x05000012


	//   ....[81]....
        /*0230*/ 	.word	0x05000012


	//   ....[82]....
        /*0234*/ 	.word	0x05000012


	//   ....[83]....
        /*0238*/ 	.word	0x05000012


	//   ....[84]....
        /*023c*/ 	.word	0x05000012


	//   ....[85]....
        /*0240*/ 	.word	0x05000012


	//   ....[86]....
        /*0244*/ 	.word	0x05000012


	//   ....[87]....
        /*0248*/ 	.word	0x05000012


	//   ....[88]....
        /*024c*/ 	.word	0x05000012


	//   ....[89]....
        /*0250*/ 	.word	0x05000012


	//   ....[90]....
        /*0254*/ 	.word	0x05000012


	//   ....[91]....
        /*0258*/ 	.word	0x05000012


	//----- nvinfo : EIATTR_COOP_GROUP_INSTR_OFFSETS
	.align		4
.L_170:
        /*025c*/ 	.byte	0x04, 0x28
        /*025e*/ 	.short	(.L_172 - .L_171)


	//   ....[0]....
.L_171:
        /*0260*/ 	.word	0x00001120


	//   ....[1]....
        /*0264*/ 	.word	0x00001150


	//   ....[2]....
        /*0268*/ 	.word	0x00001170


	//   ....[3]....
        /*026c*/ 	.word	0x00001190


	//   ....[4]....
        /*0270*/ 	.word	0x000011c0


	//   ....[5]....
        /*0274*/ 	.word	0x00003e80


	//   ....[6]....
        /*0278*/ 	.word	0x00003ea0


	//   ....[7]....
        /*027c*/ 	.word	0x00003ec0


	//   ....[8]....
        /*0280*/ 	.word	0x00003ef0


	//   ....[9]....
        /*0284*/ 	.word	0x00003f40


	//   ....[10]....
        /*0288*/ 	.word	0x00004400


	//   ....[11]....
        /*028c*/ 	.word	0x000045d0


	//   ....[12]....
        /*0290*/ 	.word	0x00004630


	//   ....[13]....
        /*0294*/ 	.word	0x000046a0


	//   ....[14]....
        /*0298*/ 	.word	0x000046f0


	//   ....[15]....
        /*029c*/ 	.word	0x00004740


	//   ....[16]....
        /*02a0*/ 	.word	0x00004790


	//   ....[17]....
        /*02a4*/ 	.word	0x000047f0


	//   ....[18]....
        /*02a8*/ 	.word	0x00004800


	//   ....[19]....
        /*02ac*/ 	.word	0x00004900


	//   ....[20]....
        /*02b0*/ 	.word	0x00004ad0


	//   ....[21]....
        /*02b4*/ 	.word	0x00004b20


	//   ....[22]....
        /*02b8*/ 	.word	0x00004b80


	//   ....[23]....
        /*02bc*/ 	.word	0x00004be0


	//   ....[24]....
        /*02c0*/ 	.word	0x00004c20


	//   ....[25]....
        /*02c4*/ 	.word	0x00004c60


	//   ....[26]....
        /*02c8*/ 	.word	0x00004ca0


	//   ....[27]....
        /*02cc*/ 	.word	0x00004cb0


	//   ....[28]....
        /*02d0*/ 	.word	0x00008950


	//   ....[29]....
        /*02d4*/ 	.word	0x00008980


	//   ....[30]....
        /*02d8*/ 	.word	0x000089a0


	//   ....[31]....
        /*02dc*/ 	.word	0x000089c0


	//   ....[32]....
        /*02e0*/ 	.word	0x000089e0


	//   ....[33]....
        /*02e4*/ 	.word	0x0000c7f0


	//   ....[34]....
        /*02e8*/ 	.word	0x0000c840


	//   ....[35]....
        /*02ec*/ 	.word	0x0000c860


	//   ....[36]....
        /*02f0*/ 	.word	0x0000c880


	//   ....[37]....
        /*02f4*/ 	.word	0x0000c8a0


	//   ....[38]....
        /*02f8*/ 	.word	0x0000cd20


	//   ....[39]....
        /*02fc*/ 	.word	0x0000cef0


	//   ....[40]....
        /*0300*/ 	.word	0x0000cf50


	//   ....[41]....
        /*0304*/ 	.word	0x0000cfe0


	//   ....[42]....
        /*0308*/ 	.word	0x0000d050


	//   ....[43]....
        /*030c*/ 	.word	0x0000d0a0


	//   ....[44]....
        /*0310*/ 	.word	0x0000d0f0


	//   ....[45]....
        /*0314*/ 	.word	0x0000d130


	//   ....[46]....
        /*0318*/ 	.word	0x0000d140


	//   ....[47]....
        /*031c*/ 	.word	0x0000d220


	//   ....[48]....
        /*0320*/ 	.word	0x0000d3f0


	//   ....[49]....
        /*0324*/ 	.word	0x0000d440


	//   ....[50]....
        /*0328*/ 	.word	0x0000d4a0


	//   ....[51]....
        /*032c*/ 	.word	0x0000d500


	//   ....[52]....
        /*0330*/ 	.word	0x0000d540


	//   ....[53]....
        /*0334*/ 	.word	0x0000d580


	//   ....[54]....
        /*0338*/ 	.word	0x0000d5c0


	//   ....[55]....
        /*033c*/ 	.word	0x0000d5d0


	//   ....[56]....
        /*0340*/ 	.word	0x0000f210


	//   ....[57]....
        /*0344*/ 	.word	0x0000f290


	//   ....[58]....
        /*0348*/ 	.word	0x0000f320


	//   ....[59]....
        /*034c*/ 	.word	0x0000f3f0


	//   ....[60]....
        /*0350*/ 	.word	0x0000f470


	//   ....[61]....
        /*0354*/ 	.word	0x0000f510


	//   ....[62]....
        /*0358*/ 	.word	0x0000f5b0


	//   ....[63]....
        /*035c*/ 	.word	0x0000f630


	//   ....[64]....
        /*0360*/ 	.word	0x0000f660


	//   ....[65]....
        /*0364*/ 	.word	0x0000f720


	//   ....[66]....
        /*0368*/ 	.word	0x0000f7a0


	//   ....[67]....
        /*036c*/ 	.word	0x0000f820


	//   ....[68]....
        /*0370*/ 	.word	0x0000f8d0


	//   ....[69]....
        /*0374*/ 	.word	0x0000f960


	//   ....[70]....
        /*0378*/ 	.word	0x0000f9e0


	//   ....[71]....
        /*037c*/ 	.word	0x0000fa50


	//   ....[72]....
        /*0380*/ 	.word	0x0000fad0


	//   ....[73]....
        /*0384*/ 	.word	0x0000fb30


	//   ....[74]....
        /*0388*/ 	.word	0x0000fba0


	//   ....[75]....
        /*038c*/ 	.word	0x0000fc20


	//   ....[76]....
        /*0390*/ 	.word	0x0000fcb0


	//   ....[77]....
        /*0394*/ 	.word	0x0000fdc0


	//   ....[78]....
        /*0398*/ 	.word	0x0000fe40


	//   ....[79]....
        /*039c*/ 	.word	0x0000fed0


	//   ....[80]....
        /*03a0*/ 	.word	0x0000ff50


	//   ....[81]....
        /*03a4*/ 	.word	0x0000ffd0


	//   ....[82]....
        /*03a8*/ 	.word	0x00010000


	//   ....[83]....
        /*03ac*/ 	.word	0x000100b0


	//   ....[84]....
        /*03b0*/ 	.word	0x00010130


	//   ....[85]....
        /*03b4*/ 	.word	0x000101b0


	//   ....[86]....
        /*03b8*/ 	.word	0x00010260


	//   ....[87]....
        /*03bc*/ 	.word	0x00010300


	//   ....[88]....
        /*03c0*/ 	.word	0x00010380


	//   ....[89]....
        /*03c4*/ 	.word	0x00010400


	//   ....[90]....
        /*03c8*/ 	.word	0x00010480


	//   ....[91]....
        /*03cc*/ 	.word	0x000104b0


	//----- nvinfo : EIATTR_VRC_CTA_INIT_COUNT
	.align		4
.L_172:
        /*03d0*/ 	.byte	0x02, 0x4a
	.zero		1
	.zero		1


	//----- nvinfo : EIATTR_EXIT_INSTR_OFFSETS
	.align		4
        /*03d4*/ 	.byte	0x04, 0x1c
        /*03d6*/ 	.short	(.L_174 - .L_173)


	//   ....[0]....
.L_173:
        /*03d8*/ 	.word	0x000024c0


	//   ....[1]....
        /*03dc*/ 	.word	0x00002580


	//   ....[2]....
        /*03e0*/ 	.word	0x00002870


	//   ....[3]....
        /*03e4*/ 	.word	0x00002b30


	//   ....[4]....
        /*03e8*/ 	.word	0x00002eb0


	//   ....[5]....
        /*03ec*/ 	.word	0x00005c80


	//   ....[6]....
        /*03f0*/ 	.word	0x00005d40


	//   ....[7]....
        /*03f4*/ 	.word	0x00006100


	//   ....[8]....
        /*03f8*/ 	.word	0x00006320


	//   ....[9]....
        /*03fc*/ 	.word	0x00006680


	//   ....[10]....
        /*0400*/ 	.word	0x0000f030


	//   ....[11]....
        /*0404*/ 	.word	0x0000f110


	//   ....[12]....
        /*0408*/ 	.word	0x0000f1c0


	//----- nvinfo : EIATTR_MAX_THREADS
	.align		4
.L_174:
        /*040c*/ 	.byte	0x04, 0x05
        /*040e*/ 	.short	(.L_176 - .L_175)
.L_175:
        /*0410*/ 	.word	0x00000200
        /*0414*/ 	.word	0x00000001
        /*0418*/ 	.word	0x00000001


	//----- nvinfo : EIATTR_CRS_STACK_SIZE
	.align		4
.L_176:
        /*041c*/ 	.byte	0x04, 0x1e
        /*041e*/ 	.short	(.L_178 - .L_177)
.L_177:
        /*0420*/ 	.word	0x00000000


	//----- nvinfo : EIATTR_CBANK_PARAM_SIZE
	.align		4
.L_178:
        /*0424*/ 	.byte	0x03, 0x19
        /*0426*/ 	.short	0x0070


	//----- nvinfo : EIATTR_PARAM_CBANK
	.align		4
        /*0428*/ 	.byte	0x04, 0x0a
        /*042a*/ 	.short	(.L_180 - .L_179)
	.align		4
.L_179:
        /*042c*/ 	.word	index@(.nv.constant0._ZN3cub18CUB_300001_SM_10006detail6select23DeviceSelectSweepKernelINS2_10policy_hubIiiiLb0ELNS0_10SelectImplE0EE10Policy1000EPiS8_S8_PlNS0_13ScanTileStateIiLb1EEE5saxpyNS0_8NullTypeEiNS2_19streaming_context_tIlLb1EEELS5_0EEEvT0_T1_T2_T3_T4_T5_T6_T7_iT8_NS1_7vsmem_tE)
        /*0430*/ 	.short	0x0380
        /*0432*/ 	.short	0x0070


	//----- nvinfo : EIATTR_SW_WAR
	.align		4
.L_180:
        /*0434*/ 	.byte	0x04, 0x36
        /*0436*/ 	.short	(.L_182 - .L_181)
.L_181:
        /*0438*/ 	.word	0x00000008
.L_182:


//--------------------- .nv.info._ZN3cub18CUB_300001_SM_10006detail4scan23DeviceCompactInitKernelINS0_13ScanTileStateIiLb1EEEPlEEvT_iT0_ --------------------------
	.section	.nv.info._ZN3cub18CUB_300001_SM_10006detail4scan23DeviceCompactInitKernelINS0_13ScanTileStateIiLb1EEEPlEEvT_iT0_,"",@"SHT_CUDA_INFO"
	.sectionflags	@""
	.align	4


	//----- nvinfo : EIATTR_CUDA_API_VERSION
	.align		4
        /*0000*/ 	.byte	0x04, 0x37
        /*0002*/ 	.short	(.L_184 - .L_183)
.L_183:
        /*0004*/ 	.word	0x00000082


	//----- nvinfo : EIATTR_KPARAM_INFO
	.align		4
.L_184:
        /*0008*/ 	.byte	0x04, 0x17
        /*000a*/ 	.short	(.L_186 - .L_185)
.L_185:
        /*000c*/ 	.word	0x00000000
        /*0010*/ 	.short	0x0002
        /*0012*/ 	.short	0x0010
        /*0014*/ 	.byte	0x00, 0xf5, 0x21, 0x00


	//----- nvinfo : EIATTR_KPARAM_INFO
	.align		4
.L_186:
        /*0018*/ 	.byte	0x04, 0x17
        /*001a*/ 	.short	(.L_188 - .L_187)
.L_187:
        /*001c*/ 	.word	0x00000000
        /*0020*/ 	.short	0x0001
        /*0022*/ 	.short	0x0008
        /*0024*/ 	.byte	0x00, 0xf0, 0x11, 0x00


	//----- nvinfo : EIATTR_KPARAM_INFO
	.align		4
.L_188:
        /*0028*/ 	.byte	0x04, 0x17
        /*002a*/ 	.short	(.L_190 - .L_189)
.L_189:
        /*002c*/ 	.word	0x00000000
        /*0030*/ 	.short	0x0000
        /*0032*/ 	.short	0x0000
        /*0034*/ 	.byte	0x00, 0xf0, 0x21, 0x00


	//----- nvinfo : EIATTR_SPARSE_MMA_MASK
	.align		4
.L_190:
        /*0038*/ 	.byte	0x03, 0x50
        /*003a*/ 	.short	0x0000


	//----- nvinfo : EIATTR_MAXREG_COUNT
	.align		4
        /*003c*/ 	.byte	0x03, 0x1b
        /*003e*/ 	.short	0x00ff


	//----- nvinfo : EIATTR_MERCURY_ISA_VERSION
	.align		4
        /*0040*/ 	.byte	0x03, 0x5f
        /*0042*/ 	.short	0x0101


	//----- nvinfo : EIATTR_VRC_CTA_INIT_COUNT
	.align		4
        /*0044*/ 	.byte	0x02, 0x4a
	.zero		1
	.zero		1


	//----- nvinfo : EIATTR_EXIT_INSTR_OFFSETS
	.align		4
        /*0048*/ 	.byte	0x04, 0x1c
        /*004a*/ 	.short	(.L_192 - .L_191)


	//   ....[0]....
.L_191:
        /*004c*/ 	.word	0x00000130


	//   ....[1]....
        /*0050*/ 	.word	0x00000160


	//----- nvinfo : EIATTR_CBANK_PARAM_SIZE
	.align		4
.L_192:
        /*0054*/ 	.byte	0x03, 0x19
        /*0056*/ 	.short	0x0018


	//----- nvinfo : EIATTR_PARAM_CBANK
	.align		4
        /*0058*/ 	.byte	0x04, 0x0a
        /*005a*/ 	.short	(.L_194 - .L_193)
	.align		4
.L_193:
        /*005c*/ 	.word	index@(.nv.constant0._ZN3cub18CUB_300001_SM_10006detail4scan23DeviceCompactInitKernelINS0_13ScanTileStateIiLb1EEEPlEEvT_iT0_)
        /*0060*/ 	.short	0x0380
        /*0062*/ 	.short	0x0018


	//----- nvinfo : EIATTR_SW_WAR
	.align		4
.L_194:
        /*0064*/ 	.byte	0x04, 0x36
        /*0066*/ 	.short	(.L_196 - .L_195)
.L_195:
        /*0068*/ 	.word	0x00000008
.L_196:


//--------------------- .nv.info._ZN3cub18CUB_300001_SM_10006detail6reduce28DeviceReduceSingleTileKernelINS2_10policy_hubIlyN4cuda3std3__44plusIlEEE10Policy1000EPlSC_iS9_llNS7_10__identityEEEvT0_T1_T2_T3_T4_T6_ --------------------------
	.section	.nv.info._ZN3cub18CUB_300001_SM_10006detail6reduce28DeviceReduceSingleTileKernelINS2_10policy_hubIlyN4cuda3std3__44plusIlEEE10Policy1000EPlSC_iS9_llNS7_10__identityEEEvT0_T1_T2_T3_T4_T6_,"",@"SHT_CUDA_INFO"
	.sectionflags	@""
	.align	4


	//----- nvinfo : EIATTR_CUDA_API_VERSION
	.align		4
        /*0000*/ 	.byte	0x04, 0x37
        /*0002*/ 	.short	(.L_198 - .L_197)
.L_197:
        /*0004*/ 	.word	0x00000082


	//----- nvinfo : EIATTR_KPARAM_INFO
	.align		4
.L_198:
        /*0008*/ 	.byte	0x04, 0x17
        /*000a*/ 	.short	(.L_200 - .L_199)
.L_199:
        /*000c*/ 	.word	0x00000000
        /*0010*/ 	.short	0x0005
        /*0012*/ 	.short	0x0020
        /*0014*/ 	.byte	0x00, 0xf0, 0x05, 0x00


	//----- nvinfo : EIATTR_KPARAM_INFO
	.align		4
.L_200:
        /*0018*/ 	.byte	0x04, 0x17
        /*001a*/ 	.short	(.L_202 - .L_201)
.L_201:
        /*001c*/ 	.word	0x00000000
        /*0020*/ 	.short	0x0004
        /*0022*/ 	.short	0x0018
        /*0024*/ 	.byte	0x00, 0xf0, 0x21, 0x00


	//----- nvinfo : EIATTR_KPARAM_INFO
	.align		4
.L_202:
        /*0028*/ 	.byte	0x04, 0x17
        /*002a*/ 	.short	(.L_204 - .L_203)
.L_203:
        /*002c*/ 	.word	0x00000000
        /*0030*/ 	.short	0x0003
        /*0032*/ 	.short	0x0014
        /*0034*/ 	.byte	0x00, 0xf0, 0x05, 0x00


	//----- nvinfo : EIATTR_KPARAM_INFO
	.align		4
.L_204:
        /*0038*/ 	.byte	0x04, 0x17
        /*003a*/ 	.short	(.L_206 - .L_205)
.L_205:
        /*003c*/ 	.word	0x00000000
        /*0040*/ 	.short	0x0002
        /*0042*/ 	.short	0x0010
        /*0044*/ 	.byte	0x00, 0xf0, 0x11, 0x00


	//----- nvinfo : EIATTR_KPARAM_INFO
	.align		4
.L_206:
        /*0048*/ 	.byte	0x04, 0x17
        /*004a*/ 	.short	(.L_208 - .L_207)
.L_207:
        /*004c*/ 	.word	0x00000000
        /*0050*/ 	.short	0x0001
        /*0052*/ 	.short	0x0008
        /*0054*/ 	.byte	0x00, 0xf5, 0x21, 0x00


	//----- nvinfo : EIATTR_KPARAM_INFO
	.align		4
.L_208:
        /*0058*/ 	.byte	0x04, 0x17
        /*005a*/ 	.short	(.L_210 - .L_209)
.L_209:
        /*005c*/ 	.word	0x00000000
        /*0060*/ 	.short	0x0000
        /*0062*/ 	.short	0x0000
        /*0064*/ 	.byte	0x00, 0xf5, 0x21, 0x00


	//----- nvinfo : EIATTR_SPARSE_MMA_MASK
	.align		4
.L_210:
        /*0068*/ 	.byte	0x03, 0x50
        /*006a*/ 	.short	0x0000


	//----- nvinfo : EIATTR_MAXREG_COUNT
	.align		4
        /*006c*/ 	.byte	0x03, 0x1b
        /*006e*/ 	.short	0x0080


	//----- nvinfo : EIATTR_NUM_BARRIERS
	.align		4
        /*0070*/ 	.byte	0x02, 0x4c
        /*0072*/ 	.byte	0x01
	.zero		1


	//----- nvinfo : EIATTR_MERCURY_ISA_VERSION
	.align		4
        /*0074*/ 	.byte	0x03, 0x5f
        /*0076*/ 	.short	0x0101


	//----- nvinfo : EIATTR_COOP_GROUP_MASK_REGIDS
	.align		4
        /*0078*/ 	.byte	0x04, 0x29
        /*007a*/ 	.short	(.L_212 - .L_211)


	//   ....[0]....
.L_211:
        /*007c*/ 	.word	0xffffffff


	//   ....[1]....
        /*0080*/ 	.word	0xffffffff


	//   ....[2]....
        /*0084*/ 	.word	0xffffffff


	//   ....[3]....
        /*0088*/ 	.word	0xffffffff


	//   ....[4]....
        /*008c*/ 	.word	0xffffffff


	//   ....[5]....
        /*0090*/ 	.word	0xffffffff


	//   ....[6]....
        /*0094*/ 	.word	0xffffffff


	//   ....[7]....
        /*0098*/ 	.word	0xffffffff


	//   ....[8]....
        /*009c*/ 	.word	0xffffffff


	//   ....[9]....
        /*00a0*/ 	.word	0xffffffff


	//   ....[10]....
        /*00a4*/ 	.word	0xffffffff


	//   ....[11]....
        /*00a8*/ 	.word	0xffffffff


	//   ....[12]....
        /*00ac*/ 	.word	0xffffffff


	//   ....[13]....
        /*00b0*/ 	.word	0xffffffff


	//   ....[14]....
        /*00b4*/ 	.word	0xffffffff


	//   ....[15]....
        /*00b8*/ 	.word	0xffffffff


	//   ....[16]....
        /*00bc*/ 	.word	0xffffffff


	//   ....[17]....
        /*00c0*/ 	.word	0xffffffff


	//   ....[18]....
        /*00c4*/ 	.word	0xffffffff


	//   ....[19]....
        /*00c8*/ 	.word	0xffffffff


	//   ....[20]....
        /*00cc*/ 	.word	0xffffffff


	//   ....[21]....
        /*00d0*/ 	.word	0xffffffff


	//   ....[22]....
        /*00d4*/ 	.word	0xffffffff


	//   ....[23]....
        /*00d8*/ 	.word	0xffffffff


	//   ....[24]....
        /*00dc*/ 	.word	0xffffffff


	//   ....[25]....
        /*00e0*/ 	.word	0xffffffff


	//   ....[26]....
        /*00e4*/ 	.word	0xffffffff


	//   ....[27]....
        /*00e8*/ 	.word	0xffffffff


	//   ....[28]....
        /*00ec*/ 	.word	0xffffffff


	//   ....[29]....
        /*00f0*/ 	.word	0xffffffff


	//----- nvinfo : EIATTR_COOP_GROUP_INSTR_OFFSETS
	.align		4
.L_212:
        /*00f4*/ 	.byte	0x04, 0x28
        /*00f6*/ 	.short	(.L_214 - .L_213)


	//   ....[0]....
.L_213:
        /*00f8*/ 	.word	0x00000970


	//   ....[1]....
        /*00fc*/ 	.word	0x00000980


	//   ....[2]....
        /*0100*/ 	.word	0x000009e0


	//   ....[3]....
        /*0104*/ 	.word	0x00000a00


	//   ....[4]....
        /*0108*/ 	.word	0x00000a50


	//   ....[5]....
        /*010c*/ 	.word	0x00000a70


	//   ....[6]....
        /*0110*/ 	.word	0x00000ab0


	//   ....[7]....
        /*0114*/ 	.word	0x00000af0


	//   ....[8]....
        /*0118*/ 	.word	0x00000b40


	//   ....[9]....
        /*011c*/ 	.word	0x00000b80


	//   ....[10]....
        /*0120*/ 	.word	0x00000e80


	//   ....[11]....
        /*0124*/ 	.word	0x00000e90


	//   ....[12]....
        /*0128*/ 	.word	0x00000f10


	//   ....[13]....
        /*012c*/ 	.word	0x00000f30


	//   ....[14]....
        /*0130*/ 	.word	0x00000f70


	//   ....[15]....
        /*0134*/ 	.word	0x00000fb0


	//   ....[16]....
        /*0138*/ 	.word	0x00001010


	//   ....[17]....
        /*013c*/ 	.word	0x00001040


	//   ....[18]....
        /*0140*/ 	.word	0x00001080


	//   ....[19]....
        /*0144*/ 	.word	0x000010c0


	//   ....[20]....
        /*0148*/ 	.word	0x000021b0


	//   ....[21]....
        /*014c*/ 	.word	0x000021c0


	//   ....[22]....
        /*0150*/ 	.word	0x00002240


	//   ....[23]....
        /*0154*/ 	.word	0x00002250


	//   ....[24]....
        /*0158*/ 	.word	0x000022b0


	//   ....[25]....
        /*015c*/ 	.word	0x000022d0


	//   ....[26]....
        /*0160*/ 	.word	0x00002310


	//   ....[27]....
        /*0164*/ 	.word	0x00002340


	//   ....[28]....
        /*0168*/ 	.word	0x00002380


	//   ....[29]....
        /*016c*/ 	.word	0x000023e0


	//----- nvinfo : EIATTR_VRC_CTA_INIT_COUNT
	.align		4
.L_214:
        /*0170*/ 	.byte	0x02, 0x4a
	.zero		1
	.zero		1


	//----- nvinfo : EIATTR_EXIT_INSTR_OFFSETS
	.align		4
        /*0174*/ 	.byte	0x04, 0x1c
        /*0176*/ 	.short	(.L_216 - .L_215)


	//   ....[0]....
.L_215:
        /*0178*/ 	.word	0x00000080


	//   ....[1]....
        /*017c*/ 	.word	0x000000c0


	//   ....[2]....
        /*0180*/ 	.word	0x00002650


	//   ....[3]....
        /*0184*/ 	.word	0x000026b0


	//----- nvinfo : EIATTR_MAX_THREADS
	.align		4
.L_216:
        /*0188*/ 	.byte	0x04, 0x05
        /*018a*/ 	.short	(.L_218 - .L_217)
.L_217:
        /*018c*/ 	.word	0x00000200
        /*0190*/ 	.word	0x00000001
        /*0194*/ 	.word	0x00000001


	//----- nvinfo : EIATTR_CRS_STACK_SIZE
	.align		4
.L_218:
        /*0198*/ 	.byte	0x04, 0x1e
        /*019a*/ 	.short	(.L_220 - .L_219)
.L_219:
        /*019c*/ 	.word	0x00000000


	//----- nvinfo : EIATTR_CBANK_PARAM_SIZE
	.align		4
.L_220:
        /*01a0*/ 	.byte	0x03, 0x19
        /*01a2*/ 	.short	0x0021


	//----- nvinfo : EIATTR_PARAM_CBANK
	.align		4
        /*01a4*/ 	.byte	0x04, 0x0a
        /*01a6*/ 	.short	(.L_222 - .L_221)
	.align		4
.L_221:
        /*01a8*/ 	.word	index@(.nv.constant0._ZN3cub18CUB_300001_SM_10006detail6reduce28DeviceReduceSingleTileKernelINS2_10policy_hubIlyN4cuda3std3__44plusIlEEE10Policy1000EPlSC_iS9_llNS7_10__identityEEEvT0_T1_T2_T3_T4_T6_)
        /*01ac*/ 	.short	0x0380
        /*01ae*/ 	.short	0x0021


	//----- nvinfo : EIATTR_SW_WAR
	.align		4
.L_222:
        /*01b0*/ 	.byte	0x04, 0x36
        /*01b2*/ 	.short	(.L_224 - .L_223)
.L_223:
        /*01b4*/ 	.word	0x00000008
.L_224:


//--------------------- .nv.info._ZN3cub18CUB_300001_SM_10006detail6reduce18DeviceReduceKernelINS2_10policy_hubIlyN4cuda3std3__44plusIlEEE10Policy1000EN6thrust24THRUST_300001_SM_1000_NS18transform_iteratorINSD_6detail14equal_to_valueIiEEPillEEyS9_lNS7_10__identityEEEvT0_PT3_T1_NS0_13GridEvenShareISO_EET2_T4_ --------------------------
	.section	.nv.info._ZN3cub18CUB_300001_SM_10006detail6reduce18DeviceReduceKernelINS2_10policy_hubIlyN4cuda3std3__44plusIlEEE10Policy1000EN6thrust24THRUST_300001_SM_1000_NS18transform_iteratorINSD_6detail14equal_to_valueIiEEPillEEyS9_lNS7_10__identityEEEvT0_PT3_T1_NS0_13GridEvenShareISO_EET2_T4_,"",@"SHT_CUDA_INFO"
	.sectionflags	@""
	.align	4


	//----- nvinfo : EIATTR_CUDA_API_VERSION
	.align		4
        /*0000*/ 	.byte	0x04, 0x37
        /*0002*/ 	.short	(.L_226 - .L_225)
.L_225:
        /*0004*/ 	.word	0x00000082


	//----- nvinfo : EIATTR_KPARAM_INFO
	.align		4
.L_226:
        /*0008*/ 	.byte	0x04, 0x17
        /*000a*/ 	.short	(.L_228 - .L_227)
.L_227:
        /*000c*/ 	.word	0x00000000
        /*0010*/ 	.short	0x0005
        /*0012*/ 	.short	0x0069
        /*0014*/ 	.byte	0x00, 0xf0, 0x05, 0x00


	//----- nvinfo : EIATTR_KPARAM_INFO
	.align		4
.L_228:
        /*0018*/ 	.byte	0x04, 0x17
        /*001a*/ 	.short	(.L_230 - .L_229)
.L_229:
        /*001c*/ 	.word	0x00000000
        /*0020*/ 	.short	0x0004
        /*0022*/ 	.short	0x0068
        /*0024*/ 	.byte	0x00, 0xf0, 0x05, 0x00


	//----- nvinfo : EIATTR_KPARAM_INFO
	.align		4
.L_230:
        /*0028*/ 	.byte	0x04, 0x17
        /*002a*/ 	.short	(.L_232 - .L_231)
.L_231:
        /*002c*/ 	.word	0x00000000
        /*0030*/ 	.short	0x0003
        /*0032*/ 	.short	0x0020
        /*0034*/ 	.byte	0x00, 0xf0, 0x21, 0x01


	//----- nvinfo : EIATTR_KPARAM_INFO
	.align		4
.L_232:
        /*0038*/ 	.byte	0x04, 0x17
        /*003a*/ 	.short	(.L_234 - .L_233)
.L_233:
        /*003c*/ 	.word	0x00000000
        /*0040*/ 	.short	0x0002
        /*0042*/ 	.short	0x0018
        /*0044*/ 	.byte	0x00, 0xf0, 0x21, 0x00


	//----- nvinfo : EIATTR_KPARAM_INFO
	.align		4
.L_234:
        /*0048*/ 	.byte	0x04, 0x17
        /*004a*/ 	.short	(.L_236 - .L_235)
.L_235:
        /*004c*/ 	.word	0x00000000
        /*0050*/ 	.short	0x0001
        /*0052*/ 	.short	0x0010
        /*0054*/ 	.byte	0x00, 0xf5, 0x21, 0x00


	//----- nvinfo : EIATTR_KPARAM_INFO
	.align		4
.L_236:
        /*0058*/ 	.byte	0x04, 0x17
        /*005a*/ 	.short	(.L_238 - .L_237)
.L_237:
        /*005c*/ 	.word	0x00000000
        /*0060*/ 	.short	0x0000
        /*0062*/ 	.short	0x0000
        /*0064*/ 	.byte	0x00, 0xf0, 0x41, 0x00


	//----- nvinfo : EIATTR_SPARSE_MMA_MASK
	.align		4
.L_238:
        /*0068*/ 	.byte	0x03, 0x50
        /*006a*/ 	.short	0x0000


	//----- nvinfo : EIATTR_MAXREG_COUNT
	.align		4
        /*006c*/ 	.byte	0x03, 0x1b
        /*006e*/ 	.short	0x0080


	//----- nvinfo : EIATTR_NUM_BARRIERS
	.align		4
        /*0070*/ 	.byte	0x02, 0x4c
        /*0072*/ 	.byte	0x01
	.zero		1


	//----- nvinfo : EIATTR_MERCURY_ISA_VERSION
	.align		4
        /*0074*/ 	.byte	0x03, 0x5f
        /*0076*/ 	.short	0x0101


	//----- nvinfo : EIATTR_COOP_GROUP_MASK_REGIDS
	.align		4
        /*0078*/ 	.byte	0x04, 0x29
        /*007a*/ 	.short	(.L_240 - .L_239)


	//   ....[0]....
.L_239:
        /*007c*/ 	.word	0xffffffff


	//   ....[1]....
        /*0080*/ 	.word	0xffffffff


	//   ....[2]....
        /*0084*/ 	.word	0xffffffff


	//   ....[3]....
        /*0088*/ 	.word	0xffffffff


	//   ....[4]....
        /*008c*/ 	.word	0xffffffff


	//   ....[5]....
        /*0090*/ 	.word	0xffffffff


	//   ....[6]....
        /*0094*/ 	.word	0xffffffff


	//   ....[7]....
        /*0098*/ 	.word	0xffffffff


	//   ....[8]....
        /*009c*/ 	.word	0xffffffff


	//   ....[9]....
        /*00a0*/ 	.word	0xffffffff


	//   ....[10]....
        /*00a4*/ 	.word	0xffffffff


	//   ....[11]....
        /*00a8*/ 	.word	0xffffffff


	//   ....[12]....
        /*00ac*/ 	.word	0xffffffff


	//   ....[13]....
        /*00b0*/ 	.word	0xffffffff


	//   ....[14]....
        /*00b4*/ 	.word	0xffffffff


	//   ....[15]....
        /*00b8*/ 	.word	0xffffffff


	//   ....[16]....
        /*00bc*/ 	.word	0xffffffff


	//   ....[17]....
        /*00c0*/ 	.word	0xffffffff


	//   ....[18]....
        /*00c4*/ 	.word	0xffffffff


	//   ....[19]....
        /*00c8*/ 	.word	0xffffffff


	//   ....[20]....
        /*00cc*/ 	.word	0xffffffff


	//   ....[21]....
        /*00d0*/ 	.word	0xffffffff


	//   ....[22]....
        /*00d4*/ 	.word	0xffffffff


	//   ....[23]....
        /*00d8*/ 	.word	0xffffffff


	//   ....[24]....
        /*00dc*/ 	.word	0xffffffff


	//   ....[25]....
        /*00e0*/ 	.word	0xffffffff


	//   ....[26]....
        /*00e4*/ 	.word	0xffffffff


	//   ....[27]....
        /*00e8*/ 	.word	0xffffffff


	//   ....[28]....
        /*00ec*/ 	.word	0xffffffff


	//   ....[29]....
        /*00f0*/ 	.word	0xffffffff


	//----- nvinfo : EIATTR_COOP_GROUP_INSTR_OFFSETS
	.align		4
.L_240:
        /*00f4*/ 	.byte	0x04, 0x28
        /*00f6*/ 	.short	(.L_242 - .L_241)


	//   ....[0]....
.L_241:
        /*00f8*/ 	.word	0x00000de0


	//   ....[1]....
        /*00fc*/ 	.word	0x00000df0


	//   ....[2]....
        /*0100*/ 	.word	0x00000e50


	//   ....[3]....
        /*0104*/ 	.word	0x00000e70


	//   ....[4]....
        /*0108*/ 	.word	0x00000ec0


	//   ....[5]....
        /*010c*/ 	.word	0x00000ee0


	//   ....[6]....
        /*0110*/ 	.word	0x00000f20


	//   ....[7]....
        /*0114*/ 	.word	0x00000f60


	//   ....[8]....
        /*0118*/ 	.word	0x00000fd0


	//   ....[9]....
        /*011c*/ 	.word	0x00001000


	//   ....[10]....
        /*0120*/ 	.word	0x00001300


	//   ....[11]....
        /*0124*/ 	.word	0x00001310


	//   ....[12]....
        /*0128*/ 	.word	0x00001390


	//   ....[13]....
        /*012c*/ 	.word	0x000013b0


	//   ....[14]....
        /*0130*/ 	.word	0x00001400


	//   ....[15]....
        /*0134*/ 	.word	0x00001460


	//   ....[16]....
        /*0138*/ 	.word	0x000014a0


	//   ....[17]....
        /*013c*/ 	.word	0x000014d0


	//   ....[18]....
        /*0140*/ 	.word	0x00001520


	//   ....[19]....
        /*0144*/ 	.word	0x00001580


	//   ....[20]....
        /*0148*/ 	.word	0x00002e00


	//   ....[21]....
        /*014c*/ 	.word	0x00002e10


	//   ....[22]....
        /*0150*/ 	.word	0x00002e90


	//   ....[23]....
        /*0154*/ 	.word	0x00002ea0


	//   ....[24]....
        /*0158*/ 	.word	0x00002f00


	//   ....[25]....
        /*015c*/ 	.word	0x00002f30


	//   ....[26]....
        /*0160*/ 	.word	0x00002f80


	//   ....[27]....
        /*0164*/ 	.word	0x00002fb0


	//   ....[28]....
        /*0168*/ 	.word	0x00003000


	//   ....[29]....
        /*016c*/ 	.word	0x00003050


	//----- nvinfo : EIATTR_VRC_CTA_INIT_COUNT
	.align		4
.L_242:
        /*0170*/ 	.byte	0x02, 0x4a
	.zero		1
	.zero		1


	//----- nvinfo : EIATTR_EXIT_INSTR_OFFSETS
	.align		4
        /*0174*/ 	.byte	0x04, 0x1c
        /*0176*/ 	.short	(.L_244 - .L_243)


	//   ....[0]....
.L_243:
        /*0178*/ 	.word	0x000032b0


	//   ....[1]....
        /*017c*/ 	.word	0x00003320


	//----- nvinfo : EIATTR_MAX_THREADS
	.align		4
.L_244:
        /*0180*/ 	.byte	0x04, 0x05
        /*0182*/ 	.short	(.L_246 - .L_245)
.L_245:
        /*0184*/ 	.word	0x00000200
        /*0188*/ 	.word	0x00000001
        /*018c*/ 	.word	0x00000001


	//----- nvinfo : EIATTR_CRS_STACK_SIZE
	.align		4
.L_246:
        /*0190*/ 	.byte	0x04, 0x1e
        /*0192*/ 	.short	(.L_248 - .L_247)
.L_247:
        /*0194*/ 	.word	0x00000000


	//----- nvinfo : EIATTR_CBANK_PARAM_SIZE
	.align		4
.L_248:
        /*0198*/ 	.byte	0x03, 0x19
        /*019a*/ 	.short	0x006a


	//----- nvinfo : EIATTR_PARAM_CBANK
	.align		4
        /*019c*/ 	.byte	0x04, 0x0a
        /*019e*/ 	.short	(.L_250 - .L_249)
	.align		4
.L_249:
        /*01a0*/ 	.word	index@(.nv.constant0._ZN3cub18CUB_300001_SM_10006detail6reduce18DeviceReduceKernelINS2_10policy_hubIlyN4cuda3std3__44plusIlEEE10Policy1000EN6thrust24THRUST_300001_SM_1000_NS18transform_iteratorINSD_6detail14equal_to_valueIiEEPillEEyS9_lNS7_10__identityEEEvT0_PT3_T1_NS0_13GridEvenShareISO_EET2_T4_)
        /*01a4*/ 	.short	0x0380
        /*01a6*/ 	.short	0x006a


	//----- nvinfo : EIATTR_SW_WAR
	.align		4
.L_250:
        /*01a8*/ 	.byte	0x04, 0x36
        /*01aa*/ 	.short	(.L_252 - .L_251)
.L_251:
        /*01ac*/ 	.word	0x00000008
.L_252:


//--------------------- .nv.info._ZN3cub18CUB_300001_SM_10006detail6reduce28DeviceReduceSingleTileKernelINS2_10policy_hubIlyN4cuda3std3__44plusIlEEE10Policy1000EN6thrust24THRUST_300001_SM_1000_NS18transform_iteratorINSD_6detail14equal_to_valueIiEEPillEEPlyS9_llNS7_10__identityEEEvT0_T1_T2_T3_T4_T6_ --------------------------
	.section	.nv.info._ZN3cub18CUB_300001_SM_10006detail6reduce28DeviceReduceSingleTileKernelINS2_10policy_hubIlyN4cuda3std3__44plusIlEEE10Policy1000EN6thrust24THRUST_300001_SM_1000_NS18transform_iteratorINSD_6detail14equal_to_valueIiEEPillEEPlyS9_llNS7_10__identityEEEvT0_T1_T2_T3_T4_T6_,"",@"SHT_CUDA_INFO"
	.sectionflags	@""
	.align	4


	//----- nvinfo : EIATTR_CUDA_API_VERSION
	.align		4
        /*0000*/ 	.byte	0x04, 0x37
        /*0002*/ 	.short	(.L_254 - .L_253)
.L_253:
        /*0004*/ 	.word	0x00000082


	//----- nvinfo : EIATTR_KPARAM_INFO
	.align		4
.L_254:
        /*0008*/ 	.byte	0x04, 0x17
        /*000a*/ 	.short	(.L_256 - .L_255)
.L_255:
        /*000c*/ 	.word	0x00000000
        /*0010*/ 	.short	0x0005
        /*0012*/ 	.short	0x0030
        /*0014*/ 	.byte	0x00, 0xf0, 0x05, 0x00


	//----- nvinfo : EIATTR_KPARAM_INFO
	.align		4
.L_256:
        /*0018*/ 	.byte	0x04, 0x17
        /*001a*/ 	.short	(.L_258 - .L_257)
.L_257:
        /*001c*/ 	.word	0x00000000
        /*0020*/ 	.short	0x0004
        /*0022*/ 	.short	0x0028
        /*0024*/ 	.byte	0x00, 0xf0, 0x21, 0x00


	//----- nvinfo : EIATTR_KPARAM_INFO
	.align		4
.L_258:
        /*0028*/ 	.byte	0x04, 0x17
        /*002a*/ 	.short	(.L_260 - .L_259)
.L_259:
        /*002c*/ 	.word	0x00000000
        /*0030*/ 	.short	0x0003
        /*0032*/ 	.short	0x0020
        /*0034*/ 	.byte	0x00, 0xf0, 0x05, 0x00


	//----- nvinfo : EIATTR_KPARAM_INFO
	.align		4
.L_260:
        /*0038*/ 	.byte	0x04, 0x17
        /*003a*/ 	.short	(.L_262 - .L_261)
.L_261:
        /*003c*/ 	.word	0x00000000
        /*0040*/ 	.short	0x0002
        /*0042*/ 	.short	0x0018
        /*0044*/ 	.byte	0x00, 0xf0, 0x21, 0x00


	//----- nvinfo : EIATTR_KPARAM_INFO
	.align		4
.L_262:
        /*0048*/ 	.byte	0x04, 0x17
        /*004a*/ 	.short	(.L_264 - .L_263)
.L_263:
        /*004c*/ 	.word	0x00000000
        /*0050*/ 	.short	0x0001
        /*0052*/ 	.short	0x0010
        /*0054*/ 	.byte	0x00, 0xf5, 0x21, 0x00


	//----- nvinfo : EIATTR_KPARAM_INFO
	.align		4
.L_264:
        /*0058*/ 	.byte	0x04, 0x17
        /*005a*/ 	.short	(.L_266 - .L_265)
.L_265:
        /*005c*/ 	.word	0x00000000
        /*0060*/ 	.short	0x0000
        /*0062*/ 	.short	0x0000
        /*0064*/ 	.byte	0x00, 0xf0, 0x41, 0x00


	//----- nvinfo : EIATTR_SPARSE_MMA_MASK
	.align		4
.L_266:
        /*0068*/ 	.byte	0x03, 0x50
        /*006a*/ 	.short	0x0000


	//----- nvinfo : EIATTR_MAXREG_COUNT
	.align		4
        /*006c*/ 	.byte	0x03, 0x1b
        /*006e*/ 	.short	0x0080


	//----- nvinfo : EIATTR_NUM_BARRIERS
	.align		4
        /*0070*/ 	.byte	0x02, 0x4c
        /*0072*/ 	.byte	0x01
	.zero		1


	//----- nvinfo : EIATTR_MERCURY_ISA_VERSION
	.align		4
        /*0074*/ 	.byte	0x03, 0x5f
        /*0076*/ 	.short	0x0101


	//----- nvinfo : EIATTR_COOP_GROUP_MASK_REGIDS
	.align		4
        /*0078*/ 	.byte	0x04, 0x29
        /*007a*/ 	.short	(.L_268 - .L_267)


	//   ....[0]....
.L_267:
        /*007c*/ 	.word	0xffffffff


	//   ....[1]....
        /*0080*/ 	.word	0xffffffff


	//   ....[2]....
        /*0084*/ 	.word	0xffffffff


	//   ....[3]....
        /*0088*/ 	.word	0xffffffff


	//   ....[4]....
        /*008c*/ 	.word	0xffffffff


	//   ....[5]....
        /*0090*/ 	.word	0xffffffff


	//   ....[6]....
        /*0094*/ 	.word	0xffffffff


	//   ....[7]....
        /*0098*/ 	.word	0xffffffff


	//   ....[8]....
        /*009c*/ 	.word	0xffffffff


	//   ....[9]....
        /*00a0*/ 	.word	0xffffffff


	//   ....[10]....
        /*00a4*/ 	.word	0xffffffff


	//   ....[11]....
        /*00a8*/ 	.word	0xffffffff


	//   ....[12]....
        /*00ac*/ 	.word	0xffffffff


	//   ....[13]....
        /*00b0*/ 	.word	0xffffffff


	//   ....[14]....
        /*00b4*/ 	.word	0xffffffff


	//   ....[15]....
        /*00b8*/ 	.word	0xffffffff


	//   ....[16]....
        /*00bc*/ 	.word	0xffffffff


	//   ....[17]....
        /*00c0*/ 	.word	0xffffffff


	//   ....[18]....
        /*00c4*/ 	.word	0xffffffff


	//   ....[19]....
        /*00c8*/ 	.word	0xffffffff


	//   ....[20]....
        /*00cc*/ 	.word	0xffffffff


	//   ....[21]....
        /*00d0*/ 	.word	0xffffffff


	//   ....[22]....
        /*00d4*/ 	.word	0xffffffff


	//   ....[23]....
        /*00d8*/ 	.word	0xffffffff


	//   ....[24]....
        /*00dc*/ 	.word	0xffffffff


	//   ....[25]....
        /*00e0*/ 	.word	0xffffffff


	//   ....[26]....
        /*00e4*/ 	.word	0xffffffff


	//   ....[27]....
        /*00e8*/ 	.word	0xffffffff


	//   ....[28]....
        /*00ec*/ 	.word	0xffffffff


	//   ....[29]....
        /*00f0*/ 	.word	0xffffffff


	//----- nvinfo : EIATTR_COOP_GROUP_INSTR_OFFSETS
	.align		4
.L_268:
        /*00f4*/ 	.byte	0x04, 0x28
        /*00f6*/ 	.short	(.L_270 - .L_269)


	//   ....[0]....
.L_269:
        /*00f8*/ 	.word	0x00000d50


	//   ....[1]....
        /*00fc*/ 	.word	0x00000d60


	//   ....[2]....
        /*0100*/ 	.word	0x00000dc0


	//   ....[3]....
        /*0104*/ 	.word	0x00000de0


	//   ....[4]....
        /*0108*/ 	.word	0x00000e30


	//   ....[5]....
        /*010c*/ 	.word	0x00000e50


	//   ....[6]....
        /*0110*/ 	.word	0x00000e90


	//   ....[7]....
        /*0114*/ 	.word	0x00000ed0


	//   ....[8]....
        /*0118*/ 	.word	0x00000f20


	//   ....[9]....
        /*011c*/ 	.word	0x00000f60


	//   ....[10]....
        /*0120*/ 	.word	0x00001260


	//   ....[11]....
        /*0124*/ 	.word	0x00001270


	//   ....[12]....
        /*0128*/ 	.word	0x000012f0


	//   ....[13]....
        /*012c*/ 	.word	0x00001310


	//   ....[14]....
        /*0130*/ 	.word	0x00001360


	//   ....[15]....
        /*0134*/ 	.word	0x000013c0


	//   ....[16]....
        /*0138*/ 	.word	0x00001400


	//   ....[17]....
        /*013c*/ 	.word	0x00001430


	//   ....[18]....
        /*0140*/ 	.word	0x00001480


	//   ....[19]....
        /*0144*/ 	.word	0x000014e0


	//   ....[20]....
        /*0148*/ 	.word	0x00002c10


	//   ....[21]....
        /*014c*/ 	.word	0x00002c20


	//   ....[22]....
        /*0150*/ 	.word	0x00002ca0


	//   ....[23]....
        /*0154*/ 	.word	0x00002cb0


	//   ....[24]....
        /*0158*/ 	.word	0x00002d10


	//   ....[25]....
        /*015c*/ 	.word	0x00002d30


	//   ....[26]....
        /*0160*/ 	.word	0x00002d70


	//   ....[27]....
        /*0164*/ 	.word	0x00002da0


	//   ....[28]....
        /*0168*/ 	.word	0x00002df0


	//   ....[29]....
        /*016c*/ 	.word	0x00002e40


	//----- nvinfo : EIATTR_VRC_CTA_INIT_COUNT
	.align		4
.L_270:
        /*0170*/ 	.byte	0x02, 0x4a
	.zero		1
	.zero		1


	//----- nvinfo : EIATTR_EXIT_INSTR_OFFSETS
	.align		4
        /*0174*/ 	.byte	0x04, 0x1c
        /*0176*/ 	.short	(.L_272 - .L_271)


	//   ....[0]....
.L_271:
        /*0178*/ 	.word	0x000000a0


	//   ....[1]....
        /*017c*/ 	.word	0x000000e0


	//   ....[2]....
        /*0180*/ 	.word	0x000030a0


	//   ....[3]....
        /*0184*/ 	.word	0x00003100


	//----- nvinfo : EIATTR_MAX_THREADS
	.align		4
.L_272:
        /*0188*/ 	.byte	0x04, 0x05
        /*018a*/ 	.short	(.L_274 - .L_273)
.L_273:
        /*018c*/ 	.word	0x00000200
        /*0190*/ 	.word	0x00000001
        /*0194*/ 	.word	0x00000001


	//----- nvinfo : EIATTR_CRS_STACK_SIZE
	.align		4
.L_274:
        /*0198*/ 	.byte	0x04, 0x1e
        /*019a*/ 	.short	(.L_276 - .L_275)
.L_275:
        /*019c*/ 	.word	0x00000000


	//----- nvinfo : EIATTR_CBANK_PARAM_SIZE
	.align		4
.L_276:
        /*01a0*/ 	.byte	0x03, 0x19
        /*01a2*/ 	.short	0x0031


	//----- nvinfo : EIATTR_PARAM_CBANK
	.align		4
        /*01a4*/ 	.byte	0x04, 0x0a
        /*01a6*/ 	.short	(.L_278 - .L_277)
	.align		4
.L_277:
        /*01a8*/ 	.word	index@(.nv.constant0._ZN3cub18CUB_300001_SM_10006detail6reduce28DeviceReduceSingleTileKernelINS2_10policy_hubIlyN4cuda3std3__44plusIlEEE10Policy1000EN6thrust24THRUST_300001_SM_1000_NS18transform_iteratorINSD_6detail14equal_to_valueIiEEPillEEPlyS9_llNS7_10__identityEEEvT0_T1_T2_T3_T4_T6_)
        /*01ac*/ 	.short	0x0380
        /*01ae*/ 	.short	0x0031


	//----- nvinfo : EIATTR_SW_WAR
	.align		4
.L_278:
        /*01b0*/ 	.byte	0x04, 0x36
        /*01b2*/ 	.short	(.L_280 - .L_279)
.L_279:
        /*01b4*/ 	.word	0x00000008
.L_280:


//--------------------- .nv.info._ZN3cub18CUB_300001_SM_10006detail6reduce28DeviceReduceSingleTileKernelINS2_10policy_hubIljN4cuda3std3__44plusIlEEE10Policy1000EPlSC_iS9_llNS7_10__identityEEEvT0_T1_T2_T3_T4_T6_ --------------------------
	.section	.nv.info._ZN3cub18CUB_300001_SM_10006detail6reduce28DeviceReduceSingleTileKernelINS2_10policy_hubIljN4cuda3std3__44plusIlEEE10Policy1000EPlSC_iS9_llNS7_10__identityEEEvT0_T1_T2_T3_T4_T6_,"",@"SHT_CUDA_INFO"
	.sectionflags	@""
	.align	4


	//----- nvinfo : EIATTR_CUDA_API_VERSION
	.align		4
        /*0000*/ 	.byte	0x04, 0x37
        /*0002*/ 	.short	(.L_282 - .L_281)
.L_281:
        /*0004*/ 	.word	0x00000082


	//----- nvinfo : EIATTR_KPARAM_INFO
	.align		4
.L_282:
        /*0008*/ 	.byte	0x04, 0x17
        /*000a*/ 	.short	(.L_284 - .L_283)
.L_283:
        /*000c*/ 	.word	0x00000000
        /*0010*/ 	.short	0x0005
        /*0012*/ 	.short	0x0020
        /*0014*/ 	.byte	0x00, 0xf0, 0x05, 0x00


	//----- nvinfo : EIATTR_KPARAM_INFO
	.align		4
.L_284:
        /*0018*/ 	.byte	0x04, 0x17
        /*001a*/ 	.short	(.L_286 - .L_285)
.L_285:
        /*001c*/ 	.word	0x00000000
        /*0020*/ 	.short	0x0004
        /*0022*/ 	.short	0x0018
        /*0024*/ 	.byte	0x00, 0xf0, 0x21, 0x00


	//----- nvinfo : EIATTR_KPARAM_INFO
	.align		4
.L_286:
        /*0028*/ 	.byte	0x04, 0x17
        /*002a*/ 	.short	(.L_288 - .L_287)
.L_287:
        /*002c*/ 	.word	0x00000000
        /*0030*/ 	.short	0x0003
        /*0032*/ 	.short	0x0014
        /*0034*/ 	.byte	0x00, 0xf0, 0x05, 0x00


	//----- nvinfo : EIATTR_KPARAM_INFO
	.align		4
.L_288:
        /*0038*/ 	.byte	0x04, 0x17
        /*003a*/ 	.short	(.L_290 - .L_289)
.L_289:
        /*003c*/ 	.word	0x00000000
        /*0040*/ 	.short	0x0002
        /*0042*/ 	.short	0x0010
        /*0044*/ 	.byte	0x00, 0xf0, 0x11, 0x00


	//----- nvinfo : EIATTR_KPARAM_INFO
	.align		4
.L_290:
        /*0048*/ 	.byte	0x04, 0x17
        /*004a*/ 	.short	(.L_292 - .L_291)
.L_291:
        /*004c*/ 	.word	0x00000000
        /*0050*/ 	.short	0x0001
        /*0052*/ 	.short	0x0008
        /*0054*/ 	.byte	0x00, 0xf5, 0x21, 0x00


	//----- nvinfo : EIATTR_KPARAM_INFO
	.align		4
.L_292:
        /*0058*/ 	.byte	0x04, 0x17
        /*005a*/ 	.short	(.L_294 - .L_293)
.L_293:
        /*005c*/ 	.word	0x00000000
        /*0060*/ 	.short	0x0000
        /*0062*/ 	.short	0x0000
        /*0064*/ 	.byte	0x00, 0xf5, 0x21, 0x00


	//----- nvinfo : EIATTR_SPARSE_MMA_MASK
	.align		4
.L_294:
        /*0068*/ 	.byte	0x03, 0x50
        /*006a*/ 	.short	0x0000


	//----- nvinfo : EIATTR_MAXREG_COUNT
	.align		4
        /*006c*/ 	.byte	0x03, 0x1b
        /*006e*/ 	.short	0x0080


	//----- nvinfo : EIATTR_NUM_BARRIERS
	.align		4
        /*0070*/ 	.byte	0x02, 0x4c
        /*0072*/ 	.byte	0x01
	.zero		1


	//----- nvinfo : EIATTR_MERCURY_ISA_VERSION
	.align		4
        /*0074*/ 	.byte	0x03, 0x5f
        /*0076*/ 	.short	0x0101


	//----- nvinfo : EIATTR_COOP_GROUP_MASK_REGIDS
	.align		4
        /*0078*/ 	.byte	0x04, 0x29
        /*007a*/ 	.short	(.L_296 - .L_295)


	//   ....[0]....
.L_295:
        /*007c*/ 	.word	0xffffffff


	//   ....[1]....
        /*0080*/ 	.word	0xffffffff


	//   ....[2]....
        /*0084*/ 	.word	0xffffffff


	//   ....[3]....
        /*0088*/ 	.word	0xffffffff


	//   ....[4]....
        /*008c*/ 	.word	0xffffffff


	//   ....[5]....
        /*0090*/ 	.word	0xffffffff


	//   ....[6]....
        /*0094*/ 	.word	0xffffffff


	//   ....[7]....
        /*0098*/ 	.word	0xffffffff


	//   ....[8]....
        /*009c*/ 	.word	0xffffffff


	//   ....[9]....
        /*00a0*/ 	.word	0xffffffff


	//   ....[10]....
        /*00a4*/ 	.word	0xffffffff


	//   ....[11]....
        /*00a8*/ 	.word	0xffffffff


	//   ....[12]....
        /*00ac*/ 	.word	0xffffffff


	//   ....[13]....
        /*00b0*/ 	.word	0xffffffff


	//   ....[14]....
        /*00b4*/ 	.word	0xffffffff


	//   ....[15]....
        /*00b8*/ 	.word	0xffffffff


	//   ....[16]....
        /*00bc*/ 	.word	0xffffffff


	//   ....[17]....
        /*00c0*/ 	.word	0xffffffff


	//   ....[18]....
        /*00c4*/ 	.word	0xffffffff


	//   ....[19]....
        /*00c8*/ 	.word	0xffffffff


	//   ....[20]....
        /*00cc*/ 	.word	0xffffffff


	//   ....[21]....
        /*00d0*/ 	.word	0xffffffff


	//   ....[22]....
        /*00d4*/ 	.word	0xffffffff


	//   ....[23]....
        /*00d8*/ 	.word	0xffffffff


	//   ....[24]....
        /*00dc*/ 	.word	0xffffffff


	//   ....[25]....
        /*00e0*/ 	.word	0xffffffff


	//   ....[26]....
        /*00e4*/ 	.word	0xffffffff


	//   ....[27]....
        /*00e8*/ 	.word	0xffffffff


	//   ....[28]....
        /*00ec*/ 	.word	0xffffffff


	//   ....[29]....
        /*00f0*/ 	.word	0xffffffff


	//----- nvinfo : EIATTR_COOP_GROUP_INSTR_OFFSETS
	.align		4
.L_296:
        /*00f4*/ 	.byte	0x04, 0x28
        /*00f6*/ 	.short	(.L_298 - .L_297)


	//   ....[0]....
.L_297:
        /*00f8*/ 	.word	0x00000970


	//   ....[1]....
        /*00fc*/ 	.word	0x00000980


	//   ....[2]....
        /*0100*/ 	.word	0x000009e0


	//   ....[3]....
        /*0104*/ 	.word	0x00000a00


	//   ....[4]....
        /*0108*/ 	.word	0x00000a50


	//   ....[5]....
        /*010c*/ 	.word	0x00000a70


	//   ....[6]....
        /*0110*/ 	.word	0x00000ab0


	//   ....[7]....
        /*0114*/ 	.word	0x00000af0


	//   ....[8]....
        /*0118*/ 	.word	0x00000b40


	//   ....[9]....
        /*011c*/ 	.word	0x00000b80


	//   ....[10]....
        /*0120*/ 	.word	0x00000e80


	//   ....[11]....
        /*0124*/ 	.word	0x00000e90


	//   ....[12]....
        /*0128*/ 	.word	0x00000f10


	//   ....[13]....
        /*012c*/ 	.word	0x00000f30


	//   ....[14]....
        /*0130*/ 	.word	0x00000f70


	//   ....[15]....
        /*0134*/ 	.word	0x00000fb0


	//   ....[16]....
        /*0138*/ 	.word	0x00001010


	//   ....[17]....
        /*013c*/ 	.word	0x00001040


	//   ....[18]....
        /*0140*/ 	.word	0x00001080


	//   ....[19]....
        /*0144*/ 	.word	0x000010c0


	//   ....[20]....
        /*0148*/ 	.word	0x000021b0


	//   ....[21]....
        /*014c*/ 	.word	0x000021c0


	//   ....[22]....
        /*0150*/ 	.word	0x00002240


	//   ....[23]....
        /*0154*/ 	.word	0x00002250


	//   ....[24]....
        /*0158*/ 	.word	0x000022b0


	//   ....[25]....
        /*015c*/ 	.word	0x000022d0


	//   ....[26]....
        /*0160*/ 	.word	0x00002310


	//   ....[27]....
        /*0164*/ 	.word	0x00002340


	//   ....[28]....
        /*0168*/ 	.word	0x00002380


	//   ....[29]....
        /*016c*/ 	.word	0x000023e0


	//----- nvinfo : EIATTR_VRC_CTA_INIT_COUNT
	.align		4
.L_298:
        /*0170*/ 	.byte	0x02, 0x4a
	.zero		1
	.zero		1


	//----- nvinfo : EIATTR_EXIT_INSTR_OFFSETS
	.align		4
        /*0174*/ 	.byte	0x04, 0x1c
        /*0176*/ 	.short	(.L_300 - .L_299)


	//   ....[0]....
.L_299:
        /*0178*/ 	.word	0x00000080


	//   ....[1]....
        /*017c*/ 	.word	0x000000c0


	//   ....[2]....
        /*0180*/ 	.word	0x00002650


	//   ....[3]....
        /*0184*/ 	.word	0x000026b0


	//----- nvinfo : EIATTR_MAX_THREADS
	.align		4
.L_300:
        /*0188*/ 	.byte	0x04, 0x05
        /*018a*/ 	.short	(.L_302 - .L_301)
.L_301:
        /*018c*/ 	.word	0x00000200
        /*0190*/ 	.word	0x00000001
        /*0194*/ 	.word	0x00000001


	//----- nvinfo : EIATTR_CRS_STACK_SIZE
	.align		4
.L_302:
        /*0198*/ 	.byte	0x04, 0x1e
        /*019a*/ 	.short	(.L_304 - .L_303)
.L_303:
        /*019c*/ 	.word	0x00000000


	//----- nvinfo : EIATTR_CBANK_PARAM_SIZE
	.align		4
.L_304:
        /*01a0*/ 	.byte	0x03, 0x19
        /*01a2*/ 	.short	0x0021


	//----- nvinfo : EIATTR_PARAM_CBANK
	.align		4
        /*01a4*/ 	.byte	0x04, 0x0a
        /*01a6*/ 	.short	(.L_306 - .L_305)
	.align		4
.L_305:
        /*01a8*/ 	.word	index@(.nv.constant0._ZN3cub18CUB_300001_SM_10006detail6reduce28DeviceReduceSingleTileKernelINS2_10policy_hubIljN4cuda3std3__44plusIlEEE10Policy1000EPlSC_iS9_llNS7_10__identityEEEvT0_T1_T2_T3_T4_T6_)
        /*01ac*/ 	.short	0x0380
        /*01ae*/ 	.short	0x0021


	//----- nvinfo : EIATTR_SW_WAR
	.align		4
.L_306:
        /*01b0*/ 	.byte	0x04, 0x36
        /*01b2*/ 	.short	(.L_308 - .L_307)
.L_307:
        /*01b4*/ 	.word	0x00000008
.L_308:


//--------------------- .nv.info._ZN3cub18CUB_300001_SM_10006detail6reduce18DeviceReduceKernelINS2_10policy_hubIljN4cuda3std3__44plusIlEEE10Policy1000EN6thrust24THRUST_300001_SM_1000_NS18transform_iteratorINSD_6detail14equal_to_valueIiEEPillEEjS9_lNS7_10__identityEEEvT0_PT3_T1_NS0_13GridEvenShareISO_EET2_T4_ --------------------------
	.section	.nv.info._ZN3cub18CUB_300001_SM_10006detail6reduce18DeviceReduceKernelINS2_10policy_hubIljN4cuda3std3__44plusIlEEE10Policy1000EN6thrust24THRUST_300001_SM_1000_NS18transform_iteratorINSD_6detail14equal_to_valueIiEEPillEEjS9_lNS7_10__identityEEEvT0_PT3_T1_NS0_13GridEvenShareISO_EET2_T4_,"",@"SHT_CUDA_INFO"
	.sectionflags	@""
	.align	4


	//----- nvinfo : EIATTR_CUDA_API_VERSION
	.align		4
        /*0000*/ 	.byte	0x04, 0x37
        /*0002*/ 	.short	(.L_310 - .L_309)
.L_309:
        /*0004*/ 	.word	0x00000082


	//----- nvinfo : EIATTR_KPARAM_INFO
	.align		4
.L_310:
        /*0008*/ 	.byte	0x04, 0x17
        /*000a*/ 	.short	(.L_312 - .L_311)
.L_311:
        /*000c*/ 	.word	0x00000000
        /*0010*/ 	.short	0x0005
        /*0012*/ 	.short	0x0045
        /*0014*/ 	.byte	0x00, 0xf0, 0x05, 0x00


	//----- nvinfo : EIATTR_KPARAM_INFO
	.align		4
.L_312:
        /*0018*/ 	.byte	0x04, 0x17
        /*001a*/ 	.short	(.L_314 - .L_313)
.L_313:
        /*001c*/ 	.word	0x00000000
        /*0020*/ 	.short	0x0004
        /*0022*/ 	.short	0x0044
        /*0024*/ 	.byte	0x00, 0xf0, 0x05, 0x00


	//----- nvinfo : EIATTR_KPARAM_INFO
	.align		4
.L_314:
        /*0028*/ 	.byte	0x04, 0x17
        /*002a*/ 	.short	(.L_316 - .L_315)
.L_315:
        /*002c*/ 	.word	0x00000000
        /*0030*/ 	.short	0x0003
        /*0032*/ 	.short	0x001c
        /*0034*/ 	.byte	0x00, 0xf0, 0xa1, 0x00


	//----- nvinfo : EIATTR_KPARAM_INFO
	.align		4
.L_316:
        /*0038*/ 	.byte	0x04, 0x17
        /*003a*/ 	.short	(.L_318 - .L_317)
.L_317:
        /*003c*/ 	.word	0x00000000
        /*0040*/ 	.short	0x0002
        /*0042*/ 	.short	0x0018
        /*0044*/ 	.byte	0x00, 0xf0, 0x11, 0x00


	//----- nvinfo : EIATTR_KPARAM_INFO
	.align		4
.L_318:
        /*0048*/ 	.byte	0x04, 0x17
        /*004a*/ 	.short	(.L_320 - .L_319)
.L_319:
        /*004c*/ 	.word	0x00000000
        /*0050*/ 	.short	0x0001
        /*0052*/ 	.short	0x0010
        /*0054*/ 	.byte	0x00, 0xf5, 0x21, 0x00


	//----- nvinfo : EIATTR_KPARAM_INFO
	.align		4
.L_320:
        /*0058*/ 	.byte	0x04, 0x17
        /*005a*/ 	.short	(.L_322 - .L_321)
.L_321:
        /*005c*/ 	.word	0x00000000
        /*0060*/ 	.short	0x0000
        /*0062*/ 	.short	0x0000
        /*0064*/ 	.byte	0x00, 0xf0, 0x41, 0x00


	//----- nvinfo : EIATTR_SPARSE_MMA_MASK
	.align		4
.L_322:
        /*0068*/ 	.byte	0x03, 0x50
        /*006a*/ 	.short	0x0000


	//----- nvinfo : EIATTR_MAXREG_COUNT
	.align		4
        /*006c*/ 	.byte	0x03, 0x1b
        /*006e*/ 	.short	0x0080


	//----- nvinfo : EIATTR_NUM_BARRIERS
	.align		4
        /*0070*/ 	.byte	0x02, 0x4c
        /*0072*/ 	.byte	0x01
	.zero		1


	//----- nvinfo : EIATTR_MERCURY_ISA_VERSION
	.align		4
        /*0074*/ 	.byte	0x03, 0x5f
        /*0076*/ 	.short	0x0101


	//----- nvinfo : EIATTR_COOP_GROUP_MASK_REGIDS
	.align		4
        /*0078*/ 	.byte	0x04, 0x29
        /*007a*/ 	.short	(.L_324 - .L_323)


	//   ....[0]....
.L_323:
        /*007c*/ 	.word	0xffffffff


	//   ....[1]....
        /*0080*/ 	.word	0xffffffff


	//   ....[2]....
        /*0084*/ 	.word	0xffffffff


	//   ....[3]....
        /*0088*/ 	.word	0xffffffff


	//   ....[4]....
        /*008c*/ 	.word	0xffffffff


	//   ....[5]....
        /*0090*/ 	.word	0xffffffff


	//   ....[6]....
        /*0094*/ 	.word	0xffffffff


	//   ....[7]....
        /*0098*/ 	.word	0xffffffff


	//   ....[8]....
        /*009c*/ 	.word	0xffffffff


	//   ....[9]....
        /*00a0*/ 	.word	0xffffffff


	//   ....[10]....
        /*00a4*/ 	.word	0xffffffff


	//   ....[11]....
        /*00a8*/ 	.word	0xffffffff


	//   ....[12]....
        /*00ac*/ 	.word	0xffffffff


	//   ....[13]....
        /*00b0*/ 	.word	0xffffffff


	//   ....[14]....
        /*00b4*/ 	.word	0xffffffff


	//   ....[15]....
        /*00b8*/ 	.word	0xffffffff


	//   ....[16]....
        /*00bc*/ 	.word	0xffffffff


	//   ....[17]....
        /*00c0*/ 	.word	0xffffffff


	//   ....[18]....
        /*00c4*/ 	.word	0xffffffff


	//   ....[19]....
        /*00c8*/ 	.word	0xffffffff


	//   ....[20]....
        /*00cc*/ 	.word	0xffffffff


	//   ....[21]....
        /*00d0*/ 	.word	0xffffffff


	//   ....[22]....
        /*00d4*/ 	.word	0xffffffff


	//   ....[23]....
        /*00d8*/ 	.word	0xffffffff


	//   ....[24]....
        /*00dc*/ 	.word	0xffffffff


	//   ....[25]....
        /*00e0*/ 	.word	0xffffffff


	//   ....[26]....
        /*00e4*/ 	.word	0xffffffff


	//   ....[27]....
        /*00e8*/ 	.word	0xffffffff


	//   ....[28]....
        /*00ec*/ 	.word	0xffffffff


	//   ....[29]....
        /*00f0*/ 	.word	0xffffffff


	//----- nvinfo : EIATTR_COOP_GROUP_INSTR_OFFSETS
	.align		4
.L_324:
        /*00f4*/ 	.byte	0x04, 0x28
        /*00f6*/ 	.short	(.L_326 - .L_325)


	//   ....[0]....
.L_325:
        /*00f8*/ 	.word	0x00001030


	//   ....[1]....
        /*00fc*/ 	.word	0x00001040


	//   ....[2]....
        /*0100*/ 	.word	0x000010a0


	//   ....[3]....
        /*0104*/ 	.word	0x000010c0


	//   ....[4]....
        /*0108*/ 	.word	0x00001110


	//   ....[5]....
        /*010c*/ 	.word	0x00001130


	//   ....[6]....
        /*0110*/ 	.word	0x00001170


	//   ....[7]....
        /*0114*/ 	.word	0x000011b0


	//   ....[8]....
        /*0118*/ 	.word	0x00001210


	//   ....[9]....
        /*011c*/ 	.word	0x00001250


	//   ....[10]....
        /*0120*/ 	.word	0x00001540


	//   ....[11]....
        /*0124*/ 	.word	0x00001550


	//   ....[12]....
        /*0128*/ 	.word	0x000015d0


	//   ....[13]....
        /*012c*/ 	.word	0x00001600


	//   ....[14]....
        /*0130*/ 	.word	0x00001650


	//   ....[15]....
        /*0134*/ 	.word	0x00001690


	//   ....[16]....
        /*0138*/ 	.word	0x000016d0


	//   ....[17]....
        /*013c*/ 	.word	0x00001710


	//   ....[18]....
        /*0140*/ 	.word	0x00001740


	//   ....[19]....
        /*0144*/ 	.word	0x000017b0


	//   ....[20]....
        /*0148*/ 	.word	0x00003170


	//   ....[21]....
        /*014c*/ 	.word	0x00003180


	//   ....[22]....
        /*0150*/ 	.word	0x00003200


	//   ....[23]....
        /*0154*/ 	.word	0x00003210


	//   ....[24]....
        /*0158*/ 	.word	0x00003260


	//   ....[25]....
        /*015c*/ 	.word	0x00003290


	//   ....[26]....
        /*0160*/ 	.word	0x000032d0


	//   ....[27]....
        /*0164*/ 	.word	0x00003300


	//   ....[28]....
        /*0168*/ 	.word	0x00003340


	//   ....[29]....
        /*016c*/ 	.word	0x000033a0


	//----- nvinfo : EIATTR_VRC_CTA_INIT_COUNT
	.align		4
.L_326:
        /*0170*/ 	.byte	0x02, 0x4a
	.zero		1
	.zero		1


	//----- nvinfo : EIATTR_EXIT_INSTR_OFFSETS
	.align		4
        /*0174*/ 	.byte	0x04, 0x1c
        /*0176*/ 	.short	(.L_328 - .L_327)


	//   ....[0]....
.L_327:
        /*0178*/ 	.word	0x00003610


	//   ....[1]....
        /*017c*/ 	.word	0x00003650


	//----- nvinfo : EIATTR_MAX_THREADS
	.align		4
.L_328:
        /*0180*/ 	.byte	0x04, 0x05
        /*0182*/ 	.short	(.L_330 - .L_329)
.L_329:
        /*0184*/ 	.word	0x00000200
        /*0188*/ 	.word	0x00000001
        /*018c*/ 	.word	0x00000001


	//----- nvinfo : EIATTR_CRS_STACK_SIZE
	.align		4
.L_330:
        /*0190*/ 	.byte	0x04, 0x1e
        /*0192*/ 	.short	(.L_332 - .L_331)
.L_331:
        /*0194*/ 	.word	0x00000000


	//----- nvinfo : EIATTR_CBANK_PARAM_SIZE
	.align		4
.L_332:
        /*0198*/ 	.byte	0x03, 0x19
        /*019a*/ 	.short	0x0046


	//----- nvinfo : EIATTR_PARAM_CBANK
	.align		4
        /*019c*/ 	.byte	0x04, 0x0a
        /*019e*/ 	.short	(.L_334 - .L_333)
	.align		4
.L_333:
        /*01a0*/ 	.word	index@(.nv.constant0._ZN3cub18CUB_300001_SM_10006detail6reduce18DeviceReduceKernelINS2_10policy_hubIljN4cuda3std3__44plusIlEEE10Policy1000EN6thrust24THRUST_300001_SM_1000_NS18transform_iteratorINSD_6detail14equal_to_valueIiEEPillEEjS9_lNS7_10__identityEEEvT0_PT3_T1_NS0_13GridEvenShareISO_EET2_T4_)
        /*01a4*/ 	.short	0x0380
        /*01a6*/ 	.short	0x0046


	//----- nvinfo : EIATTR_SW_WAR
	.align		4
.L_334:
        /*01a8*/ 	.byte	0x04, 0x36
        /*01aa*/ 	.short	(.L_336 - .L_335)
.L_335:
        /*01ac*/ 	.word	0x00000008
.L_336:


//--------------------- .nv.info._ZN3cub18CUB_300001_SM_10006detail6reduce28DeviceReduceSingleTileKernelINS2_10policy_hubIljN4cuda3std3__44plusIlEEE10Policy1000EN6thrust24THRUST_300001_SM_1000_NS18transform_iteratorINSD_6detail14equal_to_valueIiEEPillEEPljS9_llNS7_10__identityEEEvT0_T1_T2_T3_T4_T6_ --------------------------
	.section	.nv.info._ZN3cub18CUB_300001_SM_10006detail6reduce28DeviceReduceSingleTileKernelINS2_10policy_hubIljN4cuda3std3__44plusIlEEE10Policy1000EN6thrust24THRUST_300001_SM_1000_NS18transform_iteratorINSD_6detail14equal_to_valueIiEEPillEEPljS9_llNS7_10__identityEEEvT0_T1_T2_T3_T4_T6_,"",@"SHT_CUDA_INFO"
	.sectionflags	@""
	.align	4


	//----- nvinfo : EIATTR_CUDA_API_VERSION
	.align		4
        /*0000*/ 	.byte	0x04, 0x37
        /*0002*/ 	.short	(.L_338 - .L_337)
.L_337:
        /*0004*/ 	.word	0x00000082


	//----- nvinfo : EIATTR_KPARAM_INFO
	.align		4
.L_338:
        /*0008*/ 	.byte	0x04, 0x17
        /*000a*/ 	.short	(.L_340 - .L_339)
.L_339:
        /*000c*/ 	.word	0x00000000
        /*0010*/ 	.short	0x0005
        /*0012*/ 	.short	0x0028
        /*0014*/ 	.byte	0x00, 0xf0, 0x05, 0x00


	//----- nvinfo : EIATTR_KPARAM_INFO
	.align		4
.L_340:
        /*0018*/ 	.byte	0x04, 0x17
        /*001a*/ 	.short	(.L_342 - .L_341)
.L_341:
        /*001c*/ 	.word	0x00000000
        /*0020*/ 	.short	0x0004
        /*0022*/ 	.short	0x0020
        /*0024*/ 	.byte	0x00, 0xf0, 0x21, 0x00


	//----- nvinfo : EIATTR_KPARAM_INFO
	.align		4
.L_342:
        /*0028*/ 	.byte	0x04, 0x17
        /*002a*/ 	.short	(.L_344 - .L_343)
.L_343:
        /*002c*/ 	.word	0x00000000
        /*0030*/ 	.short	0x0003
        /*0032*/ 	.short	0x001c
        /*0034*/ 	.byte	0x00, 0xf0, 0x05, 0x00


	//----- nvinfo : EIATTR_KPARAM_INFO
	.align		4
.L_344:
        /*0038*/ 	.byte	0x04, 0x17
        /*003a*/ 	.short	(.L_346 - .L_345)
.L_345:
        /*003c*/ 	.word	0x00000000
        /*0040*/ 	.short	0x0002
        /*0042*/ 	.short	0x0018
        /*0044*/ 	.byte	0x00, 0xf0, 0x11, 0x00


	//----- nvinfo : EIATTR_KPARAM_INFO
	.align		4
.L_346:
        /*0048*/ 	.byte	0x04, 0x17
        /*004a*/ 	.short	(.L_348 - .L_347)
.L_347:
        /*004c*/ 	.word	0x00000000
        /*0050*/ 	.short	0x0001
        /*0052*/ 	.short	0x0010
        /*0054*/ 	.byte	0x00, 0xf5, 0x21, 0x00


	//----- nvinfo : EIATTR_KPARAM_INFO
	.align		4
.L_348:
        /*0058*/ 	.byte	0x04, 0x17
        /*005a*/ 	.short	(.L_350 - .L_349)
.L_349:
        /*005c*/ 	.word	0x00000000
        /*0060*/ 	.short	0x0000
        /*0062*/ 	.short	0x0000
        /*0064*/ 	.byte	0x00, 0xf0, 0x41, 0x00


	//----- nvinfo : EIATTR_SPARSE_MMA_MASK
	.align		4
.L_350:
        /*0068*/ 	.byte	0x03, 0x50
        /*006a*/ 	.short	0x0000


	//----- nvinfo : EIATTR_MAXREG_COUNT
	.align		4
        /*006c*/ 	.byte	0x03, 0x1b
        /*006e*/ 	.short	0x0080


	//----- nvinfo : EIATTR_NUM_BARRIERS
	.align		4
        /*0070*/ 	.byte	0x02, 0x4c
        /*0072*/ 	.byte	0x01
	.zero		1


	//----- nvinfo : EIATTR_MERCURY_ISA_VERSION
	.align		4
        /*0074*/ 	.byte	0x03, 0x5f
        /*0076*/ 	.short	0x0101


	//----- nvinfo : EIATTR_COOP_GROUP_MASK_REGIDS
	.align		4
        /*0078*/ 	.byte	0x04, 0x29
        /*007a*/ 	.short	(.L_352 - .L_351)


	//   ....[0]....
.L_351:
        /*007c*/ 	.word	0xffffffff


	//   ....[1]....
        /*0080*/ 	.word	0xffffffff


	//   ....[2]....
        /*0084*/ 	.word	0xffffffff


	//   ....[3]....
        /*0088*/ 	.word	0xffffffff


	//   ....[4]....
        /*008c*/ 	.word	0xffffffff


	//   ....[5]....
        /*0090*/ 	.word	0xffffffff


	//   ....[6]....
        /*0094*/ 	.word	0xffffffff


	//   ....[7]....
        /*0098*/ 	.word	0xffffffff


	//   ....[8]....
        /*009c*/ 	.word	0xffffffff


	//   ....[9]....
        /*00a0*/ 	.word	0xffffffff


	//   ....[10]....
        /*00a4*/ 	.word	0xffffffff


	//   ....[11]....
        /*00a8*/ 	.word	0xffffffff


	//   ....[12]....
        /*00ac*/ 	.word	0xffffffff


	//   ....[13]....
        /*00b0*/ 	.word	0xffffffff


	//   ....[14]....
        /*00b4*/ 	.word	0xffffffff


	//   ....[15]....
        /*00b8*/ 	.word	0xffffffff


	//   ....[16]....
        /*00bc*/ 	.word	0xffffffff


	//   ....[17]....
        /*00c0*/ 	.word	0xffffffff


	//   ....[18]....
        /*00c4*/ 	.word	0xffffffff


	//   ....[19]....
        /*00c8*/ 	.word	0xffffffff


	//   ....[20]....
        /*00cc*/ 	.word	0xffffffff


	//   ....[21]....
        /*00d0*/ 	.word	0xffffffff


	//   ....[22]....
        /*00d4*/ 	.word	0xffffffff


	//   ....[23]....
        /*00d8*/ 	.word	0xffffffff


	//   ....[24]....
        /*00dc*/ 	.word	0xffffffff


	//   ....[25]....
        /*00e0*/ 	.word	0xffffffff


	//   ....[26]....
        /*00e4*/ 	.word	0xffffffff


	//   ....[27]....
        /*00e8*/ 	.word	0xffffffff


	//   ....[28]....
        /*00ec*/ 	.word	0xffffffff


	//   ....[29]....
        /*00f0*/ 	.word	0xffffffff


	//----- nvinfo : EIATTR_COOP_GROUP_INSTR_OFFSETS
	.align		4
.L_352:
        /*00f4*/ 	.byte	0x04, 0x28
        /*00f6*/ 	.short	(.L_354 - .L_353)


	//   ....[0]....
.L_353:
        /*00f8*/ 	.word	0x00000d20


	//   ....[1]....
        /*00fc*/ 	.word	0x00000d30


	//   ....[2]....
        /*0100*/ 	.word	0x00000d90


	//   ....[3]....
        /*0104*/ 	.word	0x00000db0


	//   ....[4]....
        /*0108*/ 	.word	0x00000e00


	//   ....[5]....
        /*010c*/ 	.word	0x00000e20


	//   ....[6]....
        /*0110*/ 	.word	0x00000e60


	//   ....[7]....
        /*0114*/ 	.word	0x00000ea0


	//   ....[8]....
        /*0118*/ 	.word	0x00000ef0


	//   ....[9]....
        /*011c*/ 	.word	0x00000f30


	//   ....[10]....
        /*0120*/ 	.word	0x00001230


	//   ....[11]....
        /*0124*/ 	.word	0x00001240


	//   ....[12]....
        /*0128*/ 	.word	0x000012c0


	//   ....[13]....
        /*012c*/ 	.word	0x000012e0


	//   ....[14]....
        /*0130*/ 	.word	0x00001330


	//   ....[15]....
        /*0134*/ 	.word	0x00001380


	//   ....[16]....
        /*0138*/ 	.word	0x000013c0


	//   ....[17]....
        /*013c*/ 	.word	0x000013f0


	//   ....[18]....
        /*0140*/ 	.word	0x00001430


	//   ....[19]....
        /*0144*/ 	.word	0x00001470


	//   ....[20]....
        /*0148*/ 	.word	0x00002ce0


	//   ....[21]....
        /*014c*/ 	.word	0x00002cf0


	//   ....[22]....
        /*0150*/ 	.word	0x00002d70


	//   ....[23]....
        /*0154*/ 	.word	0x00002d80


	//   ....[24]....
        /*0158*/ 	.word	0x00002de0


	//   ....[25]....
        /*015c*/ 	.word	0x00002e00


	//   ....[26]....
        /*0160*/ 	.word	0x00002e40


	//   ....[27]....
        /*0164*/ 	.word	0x00002e70


	//   ....[28]....
        /*0168*/ 	.word	0x00002ec0


	//   ....[29]....
        /*016c*/ 	.word	0x00002f10


	//----- nvinfo : EIATTR_VRC_CTA_INIT_COUNT
	.align		4
.L_354:
        /*0170*/ 	.byte	0x02, 0x4a
	.zero		1
	.zero		1


	//----- nvinfo : EIATTR_EXIT_INSTR_OFFSETS
	.align		4
        /*0174*/ 	.byte	0x04, 0x1c
        /*0176*/ 	.short	(.L_356 - .L_355)


	//   ....[0]....
.L_355:
        /*0178*/ 	.word	0x00000080


	//   ....[1]....
        /*017c*/ 	.word	0x000000c0


	//   ....[2]....
        /*0180*/ 	.word	0x00003180


	//   ....[3]....
        /*0184*/ 	.word	0x000031e0


	//----- nvinfo : EIATTR_MAX_THREADS
	.align		4
.L_356:
        /*0188*/ 	.byte	0x04, 0x05
        /*018a*/ 	.short	(.L_358 - .L_357)
.L_357:
        /*018c*/ 	.word	0x00000200
        /*0190*/ 	.word	0x00000001
        /*0194*/ 	.word	0x00000001


	//----- nvinfo : EIATTR_CRS_STACK_SIZE
	.align		4
.L_358:
        /*0198*/ 	.byte	0x04, 0x1e
        /*019a*/ 	.short	(.L_360 - .L_359)
.L_359:
        /*019c*/ 	.word	0x00000000


	//----- nvinfo : EIATTR_CBANK_PARAM_SIZE
	.align		4
.L_360:
        /*01a0*/ 	.byte	0x03, 0x19
        /*01a2*/ 	.short	0x0029


	//----- nvinfo : EIATTR_PARAM_CBANK
	.align		4
        /*01a4*/ 	.byte	0x04, 0x0a
        /*01a6*/ 	.short	(.L_362 - .L_361)
	.align		4
.L_361:
        /*01a8*/ 	.word	index@(.nv.constant0._ZN3cub18CUB_300001_SM_10006detail6reduce28DeviceReduceSingleTileKernelINS2_10policy_hubIljN4cuda3std3__44plusIlEEE10Policy1000EN6thrust24THRUST_300001_SM_1000_NS18transform_iteratorINSD_6detail14equal_to_valueIiEEPillEEPljS9_llNS7_10__identityEEEvT0_T1_T2_T3_T4_T6_)
        /*01ac*/ 	.short	0x0380
        /*01ae*/ 	.short	0x0029


	//----- nvinfo : EIATTR_SW_WAR
	.align		4
.L_362:
        /*01b0*/ 	.byte	0x04, 0x36
        /*01b2*/ 	.short	(.L_364 - .L_363)
.L_363:
        /*01b4*/ 	.word	0x00000008
.L_364:


//--------------------- .nv.info._ZN3cub18CUB_300001_SM_10006detail6reduce28DeviceReduceSingleTileKernelINS2_10policy_hubIN4cuda3std3__45tupleIJblEEEyN6thrust24THRUST_300001_SM_1000_NS8cuda_cub9__find_if7functorIS9_EEE10Policy1000EPS9_SI_iSF_S9_S9_NS7_10__identityEEEvT0_T1_T2_T3_T4_T6_ --------------------------
	.section	.nv.info._ZN3cub18CUB_300001_SM_10006detail6reduce28DeviceReduceSingleTileKernelINS2_10policy_hubIN4cuda3std3__45tupleIJblEEEyN6thrust24THRUST_300001_SM_1000_NS8cuda_cub9__find_if7functorIS9_EEE10Policy1000EPS9_SI_iSF_S9_S9_NS7_10__identityEEEvT0_T1_T2_T3_T4_T6_,"",@"SHT_CUDA_INFO"
	.sectionflags	@""
	.align	4


	//----- nvinfo : EIATTR_CUDA_API_VERSION
	.align		4
        /*0000*/ 	.byte	0x04, 0x37
        /*0002*/ 	.short	(.L_366 - .L_365)
.L_365:
        /*0004*/ 	.word	0x00000082


	//----- nvinfo : EIATTR_KPARAM_INFO
	.align		4
.L_366:
        /*0008*/ 	.byte	0x04, 0x17
        /*000a*/ 	.short	(.L_368 - .L_367)
.L_367:
        /*000c*/ 	.word	0x00000000
        /*0010*/ 	.short	0x0005
        /*0012*/ 	.short	0x0028
        /*0014*/ 	.byte	0x00, 0xf0, 0x05, 0x00


	//----- nvinfo : EIATTR_KPARAM_INFO
	.align		4
.L_368:
        /*0018*/ 	.byte	0x04, 0x17
        /*001a*/ 	.short	(.L_370 - .L_369)
.L_369:
        /*001c*/ 	.word	0x00000000
        /*0020*/ 	.short	0x0004
        /*0022*/ 	.short	0x0018
        /*0024*/ 	.byte	0x00, 0xf0, 0x41, 0x00


	//----- nvinfo : EIATTR_KPARAM_INFO
	.align		4
.L_370:
        /*0028*/ 	.byte	0x04, 0x17
        /*002a*/ 	.short	(.L_372 - .L_371)
.L_371:
        /*002c*/ 	.word	0x00000000
        /*0030*/ 	.short	0x0003
        /*0032*/ 	.short	0x0014
        /*0034*/ 	.byte	0x00, 0xf0, 0x05, 0x00


	//----- nvinfo : EIATTR_KPARAM_INFO
	.align		4
.L_372:
        /*0038*/ 	.byte	0x04, 0x17
        /*003a*/ 	.short	(.L_374 - .L_373)
.L_373:
        /*003c*/ 	.word	0x00000000
        /*0040*/ 	.short	0x0002
        /*0042*/ 	.short	0x0010
        /*0044*/ 	.byte	0x00, 0xf0, 0x11, 0x00


	//----- nvinfo : EIATTR_KPARAM_INFO
	.align		4
.L_374:
        /*0048*/ 	.byte	0x04, 0x17
        /*004a*/ 	.short	(.L_376 - .L_375)
.L_375:
        /*004c*/ 	.word	0x00000000
        /*0050*/ 	.short	0x0001
        /*0052*/ 	.short	0x0008
        /*0054*/ 	.byte	0x00, 0xf5, 0x21, 0x00


	//----- nvinfo : EIATTR_KPARAM_INFO
	.align		4
.L_376:
        /*0058*/ 	.byte	0x04, 0x17
        /*005a*/ 	.short	(.L_378 - .L_377)
.L_377:
        /*005c*/ 	.word	0x00000000
        /*0060*/ 	.short	0x0000
        /*0062*/ 	.short	0x0000
        /*0064*/ 	.byte	0x00, 0xf5, 0x21, 0x00


	//----- nvinfo : EIATTR_SPARSE_MMA_MASK
	.align		4
.L_378:
        /*0068*/ 	.byte	0x03, 0x50
        /*006a*/ 	.short	0x0000


	//----- nvinfo : EIATTR_MAXREG_COUNT
	.align		4
        /*006c*/ 	.byte	0x03, 0x1b
        /*006e*/ 	.short	0x00ff


	//----- nvinfo : EIATTR_NUM_BARRIERS
	.align		4
        /*0070*/ 	.byte	0x02, 0x4c
        /*0072*/ 	.byte	0x01
	.zero		1


	//----- nvinfo : EIATTR_MERCURY_ISA_VERSION
	.align		4
        /*0074*/ 	.byte	0x03, 0x5f
        /*0076*/ 	.short	0x0101


	//----- nvinfo : EIATTR_COOP_GROUP_MASK_REGIDS
	.align		4
        /*0078*/ 	.byte	0x04, 0x29
        /*007a*/ 	.short	(.L_380 - .L_379)


	//   ....[0]....
.L_379:
        /*007c*/ 	.word	0xffffffff


	//   ....[1]....
        /*0080*/ 	.word	0xffffffff


	//   ....[2]....
        /*0084*/ 	.word	0xffffffff


	//   ....[3]....
        /*0088*/ 	.word	0xffffffff


	//   ....[4]....
        /*008c*/ 	.word	0xffffffff


	//   ....[5]....
        /*0090*/ 	.word	0xffffffff


	//   ....[6]....
        /*0094*/ 	.word	0xffffffff


	//   ....[7]....
        /*0098*/ 	.word	0xffffffff


	//   ....[8]....
        /*009c*/ 	.word	0xffffffff


	//   ....[9]....
        /*00a0*/ 	.word	0xffffffff


	//   ....[10]....
        /*00a4*/ 	.word	0xffffffff


	//   ....[11]....
        /*00a8*/ 	.word	0xffffffff


	//   ....[12]....
        /*00ac*/ 	.word	0xffffffff


	//   ....[13]....
        /*00b0*/ 	.word	0xffffffff


	//   ....[14]....
        /*00b4*/ 	.word	0xffffffff


	//   ....[15]....
        /*00b8*/ 	.word	0xffffffff


	//   ....[16]....
        /*00bc*/ 	.word	0xffffffff


	//   ....[17]....
        /*00c0*/ 	.word	0xffffffff


	//   ....[18]....
        /*00c4*/ 	.word	0xffffffff


	//   ....[19]....
        /*00c8*/ 	.word	0xffffffff


	//   ....[20]....
        /*00cc*/ 	.word	0xffffffff


	//   ....[21]....
        /*00d0*/ 	.word	0xffffffff


	//   ....[22]....
        /*00d4*/ 	.word	0xffffffff


	//   ....[23]....
        /*00d8*/ 	.word	0xffffffff


	//   ....[24]....
        /*00dc*/ 	.word	0xffffffff


	//   ....[25]....
        /*00e0*/ 	.word	0xffffffff


	//   ....[26]....
        /*00e4*/ 	.word	0xffffffff


	//   ....[27]....
        /*00e8*/ 	.word	0xffffffff


	//   ....[28]....
        /*00ec*/ 	.word	0xffffffff


	//   ....[29]....
        /*00f0*/ 	.word	0xffffffff


	//   ....[30]....
        /*00f4*/ 	.word	0xffffffff


	//   ....[31]....
        /*00f8*/ 	.word	0xffffffff


	//   ....[32]....
        /*00fc*/ 	.word	0xffffffff


	//   ....[33]....
        /*0100*/ 	.word	0xffffffff


	//   ....[34]....
        /*0104*/ 	.word	0xffffffff


	//   ....[35]....
        /*0108*/ 	.word	0xffffffff


	//   ....[36]....
        /*010c*/ 	.word	0xffffffff


	//   ....[37]....
        /*0110*/ 	.word	0xffffffff


	//   ....[38]....
        /*0114*/ 	.word	0xffffffff


	//   ....[39]....
        /*0118*/ 	.word	0xffffffff


	//   ....[40]....
        /*011c*/ 	.word	0xffffffff


	//   ....[41]....
        /*0120*/ 	.word	0xffffffff


	//   ....[42]....
        /*0124*/ 	.word	0xffffffff


	//   ....[43]....
        /*0128*/ 	.word	0xffffffff


	//   ....[44]....
        /*012c*/ 	.word	0xffffffff


	//----- nvinfo : EIATTR_COOP_GROUP_INSTR_OFFSETS
	.align		4
.L_380:
        /*0130*/ 	.byte	0x04, 0x28
        /*0132*/ 	.short	(.L_382 - .L_381)


	//   ....[0]....
.L_381:
        /*0134*/ 	.word	0x000007d0


	//   ....[1]....
        /*0138*/ 	.word	0x000007e0


	//   ....[2]....
        /*013c*/ 	.word	0x000007f0


	//   ....[3]....
        /*0140*/ 	.word	0x00000940


	//   ....[4]....
        /*0144*/ 	.word	0x00000970


	//   ....[5]....
        /*0148*/ 	.word	0x000009a0


	//   ....[6]....
        /*014c*/ 	.word	0x00000ac0


	//   ....[7]....
        /*0150*/ 	.word	0x00000ae0


	//   ....[8]....
        /*0154*/ 	.word	0x00000af0


	//   ....[9]....
        /*0158*/ 	.word	0x00000c10


	//   ....[10]....
        /*015c*/ 	.word	0x00000c30


	//   ....[11]....
        /*0160*/ 	.word	0x00000c40


	//   ....[12]....
        /*0164*/ 	.word	0x00000d60


	//   ....[13]....
        /*0168*/ 	.word	0x00000d80


	//   ....[14]....
        /*016c*/ 	.word	0x00000d90


	//   ....[15]....
        /*0170*/ 	.word	0x00001520


	//   ....[16]....
        /*0174*/ 	.word	0x000015b0


	//   ....[17]....
        /*0178*/ 	.word	0x000015e0


	//   ....[18]....
        /*017c*/ 	.word	0x00001700


	//   ....[19]....
        /*0180*/ 	.word	0x00001730


	//   ....[20]....
        /*0184*/ 	.word	0x00001740


	//   ....[21]....
        /*0188*/ 	.word	0x00001860


	//   ....[22]....
        /*018c*/ 	.word	0x00001880


	//   ....[23]....
        /*0190*/ 	.word	0x00001890


	//   ....[24]....
        /*0194*/ 	.word	0x000019b0


	//   ....[25]....
        /*0198*/ 	.word	0x000019d0


	//   ....[26]....
        /*019c*/ 	.word	0x000019e0


	//   ....[27]....
        /*01a0*/ 	.word	0x00001b00


	//   ....[28]....
        /*01a4*/ 	.word	0x00001b20


	//   ....[29]....
        /*01a8*/ 	.word	0x00001b30


	//   ....[30]....
        /*01ac*/ 	.word	0x000031b0


	//   ....[31]....
        /*01b0*/ 	.word	0x000031c0


	//   ....[32]....
        /*01b4*/ 	.word	0x000031d0


	//   ....[33]....
        /*01b8*/ 	.word	0x00003320


	//   ....[34]....
        /*01bc*/ 	.word	0x00003350


	//   ....[35]....
        /*01c0*/ 	.word	0x00003380


	//   ....[36]....
        /*01c4*/ 	.word	0x000034a0


	//   ....[37]....
        /*01c8*/ 	.word	0x000034c0


	//   ....[38]....
        /*01cc*/ 	.word	0x000034d0


	//   ....[39]....
        /*01d0*/ 	.word	0x000035f0


	//   ....[40]....
        /*01d4*/ 	.word	0x00003610


	//   ....[41]....
        /*01d8*/ 	.word	0x00003620


	//   ....[42]....
        /*01dc*/ 	.word	0x00003740


	//   ....[43]....
        /*01e0*/ 	.word	0x00003760


	//   ....[44]....
        /*01e4*/ 	.word	0x00003770


	//----- nvinfo : EIATTR_VRC_CTA_INIT_COUNT
	.align		4
.L_382:
        /*01e8*/ 	.byte	0x02, 0x4a
	.zero		1
	.zero		1


	//----- nvinfo : EIATTR_EXIT_INSTR_OFFSETS
	.align		4
        /*01ec*/ 	.byte	0x04, 0x1c
        /*01ee*/ 	.short	(.L_384 - .L_383)


	//   ....[0]....
.L_383:
        /*01f0*/ 	.word	0x00000080


	//   ....[1]....
        /*01f4*/ 	.word	0x000000d0


	//   ....[2]....
        /*01f8*/ 	.word	0x00003e80


	//   ....[3]....
        /*01fc*/ 	.word	0x00003f70


	//----- nvinfo : EIATTR_MAX_THREADS
	.align		4
.L_384:
        /*0200*/ 	.byte	0x04, 0x05
        /*0202*/ 	.short	(.L_386 - .L_385)
.L_385:
        /*0204*/ 	.word	0x00000100
        /*0208*/ 	.word	0x00000001
        /*020c*/ 	.word	0x00000001


	//----- nvinfo : EIATTR_CRS_STACK_SIZE
	.align		4
.L_386:
        /*0210*/ 	.byte	0x04, 0x1e
        /*0212*/ 	.short	(.L_388 - .L_387)
.L_387:
        /*0214*/ 	.word	0x00000000


	//----- nvinfo : EIATTR_CBANK_PARAM_SIZE
	.align		4
.L_388:
        /*0218*/ 	.byte	0x03, 0x19
        /*021a*/ 	.short	0x0029


	//----- nvinfo : EIATTR_PARAM_CBANK
	.align		4
        /*021c*/ 	.byte	0x04, 0x0a
        /*021e*/ 	.short	(.L_390 - .L_389)
	.align		4
.L_389:
        /*0220*/ 	.word	index@(.nv.constant0._ZN3cub18CUB_300001_SM_10006detail6reduce28DeviceReduceSingleTileKernelINS2_10policy_hubIN4cuda3std3__45tupleIJblEEEyN6thrust24THRUST_300001_SM_1000_NS8cuda_cub9__find_if7functorIS9_EEE10Policy1000EPS9_SI_iSF_S9_S9_NS7_10__identityEEEvT0_T1_T2_T3_T4_T6_)
        /*0224*/ 	.short	0x0380
        /*0226*/ 	.short	0x0029


	//----- nvinfo : EIATTR_SW_WAR
	.align		4
.L_390:
        /*0228*/ 	.byte	0x04, 0x36
        /*022a*/ 	.short	(.L_392 - .L_391)
.L_391:
        /*022c*/ 	.word	0x00000008
.L_392:


//--------------------- .nv.info._ZN3cub18CUB_300001_SM_10006detail6reduce18DeviceReduceKernelINS2_10policy_hubIN4cuda3std3__45tupleIJblEEEyN6thrust24THRUST_300001_SM_1000_NS8cuda_cub9__find_if7functorIS9_EEE10Policy1000ENSB_12zip_iteratorINS8_IJNSD_26transform_input_iterator_tIbPiNSB_6detail10functional5actorINSM_9compositeIJNSM_16operator_adaptorINS7_8equal_toIvEEEENSN_INSM_8argumentILj0EEEEENSN_INSM_5valueIiEEEEEEEEEEENSB_17counting_iteratorIlNSB_11use_defaultES13_S13_EEEEEEEySF_S9_NS7_10__identityEEEvT0_PT3_T1_NS0_13GridEvenShareIS1B_EET2_T4_ --------------------------
	.section	.nv.info._ZN3cub18CUB_300001_SM_10006detail6reduce18DeviceReduceKernelINS2_10policy_hubIN4cuda3std3__45tupleIJblEEEyN6thrust24THRUST_300001_SM_1000_NS8cuda_cub9__find_if7functorIS9_EEE10Policy1000ENSB_12zip_iteratorINS8_IJNSD_26transform_input_iterator_tIbPiNSB_6detail10functional5actorINSM_9compositeIJNSM_16operator_adaptorINS7_8equal_toIvEEEENSN_INSM_8argumentILj0EEEEENSN_INSM_5valueIiEEEEEEEEEEENSB_17counting_iteratorIlNSB_11use_defaultES13_S13_EEEEEEEySF_S9_NS7_10__identityEEEvT0_PT3_T1_NS0_13GridEvenShareIS1B_EET2_T4_,"",@"SHT_CUDA_INFO"
	.sectionflags	@""
	.align	4


	//----- nvinfo : EIATTR_CUDA_API_VERSION
	.align		4
        /*0000*/ 	.byte	0x04, 0x37
        /*0002*/ 	.short	(.L_394 - .L_393)
.L_393:
        /*0004*/ 	.word	0x00000082


	//----- nvinfo : EIATTR_KPARAM_INFO
	.align		4
.L_394:
        /*0008*/ 	.byte	0x04, 0x17
        /*000a*/ 	.short	(.L_396 - .L_395)
.L_395:
        /*000c*/ 	.word	0x00000000
        /*0010*/ 	.short	0x0005
        /*0012*/ 	.short	0x0071
        /*0014*/ 	.byte	0x00, 0xf0, 0x05, 0x00


	//----- nvinfo : EIATTR_KPARAM_INFO
	.align		4
.L_396:
        /*0018*/ 	.byte	0x04, 0x17
        /*001a*/ 	.short	(.L_398 - .L_397)
.L_397:
        /*001c*/ 	.word	0x00000000
        /*0020*/ 	.short	0x0004
        /*0022*/ 	.short	0x0070
        /*0024*/ 	.byte	0x00, 0xf0, 0x05, 0x00


	//----- nvinfo : EIATTR_KPARAM_INFO
	.align		4
.L_398:
        /*0028*/ 	.byte	0x04, 0x17
        /*002a*/ 	.short	(.L_400 - .L_399)
.L_399:
        /*002c*/ 	.word	0x00000000
        /*0030*/ 	.short	0x0003
        /*0032*/ 	.short	0x0028
        /*0034*/ 	.byte	0x00, 0xf0, 0x21, 0x01


	//----- nvinfo : EIATTR_KPARAM_INFO
	.align		4
.L_400:
        /*0038*/ 	.byte	0x04, 0x17
        /*003a*/ 	.short	(.L_402 - .L_401)
.L_401:
        /*003c*/ 	.word	0x00000000
        /*0040*/ 	.short	0x0002
        /*0042*/ 	.short	0x0020
        /*0044*/ 	.byte	0x00, 0xf0, 0x21, 0x00


	//----- nvinfo : EIATTR_KPARAM_INFO
	.align		4
.L_402:
        /*0048*/ 	.byte	0x04, 0x17
        /*004a*/ 	.short	(.L_404 - .L_403)
.L_403:
        /*004c*/ 	.word	0x00000000
        /*0050*/ 	.short	0x0001
        /*0052*/ 	.short	0x0018
        /*0054*/ 	.byte	0x00, 0xf5, 0x21, 0x00


	//----- nvinfo : EIATTR_KPARAM_INFO
	.align		4
.L_404:
        /*0058*/ 	.byte	0x04, 0x17
        /*005a*/ 	.short	(.L_406 - .L_405)
.L_405:
        /*005c*/ 	.word	0x00000000
        /*0060*/ 	.short	0x0000
        /*0062*/ 	.short	0x0000
        /*0064*/ 	.byte	0x00, 0xf0, 0x61, 0x00


	//----- nvinfo : EIATTR_SPARSE_MMA_MASK
	.align		4
.L_406:
        /*0068*/ 	.byte	0x03, 0x50
        /*006a*/ 	.short	0x0000


	//----- nvinfo : EIATTR_MAXREG_COUNT
	.align		4
        /*006c*/ 	.byte	0x03, 0x1b
        /*006e*/ 	.short	0x00ff


	//----- nvinfo : EIATTR_NUM_BARRIERS
	.align		4
        /*0070*/ 	.byte	0x02, 0x4c
        /*0072*/ 	.byte	0x01
	.zero		1


	//----- nvinfo : EIATTR_MERCURY_ISA_VERSION
	.align		4
        /*0074*/ 	.byte	0x03, 0x5f
        /*0076*/ 	.short	0x0101


	//----- nvinfo : EIATTR_COOP_GROUP_MASK_REGIDS
	.align		4
        /*0078*/ 	.byte	0x04, 0x29
        /*007a*/ 	.short	(.L_408 - .L_407)


	//   ....[0]....
.L_407:
        /*007c*/ 	.word	0xffffffff


	//   ....[1]....
        /*0080*/ 	.word	0xffffffff


	//   ....[2]....
        /*0084*/ 	.word	0xffffffff


	//   ....[3]....
        /*0088*/ 	.word	0xffffffff


	//   ....[4]....
        /*008c*/ 	.word	0xffffffff


	//   ....[5]....
        /*0090*/ 	.word	0xffffffff


	//   ....[6]....
        /*0094*/ 	.word	0xffffffff


	//   ....[7]....
        /*0098*/ 	.word	0xffffffff


	//   ....[8]....
        /*009c*/ 	.word	0xffffffff


	//   ....[9]....
        /*00a0*/ 	.word	0xffffffff


	//   ....[10]....
        /*00a4*/ 	.word	0xffffffff


	//   ....[11]....
        /*00a8*/ 	.word	0xffffffff


	//   ....[12]....
        /*00ac*/ 	.word	0xffffffff


	//   ....[13]....
        /*00b0*/ 	.word	0xffffffff


	//   ....[14]....
        /*00b4*/ 	.word	0xffffffff


	//   ....[15]....
        /*00b8*/ 	.word	0xffffffff


	//   ....[16]....
        /*00bc*/ 	.word	0xffffffff


	//   ....[17]....
        /*00c0*/ 	.word	0xffffffff


	//   ....[18]....
        /*00c4*/ 	.word	0xffffffff


	//   ....[19]....
        /*00c8*/ 	.word	0xffffffff


	//   ....[20]....
        /*00cc*/ 	.word	0xffffffff


	//   ....[21]....
        /*00d0*/ 	.word	0xffffffff


	//   ....[22]....
        /*00d4*/ 	.word	0xffffffff


	//   ....[23]....
        /*00d8*/ 	.word	0xffffffff


	//   ....[24]....
        /*00dc*/ 	.word	0xffffffff


	//   ....[25]....
        /*00e0*/ 	.word	0xffffffff


	//   ....[26]....
        /*00e4*/ 	.word	0xffffffff


	//   ....[27]....
        /*00e8*/ 	.word	0xffffffff


	//   ....[28]....
        /*00ec*/ 	.word	0xffffffff


	//   ....[29]....
        /*00f0*/ 	.word	0xffffffff


	//   ....[30]....
        /*00f4*/ 	.word	0xffffffff


	//   ....[31]....
        /*00f8*/ 	.word	0xffffffff


	//   ....[32]....
        /*00fc*/ 	.word	0xffffffff


	//   ....[33]....
        /*0100*/ 	.word	0xffffffff


	//   ....[34]....
        /*0104*/ 	.word	0xffffffff


	//   ....[35]....
        /*0108*/ 	.word	0xffffffff


	//   ....[36]....
        /*010c*/ 	.word	0xffffffff


	//   ....[37]....
        /*0110*/ 	.word	0xffffffff


	//   ....[38]....
        /*0114*/ 	.word	0xffffffff


	//   ....[39]....
        /*0118*/ 	.word	0xffffffff


	//   ....[40]....
        /*011c*/ 	.word	0xffffffff


	//   ....[41]....
        /*0120*/ 	.word	0xffffffff


	//   ....[42]....
        /*0124*/ 	.word	0xffffffff


	//   ....[43]....
        /*0128*/ 	.word	0xffffffff


	//   ....[44]....
        /*012c*/ 	.word	0xffffffff


	//----- nvinfo : EIATTR_COOP_GROUP_INSTR_OFFSETS
	.align		4
.L_408:
        /*0130*/ 	.byte	0x04, 0x28
        /*0132*/ 	.short	(.L_410 - .L_409)


	//   ....[0]....
.L_409:
        /*0134*/ 	.word	0x00001560


	//   ....[1]....
        /*0138*/ 	.word	0x00001570


	//   ....[2]....
        /*013c*/ 	.word	0x00001580


	//   ....[3]....
        /*0140*/ 	.word	0x000016d0


	//   ....[4]....
        /*0144*/ 	.word	0x00001700


	//   ....[5]....
        /*0148*/ 	.word	0x00001730


	//   ....[6]....
        /*014c*/ 	.word	0x00001850


	//   ....[7]....
        /*0150*/ 	.word	0x00001870


	//   ....[8]....
        /*0154*/ 	.word	0x00001880


	//   ....[9]....
        /*0158*/ 	.word	0x000019a0


	//   ....[10]....
        /*015c*/ 	.word	0x000019c0


	//   ....[11]....
        /*0160*/ 	.word	0x000019d0


	//   ....[12]....
        /*0164*/ 	.word	0x00001af0


	//   ....[13]....
        /*0168*/ 	.word	0x00001b10


	//   ....[14]....
        /*016c*/ 	.word	0x00001b20


	//   ....[15]....
        /*0170*/ 	.word	0x000022a0


	//   ....[16]....
        /*0174*/ 	.word	0x00002330


	//   ....[17]....
        /*0178*/ 	.word	0x00002360


	//   ....[18]....
        /*017c*/ 	.word	0x00002480


	//   ....[19]....
        /*0180*/ 	.word	0x000024b0


	//   ....[20]....
        /*0184*/ 	.word	0x000024c0


	//   ....[21]....
        /*0188*/ 	.word	0x000025e0


	//   ....[22]....
        /*018c*/ 	.word	0x00002600


	//   ....[23]....
        /*0190*/ 	.word	0x00002610


	//   ....[24]....
        /*0194*/ 	.word	0x00002730


	//   ....[25]....
        /*0198*/ 	.word	0x00002750


	//   ....[26]....
        /*019c*/ 	.word	0x00002760


	//   ....[27]....
        /*01a0*/ 	.word	0x00002880


	//   ....[28]....
        /*01a4*/ 	.word	0x000028a0


	//   ....[29]....
        /*01a8*/ 	.word	0x000028b0


	//   ....[30]....
        /*01ac*/ 	.word	0x00004c10


	//   ....[31]....
        /*01b0*/ 	.word	0x00004c20


	//   ....[32]....
        /*01b4*/ 	.word	0x00004c30


	//   ....[33]....
        /*01b8*/ 	.word	0x00004d80


	//   ....[34]....
        /*01bc*/ 	.word	0x00004db0


	//   ....[35]....
        /*01c0*/ 	.word	0x00004de0


	//   ....[36]....
        /*01c4*/ 	.word	0x00004f00


	//   ....[37]....
        /*01c8*/ 	.word	0x00004f20


	//   ....[38]....
        /*01cc*/ 	.word	0x00004f30


	//   ....[39]....
        /*01d0*/ 	.word	0x00005050


	//   ....[40]....
        /*01d4*/ 	.word	0x00005070


	//   ....[41]....
        /*01d8*/ 	.word	0x00005080


	//   ....[42]....
        /*01dc*/ 	.word	0x000051a0


	//   ....[43]....
        /*01e0*/ 	.word	0x000051c0


	//   ....[44]....
        /*01e4*/ 	.word	0x000051d0


	//----- nvinfo : EIATTR_VRC_CTA_INIT_COUNT
	.align		4
.L_410:
        /*01e8*/ 	.byte	0x02, 0x4a
	.zero		1
	.zero		1


	//----- nvinfo : EIATTR_EXIT_INSTR_OFFSETS
	.align		4
        /*01ec*/ 	.byte	0x04, 0x1c
        /*01ee*/ 	.short	(.L_412 - .L_411)


	//   ....[0]....
.L_411:
        /*01f0*/ 	.word	0x000058d0


	//   ....[1]....
        /*01f4*/ 	.word	0x00005920


	//----- nvinfo : EIATTR_MAX_THREADS
	.align		4
.L_412:
        /*01f8*/ 	.byte	0x04, 0x05
        /*01fa*/ 	.short	(.L_414 - .L_413)
.L_413:
        /*01fc*/ 	.word	0x00000100
        /*0200*/ 	.word	0x00000001
        /*0204*/ 	.word	0x00000001


	//----- nvinfo : EIATTR_CRS_STACK_SIZE
	.align		4
.L_414:
        /*0208*/ 	.byte	0x04, 0x1e
        /*020a*/ 	.short	(.L_416 - .L_415)
.L_415:
        /*020c*/ 	.word	0x00000000


	//----- nvinfo : EIATTR_CBANK_PARAM_SIZE
	.align		4
.L_416:
        /*0210*/ 	.byte	0x03, 0x19
        /*0212*/ 	.short	0x0072


	//----- nvinfo : EIATTR_PARAM_CBANK
	.align		4
        /*0214*/ 	.byte	0x04, 0x0a
        /*0216*/ 	.short	(.L_418 - .L_417)
	.align		4
.L_417:
        /*0218*/ 	.word	index@(.nv.constant0._ZN3cub18CUB_300001_SM_10006detail6reduce18DeviceReduceKernelINS2_10policy_hubIN4cuda3std3__45tupleIJblEEEyN6thrust24THRUST_300001_SM_1000_NS8cuda_cub9__find_if7functorIS9_EEE10Policy1000ENSB_12zip_iteratorINS8_IJNSD_26transform_input_iterator_tIbPiNSB_6detail10functional5actorINSM_9compositeIJNSM_16operator_adaptorINS7_8equal_toIvEEEENSN_INSM_8argumentILj0EEEEENSN_INSM_5valueIiEEEEEEEEEEENSB_17counting_iteratorIlNSB_11use_defaultES13_S13_EEEEEEEySF_S9_NS7_10__identityEEEvT0_PT3_T1_NS0_13GridEvenShareIS1B_EET2_T4_)
        /*021c*/ 	.short	0x0380
        /*021e*/ 	.short	0x0072


	//----- nvinfo : EIATTR_SW_WAR
	.align		4
.L_418:
        /*0220*/ 	.byte	0x04, 0x36
        /*0222*/ 	.short	(.L_420 - .L_419)
.L_419:
        /*0224*/ 	.word	0x00000008
.L_420:


//--------------------- .nv.info._ZN3cub18CUB_300001_SM_10006detail6reduce28DeviceReduceSingleTileKernelINS2_10policy_hubIN4cuda3std3__45tupleIJblEEEyN6thrust24THRUST_300001_SM_1000_NS8cuda_cub9__find_if7functorIS9_EEE10Policy1000ENSB_12zip_iteratorINS8_IJNSD_26transform_input_iterator_tIbPiNSB_6detail10functional5actorINSM_9compositeIJNSM_16operator_adaptorINS7_8equal_toIvEEEENSN_INSM_8argumentILj0EEEEENSN_INSM_5valueIiEEEEEEEEEEENSB_17counting_iteratorIlNSB_11use_defaultES13_S13_EEEEEEEPS9_ySF_S9_S9_NS7_10__identityEEEvT0_T1_T2_T3_T4_T6_ --------------------------
	.section	.nv.info._ZN3cub18CUB_300001_SM_10006detail6reduce28DeviceReduceSingleTileKernelINS2_10policy_hubIN4cuda3std3__45tupleIJblEEEyN6thrust24THRUST_300001_SM_1000_NS8cuda_cub9__find_if7functorIS9_EEE10Policy1000ENSB_12zip_iteratorINS8_IJNSD_26transform_input_iterator_tIbPiNSB_6detail10functional5actorINSM_9compositeIJNSM_16operator_adaptorINS7_8equal_toIvEEEENSN_INSM_8argumentILj0EEEEENSN_INSM_5valueIiEEEEEEEEEEENSB_17counting_iteratorIlNSB_11use_defaultES13_S13_EEEEEEEPS9_ySF_S9_S9_NS7_10__identityEEEvT0_T1_T2_T3_T4_T6_,"",@"SHT_CUDA_INFO"
	.sectionflags	@""
	.align	4


	//----- nvinfo : EIATTR_CUDA_API_VERSION
	.align		4
        /*0000*/ 	.byte	0x04, 0x37
        /*0002*/ 	.short	(.L_422 - .L_421)
.L_421:
        /*0004*/ 	.word	0x00000082


	//----- nvinfo : EIATTR_KPARAM_INFO
	.align		4
.L_422:
        /*0008*/ 	.byte	0x04, 0x17
        /*000a*/ 	.short	(.L_424 - .L_423)
.L_423:
        /*000c*/ 	.word	0x00000000
        /*0010*/ 	.short	0x0005
        /*0012*/ 	.short	0x0040
        /*0014*/ 	.byte	0x00, 0xf0, 0x05, 0x00


	//----- nvinfo : EIATTR_KPARAM_INFO
	.align		4
.L_424:
        /*0018*/ 	.byte	0x04, 0x17
        /*001a*/ 	.short	(.L_426 - .L_425)
.L_425:
        /*001c*/ 	.word	0x00000000
        /*0020*/ 	.short	0x0004
        /*0022*/ 	.short	0x0030
        /*0024*/ 	.byte	0x00, 0xf0, 0x41, 0x00


	//----- nvinfo : EIATTR_KPARAM_INFO
	.align		4
.L_426:
        /*0028*/ 	.byte	0x04, 0x17
        /*002a*/ 	.short	(.L_428 - .L_427)
.L_427:
        /*002c*/ 	.word	0x00000000
        /*0030*/ 	.short	0x0003
        /*0032*/ 	.short	0x0028
        /*0034*/ 	.byte	0x00, 0xf0, 0x05, 0x00


	//----- nvinfo : EIATTR_KPARAM_INFO
	.align		4
.L_428:
        /*0038*/ 	.byte	0x04, 0x17
        /*003a*/ 	.short	(.L_430 - .L_429)
.L_429:
        /*003c*/ 	.word	0x00000000
        /*0040*/ 	.short	0x0002
        /*0042*/ 	.short	0x0020
        /*0044*/ 	.byte	0x00, 0xf0, 0x21, 0x00


	//----- nvinfo : EIATTR_KPARAM_INFO
	.align		4
.L_430:
        /*0048*/ 	.byte	0x04, 0x17
        /*004a*/ 	.short	(.L_432 - .L_431)
.L_431:
        /*004c*/ 	.word	0x00000000
        /*0050*/ 	.short	0x0001
        /*0052*/ 	.short	0x0018
        /*0054*/ 	.byte	0x00, 0xf5, 0x21, 0x00


	//----- nvinfo : EIATTR_KPARAM_INFO
	.align		4
.L_432:
        /*0058*/ 	.byte	0x04, 0x17
        /*005a*/ 	.short	(.L_434 - .L_433)
.L_433:
        /*005c*/ 	.word	0x00000000
        /*0060*/ 	.short	0x0000
        /*0062*/ 	.short	0x0000
        /*0064*/ 	.byte	0x00, 0xf0, 0x61, 0x00


	//----- nvinfo : EIATTR_SPARSE_MMA_MASK
	.align		4
.L_434:
        /*0068*/ 	.byte	0x03, 0x50
        /*006a*/ 	.short	0x0000


	//----- nvinfo : EIATTR_MAXREG_COUNT
	.align		4
        /*006c*/ 	.byte	0x03, 0x1b
        /*006e*/ 	.short	0x00ff


	//----- nvinfo : EIATTR_NUM_BARRIERS
	.align		4
        /*0070*/ 	.byte	0x02, 0x4c
        /*0072*/ 	.byte	0x01
	.zero		1


	//----- nvinfo : EIATTR_MERCURY_ISA_VERSION
	.align		4
        /*0074*/ 	.byte	0x03, 0x5f
        /*0076*/ 	.short	0x0101


	//----- nvinfo : EIATTR_COOP_GROUP_MASK_REGIDS
	.align		4
        /*0078*/ 	.byte	0x04, 0x29
        /*007a*/ 	.short	(.L_436 - .L_435)


	//   ....[0]....
.L_435:
        /*007c*/ 	.word	0xffffffff


	//   ....[1]....
        /*0080*/ 	.word	0xffffffff


	//   ....[2]....
        /*0084*/ 	.word	0xffffffff


	//   ....[3]....
        /*0088*/ 	.word	0xffffffff


	//   ....[4]....
        /*008c*/ 	.word	0xffffffff


	//   ....[5]....
        /*0090*/ 	.word	0xffffffff


	//   ....[6]....
        /*0094*/ 	.word	0xffffffff


	//   ....[7]....
        /*0098*/ 	.word	0xffffffff


	//   ....[8]....
        /*009c*/ 	.word	0xffffffff


	//   ....[9]....
        /*00a0*/ 	.word	0xffffffff


	//   ....[10]....
        /*00a4*/ 	.word	0xffffffff


	//   ....[11]....
        /*00a8*/ 	.word	0xffffffff


	//   ....[12]....
        /*00ac*/ 	.word	0xffffffff


	//   ....[13]....
        /*00b0*/ 	.word	0xffffffff


	//   ....[14]....
        /*00b4*/ 	.word	0xffffffff


	//   ....[15]....
        /*00b8*/ 	.word	0xffffffff


	//   ....[16]....
        /*00bc*/ 	.word	0xffffffff


	//   ....[17]....
        /*00c0*/ 	.word	0xffffffff


	//   ....[18]....
        /*00c4*/ 	.word	0xffffffff


	//   ....[19]....
        /*00c8*/ 	.word	0xffffffff


	//   ....[20]....
        /*00cc*/ 	.word	0xffffffff


	//   ....[21]....
        /*00d0*/ 	.word	0xffffffff


	//   ....[22]....
        /*00d4*/ 	.word	0xffffffff


	//   ....[23]....
        /*00d8*/ 	.word	0xffffffff


	//   ....[24]....
        /*00dc*/ 	.word	0xffffffff


	//   ....[25]....
        /*00e0*/ 	.word	0xffffffff


	//   ....[26]....
        /*00e4*/ 	.word	0xffffffff


	//   ....[27]....
        /*00e8*/ 	.word	0xffffffff


	//   ....[28]....
        /*00ec*/ 	.word	0xffffffff


	//   ....[29]....
        /*00f0*/ 	.word	0xffffffff


	//   ....[30]....
        /*00f4*/ 	.word	0xffffffff


	//   ....[31]....
        /*00f8*/ 	.word	0xffffffff


	//   ....[32]....
        /*00fc*/ 	.word	0xffffffff


	//   ....[33]....
        /*0100*/ 	.word	0xffffffff


	//   ....[34]....
        /*0104*/ 	.word	0xffffffff


	//   ....[35]....
        /*0108*/ 	.word	0xffffffff


	//   ....[36]....
        /*010c*/ 	.word	0xffffffff


	//   ....[37]....
        /*0110*/ 	.word	0xffffffff


	//   ....[38]....
        /*0114*/ 	.word	0xffffffff


	//   ....[39]....
        /*0118*/ 	.word	0xffffffff


	//   ....[40]....
        /*011c*/ 	.word	0xffffffff


	//   ....[41]....
        /*0120*/ 	.word	0xffffffff


	//   ....[42]....
        /*0124*/ 	.word	0xffffffff


	//   ....[43]....
        /*0128*/ 	.word	0xffffffff


	//   ....[44]....
        /*012c*/ 	.word	0xffffffff


	//----- nvinfo : EIATTR_COOP_GROUP_INSTR_OFFSETS
	.align		4
.L_436:
        /*0130*/ 	.byte	0x04, 0x28
        /*0132*/ 	.short	(.L_438 - .L_437)


	//   ....[0]....
.L_437:
        /*0134*/ 	.word	0x00001360


	//   ....[1]....
        /*0138*/ 	.word	0x00001370


	//   ....[2]....
        /*013c*/ 	.word	0x00001380


	//   ....[3]....
        /*0140*/ 	.word	0x000014d0


	//   ....[4]....
        /*0144*/ 	.word	0x00001500


	//   ....[5]....
        /*0148*/ 	.word	0x00001530


	//   ....[6]....
        /*014c*/ 	.word	0x00001650


	//   ....[7]....
        /*0150*/ 	.word	0x00001670


	//   ....[8]....
        /*0154*/ 	.word	0x00001680


	//   ....[9]....
        /*0158*/ 	.word	0x000017a0


	//   ....[10]....
        /*015c*/ 	.word	0x000017c0


	//   ....[11]....
        /*0160*/ 	.word	0x000017d0


	//   ....[12]....
        /*0164*/ 	.word	0x000018f0


	//   ....[13]....
        /*0168*/ 	.word	0x00001910


	//   ....[14]....
        /*016c*/ 	.word	0x00001920


	//   ....[15]....
        /*0170*/ 	.word	0x000020b0


	//   ....[16]....
        /*0174*/ 	.word	0x00002140


	//   ....[17]....
        /*0178*/ 	.word	0x00002170


	//   ....[18]....
        /*017c*/ 	.word	0x00002290


	//   ....[19]....
        /*0180*/ 	.word	0x000022c0


	//   ....[20]....
        /*0184*/ 	.word	0x000022d0


	//   ....[21]....
        /*0188*/ 	.word	0x000023f0


	//   ....[22]....
        /*018c*/ 	.word	0x00002410


	//   ....[23]....
        /*0190*/ 	.word	0x00002420


	//   ....[24]....
        /*0194*/ 	.word	0x00002540


	//   ....[25]....
        /*0198*/ 	.word	0x00002560


	//   ....[26]....
        /*019c*/ 	.word	0x00002570


	//   ....[27]....
        /*01a0*/ 	.word	0x00002690


	//   ....[28]....
        /*01a4*/ 	.word	0x000026b0


	//   ....[29]....
        /*01a8*/ 	.word	0x000026c0


	//   ....[30]....
        /*01ac*/ 	.word	0x00004930


	//   ....[31]....
        /*01b0*/ 	.word	0x00004940


	//   ....[32]....
        /*01b4*/ 	.word	0x00004950


	//   ....[33]....
        /*01b8*/ 	.word	0x00004aa0


	//   ....[34]....
        /*01bc*/ 	.word	0x00004ad0


	//   ....[35]....
        /*01c0*/ 	.word	0x00004b00


	//   ....[36]....
        /*01c4*/ 	.word	0x00004c20


	//   ....[37]....
        /*01c8*/ 	.word	0x00004c40


	//   ....[38]....
        /*01cc*/ 	.word	0x00004c50


	//   ....[39]....
        /*01d0*/ 	.word	0x00004d70


	//   ....[40]....
        /*01d4*/ 	.word	0x00004d90


	//   ....[41]....
        /*01d8*/ 	.word	0x00004da0


	//   ....[42]....
        /*01dc*/ 	.word	0x00004ec0


	//   ....[43]....
        /*01e0*/ 	.word	0x00004ee0


	//   ....[44]....
        /*01e4*/ 	.word	0x00004ef0


	//----- nvinfo : EIATTR_VRC_CTA_INIT_COUNT
	.align		4
.L_438:
        /*01e8*/ 	.byte	0x02, 0x4a
	.zero		1
	.zero		1


	//----- nvinfo : EIATTR_EXIT_INSTR_OFFSETS
	.align		4
        /*01ec*/ 	.byte	0x04, 0x1c
        /*01ee*/ 	.short	(.L_440 - .L_439)


	//   ....[0]....
.L_439:
        /*01f0*/ 	.word	0x00000090


	//   ....[1]....
        /*01f4*/ 	.word	0x000000e0


	//   ....[2]....
        /*01f8*/ 	.word	0x00005600


	//   ....[3]....
        /*01fc*/ 	.word	0x000056f0


	//----- nvinfo : EIATTR_MAX_THREADS
	.align		4
.L_440:
        /*0200*/ 	.byte	0x04, 0x05
        /*0202*/ 	.short	(.L_442 - .L_441)
.L_441:
        /*0204*/ 	.word	0x00000100
        /*0208*/ 	.word	0x00000001
        /*020c*/ 	.word	0x00000001


	//----- nvinfo : EIATTR_CRS_STACK_SIZE
	.align		4
.L_442:
        /*0210*/ 	.byte	0x04, 0x1e
        /*0212*/ 	.short	(.L_444 - .L_443)
.L_443:
        /*0214*/ 	.word	0x00000000


	//----- nvinfo : EIATTR_CBANK_PARAM_SIZE
	.align		4
.L_444:
        /*0218*/ 	.byte	0x03, 0x19
        /*021a*/ 	.short	0x0041


	//----- nvinfo : EIATTR_PARAM_CBANK
	.align		4
        /*021c*/ 	.byte	0x04, 0x0a
        /*021e*/ 	.short	(.L_446 - .L_445)
	.align		4
.L_445:
        /*0220*/ 	.word	index@(.nv.constant0._ZN3cub18CUB_300001_SM_10006detail6reduce28DeviceReduceSingleTileKernelINS2_10policy_hubIN4cuda3std3__45tupleIJblEEEyN6thrust24THRUST_300001_SM_1000_NS8cuda_cub9__find_if7functorIS9_EEE10Policy1000ENSB_12zip_iteratorINS8_IJNSD_26transform_input_iterator_tIbPiNSB_6detail10functional5actorINSM_9compositeIJNSM_16operator_adaptorINS7_8equal_toIvEEEENSN_INSM_8argumentILj0EEEEENSN_INSM_5valueIiEEEEEEEEEEENSB_17counting_iteratorIlNSB_11use_defaultES13_S13_EEEEEEEPS9_ySF_S9_S9_NS7_10__identityEEEvT0_T1_T2_T3_T4_T6_)
        /*0224*/ 	.short	0x0380
        /*0226*/ 	.short	0x0041


	//----- nvinfo : EIATTR_SW_WAR
	.align		4
.L_446:
        /*0228*/ 	.byte	0x04, 0x36
        /*022a*/ 	.short	(.L_448 - .L_447)
.L_447:
        /*022c*/ 	.word	0x00000008
.L_448:


//--------------------- .nv.info._ZN3cub18CUB_300001_SM_10006detail6reduce28DeviceReduceSingleTileKernelINS2_10policy_hubIN4cuda3std3__45tupleIJblEEEjN6thrust24THRUST_300001_SM_1000_NS8cuda_cub9__find_if7functorIS9_EEE10Policy1000EPS9_SI_iSF_S9_S9_NS7_10__identityEEEvT0_T1_T2_T3_T4_T6_ --------------------------
	.section	.nv.info._ZN3cub18CUB_300001_SM_10006detail6reduce28DeviceReduceSingleTileKernelINS2_10policy_hubIN4cuda3std3__45tupleIJblEEEjN6thrust24THRUST_300001_SM_1000_NS8cuda_cub9__find_if7functorIS9_EEE10Policy1000EPS9_SI_iSF_S9_S9_NS7_10__identityEEEvT0_T1_T2_T3_T4_T6_,"",@"SHT_CUDA_INFO"
	.sectionflags	@""
	.align	4


	//----- nvinfo : EIATTR_CUDA_API_VERSION
	.align		4
        /*0000*/ 	.byte	0x04, 0x37
        /*0002*/ 	.short	(.L_450 - .L_449)
.L_449:
        /*0004*/ 	.word	0x00000082


	//----- nvinfo : EIATTR_KPARAM_INFO
	.align		4
.L_450:
        /*0008*/ 	.byte	0x04, 0x17
        /*000a*/ 	.short	(.L_452 - .L_451)
.L_451:
        /*000c*/ 	.word	0x00000000
        /*0010*/ 	.short	0x0005
        /*0012*/ 	.short	0x0028
        /*0014*/ 	.byte	0x00, 0xf0, 0x05, 0x00


	//----- nvinfo : EIATTR_KPARAM_INFO
	.align		4
.L_452:
        /*0018*/ 	.byte	0x04, 0x17
        /*001a*/ 	.short	(.L_454 - .L_453)
.L_453:
        /*001c*/ 	.word	0x00000000
        /*0020*/ 	.short	0x0004
        /*0022*/ 	.short	0x0018
        /*0024*/ 	.byte	0x00, 0xf0, 0x41, 0x00


	//----- nvinfo : EIATTR_KPARAM_INFO
	.align		4
.L_454:
        /*0028*/ 	.byte	0x04, 0x17
        /*002a*/ 	.short	(.L_456 - .L_455)
.L_455:
        /*002c*/ 	.word	0x00000000
        /*0030*/ 	.short	0x0003
        /*0032*/ 	.short	0x0014
        /*0034*/ 	.byte	0x00, 0xf0, 0x05, 0x00


	//----- nvinfo : EIATTR_KPARAM_INFO
	.align		4
.L_456:
        /*0038*/ 	.byte	0x04, 0x17
        /*003a*/ 	.short	(.L_458 - .L_457)
.L_457:
        /*003c*/ 	.word	0x00000000
        /*0040*/ 	.short	0x0002
        /*0042*/ 	.short	0x0010
        /*0044*/ 	.byte	0x00, 0xf0, 0x11, 0x00


	//----- nvinfo : EIATTR_KPARAM_INFO
	.align		4
.L_458:
        /*0048*/ 	.byte	0x04, 0x17
        /*004a*/ 	.short	(.L_460 - .L_459)
.L_459:
        /*004c*/ 	.word	0x00000000
        /*0050*/ 	.short	0x0001
        /*0052*/ 	.short	0x0008
        /*0054*/ 	.byte	0x00, 0xf5, 0x21, 0x00


	//----- nvinfo : EIATTR_KPARAM_INFO
	.align		4
.L_460:
        /*0058*/ 	.byte	0x04, 0x17
        /*005a*/ 	.short	(.L_462 - .L_461)
.L_461:
        /*005c*/ 	.word	0x00000000
        /*0060*/ 	.short	0x0000
        /*0062*/ 	.short	0x0000
        /*0064*/ 	.byte	0x00, 0xf5, 0x21, 0x00


	//----- nvinfo : EIATTR_SPARSE_MMA_MASK
	.align		4
.L_462:
        /*0068*/ 	.byte	0x03, 0x50
        /*006a*/ 	.short	0x0000


	//----- nvinfo : EIATTR_MAXREG_COUNT
	.align		4
        /*006c*/ 	.byte	0x03, 0x1b
        /*006e*/ 	.short	0x00ff


	//----- nvinfo : EIATTR_NUM_BARRIERS
	.align		4
        /*0070*/ 	.byte	0x02, 0x4c
        /*0072*/ 	.byte	0x01
	.zero		1


	//----- nvinfo : EIATTR_MERCURY_ISA_VERSION
	.align		4
        /*0074*/ 	.byte	0x03, 0x5f
        /*0076*/ 	.short	0x0101


	//----- nvinfo : EIATTR_COOP_GROUP_MASK_REGIDS
	.align		4
        /*0078*/ 	.byte	0x04, 0x29
        /*007a*/ 	.short	(.L_464 - .L_463)


	//   ....[0]....
.L_463:
        /*007c*/ 	.word	0xffffffff


	//   ....[1]....
        /*0080*/ 	.word	0xffffffff


	//   ....[2]....
        /*0084*/ 	.word	0xffffffff


	//   ....[3]....
        /*0088*/ 	.word	0xffffffff


	//   ....[4]....
        /*008c*/ 	.word	0xffffffff


	//   ....[5]....
        /*0090*/ 	.word	0xffffffff


	//   ....[6]....
        /*0094*/ 	.word	0xffffffff


	//   ....[7]....
        /*0098*/ 	.word	0xffffffff


	//   ....[8]....
        /*009c*/ 	.word	0xffffffff


	//   ....[9]....
        /*00a0*/ 	.word	0xffffffff


	//   ....[10]....
        /*00a4*/ 	.word	0xffffffff


	//   ....[11]....
        /*00a8*/ 	.word	0xffffffff


	//   ....[12]....
        /*00ac*/ 	.word	0xffffffff


	//   ....[13]....
        /*00b0*/ 	.word	0xffffffff


	//   ....[14]....
        /*00b4*/ 	.word	0xffffffff


	//   ....[15]....
        /*00b8*/ 	.word	0xffffffff


	//   ....[16]....
        /*00bc*/ 	.word	0xffffffff


	//   ....[17]....
        /*00c0*/ 	.word	0xffffffff


	//   ....[18]....
        /*00c4*/ 	.word	0xffffffff


	//   ....[19]....
        /*00c8*/ 	.word	0xffffffff


	//   ....[20]....
        /*00cc*/ 	.word	0xffffffff


	//   ....[21]....
        /*00d0*/ 	.word	0xffffffff


	//   ....[22]....
        /*00d4*/ 	.word	0xffffffff


	//   ....[23]....
        /*00d8*/ 	.word	0xffffffff


	//   ....[24]....
        /*00dc*/ 	.word	0xffffffff


	//   ....[25]....
        /*00e0*/ 	.word	0xffffffff


	//   ....[26]....
        /*00e4*/ 	.word	0xffffffff


	//   ....[27]....
        /*00e8*/ 	.word	0xffffffff


	//   ....[28]....
        /*00ec*/ 	.word	0xffffffff


	//   ....[29]....
        /*00f0*/ 	.word	0xffffffff


	//   ....[30]....
        /*00f4*/ 	.word	0xffffffff


	//   ....[31]....
        /*00f8*/ 	.word	0xffffffff


	//   ....[32]....
        /*00fc*/ 	.word	0xffffffff


	//   ....[33]....
        /*0100*/ 	.word	0xffffffff


	//   ....[34]....
        /*0104*/ 	.word	0xffffffff


	//   ....[35]....
        /*0108*/ 	.word	0xffffffff


	//   ....[36]....
        /*010c*/ 	.word	0xffffffff


	//   ....[37]....
        /*0110*/ 	.word	0xffffffff


	//   ....[38]....
        /*0114*/ 	.word	0xffffffff


	//   ....[39]....
        /*0118*/ 	.word	0xffffffff


	//   ....[40]....
        /*011c*/ 	.word	0xffffffff


	//   ....[41]....
        /*0120*/ 	.word	0xffffffff


	//   ....[42]....
        /*0124*/ 	.word	0xffffffff


	//   ....[43]....
        /*0128*/ 	.word	0xffffffff


	//   ....[44]....
        /*012c*/ 	.word	0xffffffff


	//----- nvinfo : EIATTR_COOP_GROUP_INSTR_OFFSETS
	.align		4
.L_464:
        /*0130*/ 	.byte	0x04, 0x28
        /*0132*/ 	.short	(.L_466 - .L_465)


	//   ....[0]....
.L_465:
        /*0134*/ 	.word	0x000007d0


	//   ....[1]....
        /*0138*/ 	.word	0x000007e0


	//   ....[2]....
        /*013c*/ 	.word	0x000007f0


	//   ....[3]....
        /*0140*/ 	.word	0x00000940


	//   ....[4]....
        /*0144*/ 	.word	0x00000970


	//   ....[5]....
        /*0148*/ 	.word	0x000009a0


	//   ....[6]....
        /*014c*/ 	.word	0x00000ac0


	//   ....[7]....
        /*0150*/ 	.word	0x00000ae0


	//   ....[8]....
        /*0154*/ 	.word	0x00000af0


	//   ....[9]....
        /*0158*/ 	.word	0x00000c10


	//   ....[10]....
        /*015c*/ 	.word	0x00000c30


	//   ....[11]....
        /*0160*/ 	.word	0x00000c40


	//   ....[12]....
        /*0164*/ 	.word	0x00000d60


	//   ....[13]....
        /*0168*/ 	.word	0x00000d80


	//   ....[14]....
        /*016c*/ 	.word	0x00000d90


	//   ....[15]....
        /*0170*/ 	.word	0x00001520


	//   ....[16]....
        /*0174*/ 	.word	0x000015b0


	//   ....[17]....
        /*0178*/ 	.word	0x000015e0


	//   ....[18]....
        /*017c*/ 	.word	0x00001700


	//   ....[19]....
        /*0180*/ 	.word	0x00001730


	//   ....[20]....
        /*0184*/ 	.word	0x00001740


	//   ....[21]....
        /*0188*/ 	.word	0x00001860


	//   ....[22]....
        /*018c*/ 	.word	0x00001880


	//   ....[23]....
        /*0190*/ 	.word	0x00001890


	//   ....[24]....
        /*0194*/ 	.word	0x000019b0


	//   ....[25]....
        /*0198*/ 	.word	0x000019d0


	//   ....[26]....
        /*019c*/ 	.word	0x000019e0


	//   ....[27]....
        /*01a0*/ 	.word	0x00001b00


	//   ....[28]....
        /*01a4*/ 	.word	0x00001b20


	//   ....[29]....
        /*01a8*/ 	.word	0x00001b30


	//   ....[30]....
        /*01ac*/ 	.word	0x000031b0


	//   ....[31]....
        /*01b0*/ 	.word	0x000031c0


	//   ....[32]....
        /*01b4*/ 	.word	0x000031d0


	//   ....[33]....
        /*01b8*/ 	.word	0x00003320


	//   ....[34]....
        /*01bc*/ 	.word	0x00003350


	//   ....[35]....
        /*01c0*/ 	.word	0x00003380


	//   ....[36]....
        /*01c4*/ 	.word	0x000034a0


	//   ....[37]....
        /*01c8*/ 	.word	0x000034c0


	//   ....[38]....
        /*01cc*/ 	.word	0x000034d0


	//   ....[39]....
        /*01d0*/ 	.word	0x000035f0


	//   ....[40]....
        /*01d4*/ 	.word	0x00003610


	//   ....[41]....
        /*01d8*/ 	.word	0x00003620


	//   ....[42]....
        /*01dc*/ 	.word	0x00003740


	//   ....[43]....
        /*01e0*/ 	.word	0x00003760


	//   ....[44]....
        /*01e4*/ 	.word	0x00003770


	//----- nvinfo : EIATTR_VRC_CTA_INIT_COUNT
	.align		4
.L_466:
        /*01e8*/ 	.byte	0x02, 0x4a
	.zero		1
	.zero		1


	//----- nvinfo : EIATTR_EXIT_INSTR_OFFSETS
	.align		4
        /*01ec*/ 	.byte	0x04, 0x1c
        /*01ee*/ 	.short	(.L_468 - .L_467)


	//   ....[0]....
.L_467:
        /*01f0*/ 	.word	0x00000080


	//   ....[1]....
        /*01f4*/ 	.word	0x000000d0


	//   ....[2]....
        /*01f8*/ 	.word	0x00003e80


	//   ....[3]....
        /*01fc*/ 	.word	0x00003f70


	//----- nvinfo : EIATTR_MAX_THREADS
	.align		4
.L_468:
        /*0200*/ 	.byte	0x04, 0x05
        /*0202*/ 	.short	(.L_470 - .L_469)
.L_469:
        /*0204*/ 	.word	0x00000100
        /*0208*/ 	.word	0x00000001
        /*020c*/ 	.word	0x00000001


	//----- nvinfo : EIATTR_CRS_STACK_SIZE
	.align		4
.L_470:
        /*0210*/ 	.byte	0x04, 0x1e
        /*0212*/ 	.short	(.L_472 - .L_471)
.L_471:
        /*0214*/ 	.word	0x00000000


	//----- nvinfo : EIATTR_CBANK_PARAM_SIZE
	.align		4
.L_472:
        /*0218*/ 	.byte	0x03, 0x19
        /*021a*/ 	.short	0x0029


	//----- nvinfo : EIATTR_PARAM_CBANK
	.align		4
        /*021c*/ 	.byte	0x04, 0x0a
        /*021e*/ 	.short	(.L_474 - .L_473)
	.align		4
.L_473:
        /*0220*/ 	.word	index@(.nv.constant0._ZN3cub18CUB_300001_SM_10006detail6reduce28DeviceReduceSingleTileKernelINS2_10policy_hubIN4cuda3std3__45tupleIJblEEEjN6thrust24THRUST_300001_SM_1000_NS8cuda_cub9__find_if7functorIS9_EEE10Policy1000EPS9_SI_iSF_S9_S9_NS7_10__identityEEEvT0_T1_T2_T3_T4_T6_)
        /*0224*/ 	.short	0x0380
        /*0226*/ 	.short	0x0029


	//----- nvinfo : EIATTR_SW_WAR
	.align		4
.L_474:
        /*0228*/ 	.byte	0x04, 0x36
        /*022a*/ 	.short	(.L_476 - .L_475)
.L_475:
        /*022c*/ 	.word	0x00000008
.L_476:


//--------------------- .nv.info._ZN3cub18CUB_300001_SM_10006detail6reduce18DeviceReduceKernelINS2_10policy_hubIN4cuda3std3__45tupleIJblEEEjN6thrust24THRUST_300001_SM_1000_NS8cuda_cub9__find_if7functorIS9_EEE10Policy1000ENSB_12zip_iteratorINS8_IJNSD_26transform_input_iterator_tIbPiNSB_6detail10functional5actorINSM_9compositeIJNSM_16operator_adaptorINS7_8equal_toIvEEEENSN_INSM_8argumentILj0EEEEENSN_INSM_5valueIiEEEEEEEEEEENSB_17counting_iteratorIlNSB_11use_defaultES13_S13_EEEEEEEjSF_S9_NS7_10__identityEEEvT0_PT3_T1_NS0_13GridEvenShareIS1B_EET2_T4_ --------------------------
	.section	.nv.info._ZN3cub18CUB_300001_SM_10006detail6reduce18DeviceReduceKernelINS2_10policy_hubIN4cuda3std3__45tupleIJblEEEjN6thrust24THRUST_300001_SM_1000_NS8cuda_cub9__find_if7functorIS9_EEE10Policy1000ENSB_12zip_iteratorINS8_IJNSD_26transform_input_iterator_tIbPiNSB_6detail10functional5actorINSM_9compositeIJNSM_16operator_adaptorINS7_8equal_toIvEEEENSN_INSM_8argumentILj0EEEEENSN_INSM_5valueIiEEEEEEEEEEENSB_17counting_iteratorIlNSB_11use_defaultES13_S13_EEEEEEEjSF_S9_NS7_10__identityEEEvT0_PT3_T1_NS0_13GridEvenShareIS1B_EET2_T4_,"",@"SHT_CUDA_INFO"
	.sectionflags	@""
	.align	4


	//----- nvinfo : EIATTR_CUDA_API_VERSION
	.align		4
        /*0000*/ 	.byte	0x04, 0x37
        /*0002*/ 	.short	(.L_478 - .L_477)
.L_477:
        /*0004*/ 	.word	0x00000082


	//----- nvinfo : EIATTR_KPARAM_INFO
	.align		4
.L_478:
        /*0008*/ 	.byte	0x04, 0x17
        /*000a*/ 	.short	(.L_480 - .L_479)
.L_479:
        /*000c*/ 	.word	0x00000000
        /*0010*/ 	.short	0x0005
        /*0012*/ 	.short	0x004d
        /*0014*/ 	.byte	0x00, 0xf0, 0x05, 0x00


	//----- nvinfo : EIATTR_KPARAM_INFO
	.align		4
.L_480:
        /*0018*/ 	.byte	0x04, 0x17
        /*001a*/ 	.short	(.L_482 - .L_481)
.L_481:
        /*001c*/ 	.word	0x00000000
        /*0020*/ 	.short	0x0004
        /*0022*/ 	.short	0x004c
        /*0024*/ 	.byte	0x00, 0xf0, 0x05, 0x00


	//----- nvinfo : EIATTR_KPARAM_INFO
	.align		4
.L_482:
        /*0028*/ 	.byte	0x04, 0x17
        /*002a*/ 	.short	(.L_484 - .L_483)
.L_483:
        /*002c*/ 	.word	0x00000000
        /*0030*/ 	.short	0x0003
        /*0032*/ 	.short	0x0024
        /*0034*/ 	.byte	0x00, 0xf0, 0xa1, 0x00


	//----- nvinfo : EIATTR_KPARAM_INFO
	.align		4
.L_484:
        /*0038*/ 	.byte	0x04, 0x17
        /*003a*/ 	.short	(.L_486 - .L_485)
.L_485:
        /*003c*/ 	.word	0x00000000
        /*0040*/ 	.short	0x0002
        /*0042*/ 	.short	0x0020
        /*0044*/ 	.byte	0x00, 0xf0, 0x11, 0x00


	//----- nvinfo : EIATTR_KPARAM_INFO
	.align		4
.L_486:
        /*0048*/ 	.byte	0x04, 0x17
        /*004a*/ 	.short	(.L_488 - .L_487)
.L_487:
        /*004c*/ 	.word	0x00000000
        /*0050*/ 	.short	0x0001
        /*0052*/ 	.short	0x0018
        /*0054*/ 	.byte	0x00, 0xf5, 0x21, 0x00


	//----- nvinfo : EIATTR_KPARAM_INFO
	.align		4
.L_488:
        /*0058*/ 	.byte	0x04, 0x17
        /*005a*/ 	.short	(.L_490 - .L_489)
.L_489:
        /*005c*/ 	.word	0x00000000
        /*0060*/ 	.short	0x0000
        /*0062*/ 	.short	0x0000
        /*0064*/ 	.byte	0x00, 0xf0, 0x61, 0x00


	//----- nvinfo : EIATTR_SPARSE_MMA_MASK
	.align		4
.L_490:
        /*0068*/ 	.byte	0x03, 0x50
        /*006a*/ 	.short	0x0000


	//----- nvinfo : EIATTR_MAXREG_COUNT
	.align		4
        /*006c*/ 	.byte	0x03, 0x1b
        /*006e*/ 	.short	0x00ff


	//----- nvinfo : EIATTR_NUM_BARRIERS
	.align		4
        /*0070*/ 	.byte	0x02, 0x4c
        /*0072*/ 	.byte	0x01
	.zero		1


	//----- nvinfo : EIATTR_MERCURY_ISA_VERSION
	.align		4
        /*0074*/ 	.byte	0x03, 0x5f
        /*0076*/ 	.short	0x0101


	//----- nvinfo : EIATTR_COOP_GROUP_MASK_REGIDS
	.align		4
        /*0078*/ 	.byte	0x04, 0x29
        /*007a*/ 	.short	(.L_492 - .L_491)


	//   ....[0]....
.L_491:
        /*007c*/ 	.word	0xffffffff


	//   ....[1]....
        /*0080*/ 	.word	0xffffffff


	//   ....[2]....
        /*0084*/ 	.word	0xffffffff


	//   ....[3]....
        /*0088*/ 	.word	0xffffffff


	//   ....[4]....
        /*008c*/ 	.word	0xffffffff


	//   ....[5]....
        /*0090*/ 	.word	0xffffffff


	//   ....[6]....
        /*0094*/ 	.word	0xffffffff


	//   ....[7]....
        /*0098*/ 	.word	0xffffffff


	//   ....[8]....
        /*009c*/ 	.word	0xffffffff


	//   ....[9]....
        /*00a0*/ 	.word	0xffffffff


	//   ....[10]....
        /*00a4*/ 	.word	0xffffffff


	//   ....[11]....
        /*00a8*/ 	.word	0xffffffff


	//   ....[12]....
        /*00ac*/ 	.word	0xffffffff


	//   ....[13]....
        /*00b0*/ 	.word	0xffffffff


	//   ....[14]....
        /*00b4*/ 	.word	0xffffffff


	//   ....[15]....
        /*00b8*/ 	.word	0xffffffff


	//   ....[16]....
        /*00bc*/ 	.word	0xffffffff


	//   ....[17]....
        /*00c0*/ 	.word	0xffffffff


	//   ....[18]....
        /*00c4*/ 	.word	0xffffffff


	//   ....[19]....
        /*00c8*/ 	.word	0xffffffff


	//   ....[20]....
        /*00cc*/ 	.word	0xffffffff


	//   ....[21]....
        /*00d0*/ 	.word	0xffffffff


	//   ....[22]....
        /*00d4*/ 	.word	0xffffffff


	//   ....[23]....
        /*00d8*/ 	.word	0xffffffff


	//   ....[24]....
        /*00dc*/ 	.word	0xffffffff


	//   ....[25]....
        /*00e0*/ 	.word	0xffffffff


	//   ....[26]....
        /*00e4*/ 	.word	0xffffffff


	//   ....[27]....
        /*00e8*/ 	.word	0xffffffff


	//   ....[28]....
        /*00ec*/ 	.word	0xffffffff


	//   ....[29]....
        /*00f0*/ 	.word	0xffffffff


	//   ....[30]....
        /*00f4*/ 	.word	0xffffffff


	//   ....[31]....
        /*00f8*/ 	.word	0xffffffff


	//   ....[32]....
        /*00fc*/ 	.word	0xffffffff


	//   ....[33]....
        /*0100*/ 	.word	0xffffffff


	//   ....[34]....
        /*0104*/ 	.word	0xffffffff


	//   ....[35]....
        /*0108*/ 	.word	0xffffffff


	//   ....[36]....
        /*010c*/ 	.word	0xffffffff


	//   ....[37]....
        /*0110*/ 	.word	0xffffffff


	//   ....[38]....
        /*0114*/ 	.word	0xffffffff


	//   ....[39]....
        /*0118*/ 	.word	0xffffffff


	//   ....[40]....
        /*011c*/ 	.word	0xffffffff


	//   ....[41]....
        /*0120*/ 	.word	0xffffffff


	//   ....[42]....
        /*0124*/ 	.word	0xffffffff


	//   ....[43]....
        /*0128*/ 	.word	0xffffffff


	//   ....[44]....
        /*012c*/ 	.word	0xffffffff


	//----- nvinfo : EIATTR_COOP_GROUP_INSTR_OFFSETS
	.align		4
.L_492:
        /*0130*/ 	.byte	0x04, 0x28
        /*0132*/ 	.short	(.L_494 - .L_493)


	//   ....[0]....
.L_493:
        /*0134*/ 	.word	0x00001480


	//   ....[1]....
        /*0138*/ 	.word	0x00001490


	//   ....[2]....
        /*013c*/ 	.word	0x000014a0


	//   ....[3]....
        /*0140*/ 	.word	0x000015f0


	//   ....[4]....
        /*0144*/ 	.word	0x00001620


	//   ....[5]....
        /*0148*/ 	.word	0x00001650


	//   ....[6]....
        /*014c*/ 	.word	0x00001770


	//   ....[7]....
        /*0150*/ 	.word	0x00001790


	//   ....[8]....
        /*0154*/ 	.word	0x000017a0


	//   ....[9]....
        /*0158*/ 	.word	0x000018c0


	//   ....[10]....
        /*015c*/ 	.word	0x000018e0


	//   ....[11]....
        /*0160*/ 	.word	0x000018f0


	//   ....[12]....
        /*0164*/ 	.word	0x00001a10


	//   ....[13]....
        /*0168*/ 	.word	0x00001a30


	//   ....[14]....
        /*016c*/ 	.word	0x00001a40


	//   ....[15]....
        /*0170*/ 	.word	0x000021c0


	//   ....[16]....
        /*0174*/ 	.word	0x00002250


	//   ....[17]....
        /*0178*/ 	.word	0x00002280


	//   ....[18]....
        /*017c*/ 	.word	0x000023a0


	//   ....[19]....
        /*0180*/ 	.word	0x000023d0


	//   ....[20]....
        /*0184*/ 	.word	0x000023e0


	//   ....[21]....
        /*0188*/ 	.word	0x00002500


	//   ....[22]....
        /*018c*/ 	.word	0x00002520


	//   ....[23]....
        /*0190*/ 	.word	0x00002530


	//   ....[24]....
        /*0194*/ 	.word	0x00002650


	//   ....[25]....
        /*0198*/ 	.word	0x00002670


	//   ....[26]....
        /*019c*/ 	.word	0x00002680


	//   ....[27]....
        /*01a0*/ 	.word	0x000027a0


	//   ....[28]....
        /*01a4*/ 	.word	0x000027c0


	//   ....[29]....
        /*01a8*/ 	.word	0x000027d0


	//   ....[30]....
        /*01ac*/ 	.word	0x00004be0


	//   ....[31]....
        /*01b0*/ 	.word	0x00004bf0


	//   ....[32]....
        /*01b4*/ 	.word	0x00004c00


	//   ....[33]....
        /*01b8*/ 	.word	0x00004d50


	//   ....[34]....
        /*01bc*/ 	.word	0x00004d80


	//   ....[35]....
        /*01c0*/ 	.word	0x00004db0


	//   ....[36]....
        /*01c4*/ 	.word	0x00004ed0


	//   ....[37]....
        /*01c8*/ 	.word	0x00004ef0


	//   ....[38]....
        /*01cc*/ 	.word	0x00004f00


	//   ....[39]....
        /*01d0*/ 	.word	0x00005020


	//   ....[40]....
        /*01d4*/ 	.word	0x00005040


	//   ....[41]....
        /*01d8*/ 	.word	0x00005050


	//   ....[42]....
        /*01dc*/ 	.word	0x00005170


	//   ....[43]....
        /*01e0*/ 	.word	0x00005190


	//   ....[44]....
        /*01e4*/ 	.word	0x000051a0


	//----- nvinfo : EIATTR_VRC_CTA_INIT_COUNT
	.align		4
.L_494:
        /*01e8*/ 	.byte	0x02, 0x4a
	.zero		1
	.zero		1


	//----- nvinfo : EIATTR_EXIT_INSTR_OFFSETS
	.align		4
        /*01ec*/ 	.byte	0x04, 0x1c
        /*01ee*/ 	.short	(.L_496 - .L_495)


	//   ....[0]....
.L_495:
        /*01f0*/ 	.word	0x000058a0


	//   ....[1]....
        /*01f4*/ 	.word	0x000058f0


	//----- nvinfo : EIATTR_MAX_THREADS
	.align		4
.L_496:
        /*01f8*/ 	.byte	0x04, 0x05
        /*01fa*/ 	.short	(.L_498 - .L_497)
.L_497:
        /*01fc*/ 	.word	0x00000100
        /*0200*/ 	.word	0x00000001
        /*0204*/ 	.word	0x00000001


	//----- nvinfo : EIATTR_CRS_STACK_SIZE
	.align		4
.L_498:
        /*0208*/ 	.byte	0x04, 0x1e
        /*020a*/ 	.short	(.L_500 - .L_499)
.L_499:
        /*020c*/ 	.word	0x00000000


	//----- nvinfo : EIATTR_CBANK_PARAM_SIZE
	.align		4
.L_500:
        /*0210*/ 	.byte	0x03, 0x19
        /*0212*/ 	.short	0x004e


	//----- nvinfo : EIATTR_PARAM_CBANK
	.align		4
        /*0214*/ 	.byte	0x04, 0x0a
        /*0216*/ 	.short	(.L_502 - .L_501)
	.align		4
.L_501:
        /*0218*/ 	.word	index@(.nv.constant0._ZN3cub18CUB_300001_SM_10006detail6reduce18DeviceReduceKernelINS2_10policy_hubIN4cuda3std3__45tupleIJblEEEjN6thrust24THRUST_300001_SM_1000_NS8cuda_cub9__find_if7functorIS9_EEE10Policy1000ENSB_12zip_iteratorINS8_IJNSD_26transform_input_iterator_tIbPiNSB_6detail10functional5actorINSM_9compositeIJNSM_16operator_adaptorINS7_8equal_toIvEEEENSN_INSM_8argumentILj0EEEEENSN_INSM_5valueIiEEEEEEEEEEENSB_17counting_iteratorIlNSB_11use_defaultES13_S13_EEEEEEEjSF_S9_NS7_10__identityEEEvT0_PT3_T1_NS0_13GridEvenShareIS1B_EET2_T4_)
        /*021c*/ 	.short	0x0380
        /*021e*/ 	.short	0x004e


	//----- nvinfo : EIATTR_SW_WAR
	.align		4
.L_502:
        /*0220*/ 	.byte	0x04, 0x36
        /*0222*/ 	.short	(.L_504 - .L_503)
.L_503:
        /*0224*/ 	.word	0x00000008
.L_504:


//--------------------- .nv.info._ZN3cub18CUB_300001_SM_10006detail6reduce28DeviceReduceSingleTileKernelINS2_10policy_hubIN4cuda3std3__45tupleIJblEEEjN6thrust24THRUST_300001_SM_1000_NS8cuda_cub9__find_if7functorIS9_EEE10Policy1000ENSB_12zip_iteratorINS8_IJNSD_26transform_input_iterator_tIbPiNSB_6detail10functional5actorINSM_9compositeIJNSM_16operator_adaptorINS7_8equal_toIvEEEENSN_INSM_8argumentILj0EEEEENSN_INSM_5valueIiEEEEEEEEEEENSB_17counting_iteratorIlNSB_11use_defaultES13_S13_EEEEEEEPS9_jSF_S9_S9_NS7_10__identityEEEvT0_T1_T2_T3_T4_T6_ --------------------------
	.section	.nv.info._ZN3cub18CUB_300001_SM_10006detail6reduce28DeviceReduceSingleTileKernelINS2_10policy_hubIN4cuda3std3__45tupleIJblEEEjN6thrust24THRUST_300001_SM_1000_NS8cuda_cub9__find_if7functorIS9_EEE10Policy1000ENSB_12zip_iteratorINS8_IJNSD_26transform_input_iterator_tIbPiNSB_6detail10functional5actorINSM_9compositeIJNSM_16operator_adaptorINS7_8equal_toIvEEEENSN_INSM_8argumentILj0EEEEENSN_INSM_5valueIiEEEEEEEEEEENSB_17counting_iteratorIlNSB_11use_defaultES13_S13_EEEEEEEPS9_jSF_S9_S9_NS7_10__identityEEEvT0_T1_T2_T3_T4_T6_,"",@"SHT_CUDA_INFO"
	.sectionflags	@""
	.align	4


	//----- nvinfo : EIATTR_CUDA_API_VERSION
	.align		4
        /*0000*/ 	.byte	0x04, 0x37
        /*0002*/ 	.short	(.L_506 - .L_505)
.L_505:
        /*0004*/ 	.word	0x00000082


	//----- nvinfo : EIATTR_KPARAM_INFO
	.align		4
.L_506:
        /*0008*/ 	.byte	0x04, 0x17
        /*000a*/ 	.short	(.L_508 - .L_507)
.L_507:
        /*000c*/ 	.word	0x00000000
        /*0010*/ 	.short	0x0005
        /*0012*/ 	.short	0x0038
        /*0014*/ 	.byte	0x00, 0xf0, 0x05, 0x00


	//----- nvinfo : EIATTR_KPARAM_INFO
	.align		4
.L_508:
        /*0018*/ 	.byte	0x04, 0x17
        /*001a*/ 	.short	(.L_510 - .L_509)
.L_509:
        /*001c*/ 	.word	0x00000000
        /*0020*/ 	.short	0x0004
        /*0022*/ 	.short	0x0028
        /*0024*/ 	.byte	0x00, 0xf0, 0x41, 0x00


	//----- nvinfo : EIATTR_KPARAM_INFO
	.align		4
.L_510:
        /*0028*/ 	.byte	0x04, 0x17
        /*002a*/ 	.short	(.L_512 - .L_511)
.L_511:
        /*002c*/ 	.word	0x00000000
        /*0030*/ 	.short	0x0003
        /*0032*/ 	.short	0x0024
        /*0034*/ 	.byte	0x00, 0xf0, 0x05, 0x00


	//----- nvinfo : EIATTR_KPARAM_INFO
	.align		4
.L_512:
        /*0038*/ 	.byte	0x04, 0x17
        /*003a*/ 	.short	(.L_514 - .L_513)
.L_513:
        /*003c*/ 	.word	0x00000000
        /*0040*/ 	.short	0x0002
        /*0042*/ 	.short	0x0020
        /*0044*/ 	.byte	0x00, 0xf0, 0x11, 0x00


	//----- nvinfo : EIATTR_KPARAM_INFO
	.align		4
.L_514:
        /*0048*/ 	.byte	0x04, 0x17
        /*004a*/ 	.short	(.L_516 - .L_515)
.L_515:
        /*004c*/ 	.word	0x00000000
        /*0050*/ 	.short	0x0001
        /*0052*/ 	.short	0x0018
        /*0054*/ 	.byte	0x00, 0xf5, 0x21, 0x00


	//----- nvinfo : EIATTR_KPARAM_INFO
	.align		4
.L_516:
        /*0058*/ 	.byte	0x04, 0x17
        /*005a*/ 	.short	(.L_518 - .L_517)
.L_517:
        /*005c*/ 	.word	0x00000000
        /*0060*/ 	.short	0x0000
        /*0062*/ 	.short	0x0000
        /*0064*/ 	.byte	0x00, 0xf0, 0x61, 0x00


	//----- nvinfo : EIATTR_SPARSE_MMA_MASK
	.align		4
.L_518:
        /*0068*/ 	.byte	0x03, 0x50
        /*006a*/ 	.short	0x0000


	//----- nvinfo : EIATTR_MAXREG_COUNT
	.align		4
        /*006c*/ 	.byte	0x03, 0x1b
        /*006e*/ 	.short	0x00ff


	//----- nvinfo : EIATTR_NUM_BARRIERS
	.align		4
        /*0070*/ 	.byte	0x02, 0x4c
        /*0072*/ 	.byte	0x01
	.zero		1


	//----- nvinfo : EIATTR_MERCURY_ISA_VERSION
	.align		4
        /*0074*/ 	.byte	0x03, 0x5f
        /*0076*/ 	.short	0x0101


	//----- nvinfo : EIATTR_COOP_GROUP_MASK_REGIDS
	.align		4
        /*0078*/ 	.byte	0x04, 0x29
        /*007a*/ 	.short	(.L_520 - .L_519)


	//   ....[0]....
.L_519:
        /*007c*/ 	.word	0xffffffff


	//   ....[1]....
        /*0080*/ 	.word	0xffffffff


	//   ....[2]....
        /*0084*/ 	.word	0xffffffff


	//   ....[3]....
        /*0088*/ 	.word	0xffffffff


	//   ....[4]....
        /*008c*/ 	.word	0xffffffff


	//   ....[5]....
        /*0090*/ 	.word	0xffffffff


	//   ....[6]....
        /*0094*/ 	.word	0xffffffff


	//   ....[7]....
        /*0098*/ 	.word	0xffffffff


	//   ....[8]....
        /*009c*/ 	.word	0xffffffff


	//   ....[9]....
        /*00a0*/ 	.word	0xffffffff


	//   ....[10]....
        /*00a4*/ 	.word	0xffffffff


	//   ....[11]....
        /*00a8*/ 	.word	0xffffffff


	//   ....[12]....
        /*00ac*/ 	.word	0xffffffff


	//   ....[13]....
        /*00b0*/ 	.word	0xffffffff


	//   ....[14]....
        /*00b4*/ 	.word	0xffffffff


	//   ....[15]....
        /*00b8*/ 	.word	0xffffffff


	//   ....[16]....
        /*00bc*/ 	.word	0xffffffff


	//   ....[17]....
        /*00c0*/ 	.word	0xffffffff


	//   ....[18]....
        /*00c4*/ 	.word	0xffffffff


	//   ....[19]....
        /*00c8*/ 	.word	0xffffffff


	//   ....[20]....
        /*00cc*/ 	.word	0xffffffff


	//   ....[21]....
        /*00d0*/ 	.word	0xffffffff


	//   ....[22]....
        /*00d4*/ 	.word	0xffffffff


	//   ....[23]....
        /*00d8*/ 	.word	0xffffffff


	//   ....[24]....
        /*00dc*/ 	.word	0xffffffff


	//   ....[25]....
        /*00e0*/ 	.word	0xffffffff


	//   ....[26]....
        /*00e4*/ 	.word	0xffffffff


	//   ....[27]....
        /*00e8*/ 	.word	0xffffffff


	//   ....[28]....
        /*00ec*/ 	.word	0xffffffff


	//   ....[29]....
        /*00f0*/ 	.word	0xffffffff


	//   ....[30]....
        /*00f4*/ 	.word	0xffffffff


	//   ....[31]....
        /*00f8*/ 	.word	0xffffffff


	//   ....[32]....
        /*00fc*/ 	.word	0xffffffff


	//   ....[33]....
        /*0100*/ 	.word	0xffffffff


	//   ....[34]....
        /*0104*/ 	.word	0xffffffff


	//   ....[35]....
        /*0108*/ 	.word	0xffffffff


	//   ....[36]....
        /*010c*/ 	.word	0xffffffff


	//   ....[37]....
        /*0110*/ 	.word	0xffffffff


	//   ....[38]....
        /*0114*/ 	.word	0xffffffff


	//   ....[39]....
        /*0118*/ 	.word	0xffffffff


	//   ....[40]....
        /*011c*/ 	.word	0xffffffff


	//   ....[41]....
        /*0120*/ 	.word	0xffffffff


	//   ....[42]....
        /*0124*/ 	.word	0xffffffff


	//   ....[43]....
        /*0128*/ 	.word	0xffffffff


	//   ....[44]....
        /*012c*/ 	.word	0xffffffff


	//----- nvinfo : EIATTR_COOP_GROUP_INSTR_OFFSETS
	.align		4
.L_520:
        /*0130*/ 	.byte	0x04, 0x28
        /*0132*/ 	.short	(.L_522 - .L_521)


	//   ....[0]....
.L_521:
        /*0134*/ 	.word	0x00001300


	//   ....[1]....
        /*0138*/ 	.word	0x00001310


	//   ....[2]....
        /*013c*/ 	.word	0x00001320


	//   ....[3]....
        /*0140*/ 	.word	0x00001470


	//   ....[4]....
        /*0144*/ 	.word	0x000014a0


	//   ....[5]....
        /*0148*/ 	.word	0x000014d0


	//   ....[6]....
        /*014c*/ 	.word	0x000015f0


	//   ....[7]....
        /*0150*/ 	.word	0x00001610


	//   ....[8]....
        /*0154*/ 	.word	0x00001620


	//   ....[9]....
        /*0158*/ 	.word	0x00001740


	//   ....[10]....
        /*015c*/ 	.word	0x00001760


	//   ....[11]....
        /*0160*/ 	.word	0x00001770


	//   ....[12]....
        /*0164*/ 	.word	0x00001890


	//   ....[13]....
        /*0168*/ 	.word	0x000018b0


	//   ....[14]....
        /*016c*/ 	.word	0x000018c0


	//   ....[15]....
        /*0170*/ 	.word	0x00002040


	//   ....[16]....
        /*0174*/ 	.word	0x000020d0


	//   ....[17]....
        /*0178*/ 	.word	0x00002100


	//   ....[18]....
        /*017c*/ 	.word	0x00002220


	//   ....[19]....
        /*0180*/ 	.word	0x00002250


	//   ....[20]....
        /*0184*/ 	.word	0x00002260


	//   ....[21]....
        /*0188*/ 	.word	0x00002380


	//   ....[22]....
        /*018c*/ 	.word	0x000023a0


	//   ....[23]....
        /*0190*/ 	.word	0x000023b0


	//   ....[24]....
        /*0194*/ 	.word	0x000024d0


	//   ....[25]....
        /*0198*/ 	.word	0x000024f0


	//   ....[26]....
        /*019c*/ 	.word	0x00002500


	//   ....[27]....
        /*01a0*/ 	.word	0x00002620


	//   ....[28]....
        /*01a4*/ 	.word	0x00002640


	//   ....[29]....
        /*01a8*/ 	.word	0x00002650


	//   ....[30]....
        /*01ac*/ 	.word	0x00004890


	//   ....[31]....
        /*01b0*/ 	.word	0x000048a0


	//   ....[32]....
        /*01b4*/ 	.word	0x000048b0


	//   ....[33]....
        /*01b8*/ 	.word	0x00004a00


	//   ....[34]....
        /*01bc*/ 	.word	0x00004a30


	//   ....[35]....
        /*01c0*/ 	.word	0x00004a60


	//   ....[36]....
        /*01c4*/ 	.word	0x00004b80


	//   ....[37]....
        /*01c8*/ 	.word	0x00004ba0


	//   ....[38]....
        /*01cc*/ 	.word	0x00004bb0


	//   ....[39]....
        /*01d0*/ 	.word	0x00004cd0


	//   ....[40]....
        /*01d4*/ 	.word	0x00004cf0


	//   ....[41]....
        /*01d8*/ 	.word	0x00004d00


	//   ....[42]....
        /*01dc*/ 	.word	0x00004e20


	//   ....[43]....
        /*01e0*/ 	.word	0x00004e40


	//   ....[44]....
        /*01e4*/ 	.word	0x00004e50


	//----- nvinfo : EIATTR_VRC_CTA_INIT_COUNT
	.align		4
.L_522:
        /*01e8*/ 	.byte	0x02, 0x4a
	.zero		1
	.zero		1


	//----- nvinfo : EIATTR_EXIT_INSTR_OFFSETS
	.align		4
        /*01ec*/ 	.byte	0x04, 0x1c
        /*01ee*/ 	.short	(.L_524 - .L_523)


	//   ....[0]....
.L_523:
        /*01f0*/ 	.word	0x00000080


	//   ....[1]....
        /*01f4*/ 	.word	0x000000d0


	//   ....[2]....
        /*01f8*/ 	.word	0x00005550


	//   ....[3]....
        /*01fc*/ 	.word	0x00005640


	//----- nvinfo : EIATTR_MAX_THREADS
	.align		4
.L_524:
        /*0200*/ 	.byte	0x04, 0x05
        /*0202*/ 	.short	(.L_526 - .L_525)
.L_525:
        /*0204*/ 	.word	0x00000100
        /*0208*/ 	.word	0x00000001
        /*020c*/ 	.word	0x00000001


	//----- nvinfo : EIATTR_CRS_STACK_SIZE
	.align		4
.L_526:
        /*0210*/ 	.byte	0x04, 0x1e
        /*0212*/ 	.short	(.L_528 - .L_527)
.L_527:
        /*0214*/ 	.word	0x00000000


	//----- nvinfo : EIATTR_CBANK_PARAM_SIZE
	.align		4
.L_528:
        /*0218*/ 	.byte	0x03, 0x19
        /*021a*/ 	.short	0x0039


	//----- nvinfo : EIATTR_PARAM_CBANK
	.align		4
        /*021c*/ 	.byte	0x04, 0x0a
        /*021e*/ 	.short	(.L_530 - .L_529)
	.align		4
.L_529:
        /*0220*/ 	.word	index@(.nv.constant0._ZN3cub18CUB_300001_SM_10006detail6reduce28DeviceReduceSingleTileKernelINS2_10policy_hubIN4cuda3std3__45tupleIJblEEEjN6thrust24THRUST_300001_SM_1000_NS8cuda_cub9__find_if7functorIS9_EEE10Policy1000ENSB_12zip_iteratorINS8_IJNSD_26transform_input_iterator_tIbPiNSB_6detail10functional5actorINSM_9compositeIJNSM_16operator_adaptorINS7_8equal_toIvEEEENSN_INSM_8argumentILj0EEEEENSN_INSM_5valueIiEEEEEEEEEEENSB_17counting_iteratorIlNSB_11use_defaultES13_S13_EEEEEEEPS9_jSF_S9_S9_NS7_10__identityEEEvT0_T1_T2_T3_T4_T6_)
        /*0224*/ 	.short	0x0380
        /*0226*/ 	.short	0x0039


	//----- nvinfo : EIATTR_SW_WAR
	.align		4
.L_530:
        /*0228*/ 	.byte	0x04, 0x36
        /*022a*/ 	.short	(.L_532 - .L_531)
.L_531:
        /*022c*/ 	.word	0x00000008
.L_532:


//--------------------- .nv.info._ZN3cub18CUB_300001_SM_10006detail8for_each13static_kernelINS2_12policy_hub_t12policy_500_tElN6thrust24THRUST_300001_SM_1000_NS8cuda_cub10__tabulate7functorIPiNS7_6system6detail7generic6detail22compute_sequence_valueIivEElEEEEvT0_T1_ --------------------------
	.section	.nv.info._ZN3cub18CUB_300001_SM_10006detail8for_each13static_kernelINS2_12policy_hub_t12policy_500_tElN6thrust24THRUST_300001_SM_1000_NS8cuda_cub10__tabulate7functorIPiNS7_6system6detail7generic6detail22compute_sequence_valueIivEElEEEEvT0_T1_,"",@"SHT_CUDA_INFO"
	.sectionflags	@""
	.align	4


	//----- nvinfo : EIATTR_CUDA_API_VERSION
	.align		4
        /*0000*/ 	.byte	0x04, 0x37
        /*0002*/ 	.short	(.L_534 - .L_533)
.L_533:
        /*0004*/ 	.word	0x00000082


	//----- nvinfo : EIATTR_KPARAM_INFO
	.align		4
.L_534:
        /*0008*/ 	.byte	0x04, 0x17
        /*000a*/ 	.short	(.L_536 - .L_535)
.L_535:
        /*000c*/ 	.word	0x00000000
        /*0010*/ 	.short	0x0001
        /*0012*/ 	.short	0x0008
        /*0014*/ 	.byte	0x00, 0xf0, 0x41, 0x00


	//----- nvinfo : EIATTR_KPARAM_INFO
	.align		4
.L_536:
        /*0018*/ 	.byte	0x04, 0x17
        /*001a*/ 	.short	(.L_538 - .L_537)
.L_537:
        /*001c*/ 	.word	0x00000000
        /*0020*/ 	.short	0x0000
        /*0022*/ 	.short	0x0000
        /*0024*/ 	.byte	0x00, 0xf0, 0x21, 0x00


	//----- nvinfo : EIATTR_SPARSE_MMA_MASK
	.align		4
.L_538:
        /*0028*/ 	.byte	0x03, 0x50
        /*002a*/ 	.short	0x0000


	//----- nvinfo : EIATTR_MAXREG_COUNT
	.align		4
        /*002c*/ 	.byte	0x03, 0x1b
        /*002e*/ 	.short	0x00ff


	//----- nvinfo : EIATTR_MERCURY_ISA_VERSION
	.align		4
        /*0030*/ 	.byte	0x03, 0x5f
        /*0032*/ 	.short	0x0101


	//----- nvinfo : EIATTR_VRC_CTA_INIT_COUNT
	.align		4
        /*0034*/ 	.byte	0x02, 0x4a
	.zero		1
	.zero		1


	//----- nvinfo : EIATTR_EXIT_INSTR_OFFSETS
	.align		4
        /*0038*/ 	.byte	0x04, 0x1c
        /*003a*/ 	.short	(.L_540 - .L_539)


	//   ....[0]....
.L_539:
        /*003c*/ 	.word	0x00000160


	//   ....[1]....
        /*0040*/ 	.word	0x000002b0


	//   ....[2]....
        /*0044*/ 	.word	0x00000340


	//----- nvinfo : EIATTR_MAX_THREADS
	.align		4
.L_540:
        /*0048*/ 	.byte	0x04, 0x05
        /*004a*/ 	.short	(.L_542 - .L_541)
.L_541:
        /*004c*/ 	.word	0x00000100
        /*0050*/ 	.word	0x00000001
        /*0054*/ 	.word	0x00000001


	//----- nvinfo : EIATTR_CRS_STACK_SIZE
	.align		4
.L_542:
        /*0058*/ 	.byte	0x04, 0x1e
        /*005a*/ 	.short	(.L_544 - .L_543)
.L_543:
        /*005c*/ 	.word	0x00000000


	//----- nvinfo : EIATTR_CBANK_PARAM_SIZE
	.align		4
.L_544:
        /*0060*/ 	.byte	0x03, 0x19
        /*0062*/ 	.short	0x0018


	//----- nvinfo : EIATTR_PARAM_CBANK
	.align		4
        /*0064*/ 	.byte	0x04, 0x0a
        /*0066*/ 	.short	(.L_546 - .L_545)
	.align		4
.L_545:
        /*0068*/ 	.word	index@(.nv.constant0._ZN3cub18CUB_300001_SM_10006detail8for_each13static_kernelINS2_12policy_hub_t12policy_500_tElN6thrust24THRUST_300001_SM_1000_NS8cuda_cub10__tabulate7functorIPiNS7_6system6detail7generic6detail22compute_sequence_valueIivEElEEEEvT0_T1_)
        /*006c*/ 	.short	0x0380
        /*006e*/ 	.short	0x0018


	//----- nvinfo : EIATTR_SW_WAR
	.align		4
.L_546:
        /*0070*/ 	.byte	0x04, 0x36
        /*0072*/ 	.short	(.L_548 - .L_547)
.L_547:
        /*0074*/ 	.word	0x00000008
.L_548:


//--------------------- .nv.info._ZN3cub18CUB_300001_SM_10006detail11EmptyKernelIvEEvv --------------------------
	.section	.nv.info._ZN3cub18CUB_300001_SM_10006detail11EmptyKernelIvEEvv,"",@"SHT_CUDA_INFO"
	.sectionflags	@""
	.align	4


	//----- nvinfo : EIATTR_CUDA_API_VERSION
	.align		4
        /*0000*/ 	.byte	0x04, 0x37
        /*0002*/ 	.short	(.L_550 - .L_549)
.L_549:
        /*0004*/ 	.word	0x00000082


	//----- nvinfo : EIATTR_SPARSE_MMA_MASK
	.align		4
.L_550:
        /*0008*/ 	.byte	0x03, 0x50
        /*000a*/ 	.short	0x0000


	//----- nvinfo : EIATTR_MAXREG_COUNT
	.align		4
        /*000c*/ 	.byte	0x03, 0x1b
        /*000e*/ 	.short	0x00ff


	//----- nvinfo : EIATTR_MERCURY_ISA_VERSION
	.align		4
        /*0010*/ 	.byte	0x03, 0x5f
        /*0012*/ 	.short	0x0101


	//----- nvinfo : EIATTR_VRC_CTA_INIT_COUNT
	.align		4
        /*0014*/ 	.byte	0x02, 0x4a
	.zero		1
	.zero		1


	//----- nvinfo : EIATTR_EXIT_INSTR_OFFSETS
	.align		4
        /*0018*/ 	.byte	0x04, 0x1c
        /*001a*/ 	.short	(.L_552 - .L_551)


	//   ....[0]....
.L_551:
        /*001c*/ 	.word	0x00000010


	//----- nvinfo : EIATTR_SW_WAR
	.align		4
.L_552:
        /*0020*/ 	.byte	0x04, 0x36
        /*0022*/ 	.short	(.L_554 - .L_553)
.L_553:
        /*0024*/ 	.word	0x00000008
.L_554:


//--------------------- .nv.callgraph             --------------------------
	.section	.nv.callgraph,"",@"SHT_CUDA_CALLGRAPH"
	.align	4
	.sectionentsize	8
	.align		4
        /*0000*/ 	.word	0x00000000
	.align		4
        /*0004*/ 	.word	0xffffffff
	.align		4
        /*0008*/ 	.word	0x00000000
	.align		4
        /*000c*/ 	.word	0xfffffffe
	.align		4
        /*0010*/ 	.word	0x00000000
	.align		4
        /*0014*/ 	.word	0xfffffffd
	.align		4
        /*0018*/ 	.word	0x00000000
	.align		4
        /*001c*/ 	.word	0xfffffffc


//--------------------- .nv.constant4             --------------------------
	.section	.nv.constant4,"a",@progbits
	.align	8
	.align		8
.nv.constant4:
        /*0000*/ 	.dword	_ZN34_INTERNAL_8a1583d2_4_k_cu_62aeda3c4cuda3std3__45__cpo5beginE
	.align		8
        /*0008*/ 	.dword	_ZN34_INTERNAL_8a1583d2_4_k_cu_62aeda3c4cuda3std3__45__cpo3endE
	.align		8
        /*0010*/ 	.dword	_ZN34_INTERNAL_8a1583d2_4_k_cu_62aeda3c4cuda3std3__45__cpo6cbeginE
	.align		8
        /*0018*/ 	.dword	_ZN34_INTERNAL_8a1583d2_4_k_cu_62aeda3c4cuda3std3__45__cpo4cendE
	.align		8
        /*0020*/ 	.dword	_ZN34_INTERNAL_8a1583d2_4_k_cu_62aeda3c4cuda3std3__45__cpo6rbeginE
	.align		8
        /*0028*/ 	.dword	_ZN34_INTERNAL_8a1583d2_4_k_cu_62aeda3c4cuda3std3__45__cpo4rendE
	.align		8
        /*0030*/ 	.dword	_ZN34_INTERNAL_8a1583d2_4_k_cu_62aeda3c4cuda3std3__45__cpo7crbeginE
	.align		8
        /*0038*/ 	.dword	_ZN34_INTERNAL_8a1583d2_4_k_cu_62aeda3c4cuda3std3__45__cpo5crendE
	.align		8
        /*0040*/ 	.dword	_ZN34_INTERNAL_8a1583d2_4_k_cu_62aeda3c4cuda3std3__436_GLOBAL__N__8a1583d2_4_k_cu_62aeda3c6ignoreE
	.align		8
        /*0048*/ 	.dword	_ZN34_INTERNAL_8a1583d2_4_k_cu_62aeda3c4cuda3std3__419piecewise_constructE
	.align		8
        /*0050*/ 	.dword	_ZN34_INTERNAL_8a1583d2_4_k_cu_62aeda3c4cuda3std3__48in_placeE
	.align		8
        /*0058*/ 	.dword	_ZN34_INTERNAL_8a1583d2_4_k_cu_62aeda3c4cuda3std3__420unreachable_sentinelE
	.align		8
        /*0060*/ 	.dword	_ZN34_INTERNAL_8a1583d2_4_k_cu_62aeda3c4cuda3std3__47nulloptE
	.align		8
        /*0068*/ 	.dword	_ZN34_INTERNAL_8a1583d2_4_k_cu_62aeda3c4cuda3std3__48unexpectE
	.align		8
        /*0070*/ 	.dword	_ZN34_INTERNAL_8a1583d2_4_k_cu_62aeda3c4cuda3std6ranges3__45__cpo4swapE
	.align		8
        /*0078*/ 	.dword	_ZN34_INTERNAL_8a1583d2_4_k_cu_62aeda3c4cuda3std6ranges3__45__cpo9iter_moveE
	.align		8
        /*0080*/ 	.dword	_ZN34_INTERNAL_8a1583d2_4_k_cu_62aeda3c4cuda3std6ranges3__45__cpo5beginE
	.align		8
        /*0088*/ 	.dword	_ZN34_INTERNAL_8a1583d2_4_k_cu_62aeda3c4cuda3std6ranges3__45__cpo3endE
	.align		8
        /*0090*/ 	.dword	_ZN34_INTERNAL_8a1583d2_4_k_cu_62aeda3c4cuda3std6ranges3__45__cpo6cbeginE
	.align		8
        /*0098*/ 	.dword	_ZN34_INTERNAL_8a1583d2_4_k_cu_62aeda3c4cuda3std6ranges3__45__cpo4cendE
	.align		8
        /*00a0*/ 	.dword	_ZN34_INTERNAL_8a1583d2_4_k_cu_62aeda3c4cuda3std6ranges3__45__cpo7advanceE
	.align		8
        /*00a8*/ 	.dword	_ZN34_INTERNAL_8a1583d2_4_k_cu_62aeda3c4cuda3std6ranges3__45__cpo9iter_swapE
	.align		8
        /*00b0*/ 	.dword	_ZN34_INTERNAL_8a1583d2_4_k_cu_62aeda3c4cuda3std6ranges3__45__cpo4nextE
	.align		8
        /*00b8*/ 	.dword	_ZN34_INTERNAL_8a1583d2_4_k_cu_62aeda3c4cuda3std6ranges3__45__cpo4prevE
	.align		8
        /*00c0*/ 	.dword	_ZN34_INTERNAL_8a1583d2_4_k_cu_62aeda3c4cuda3std6ranges3__45__cpo4dataE
	.align		8
        /*00c8*/ 	.dword	_ZN34_INTERNAL_8a1583d2_4_k_cu_62aeda3c4cuda3std6ranges3__45__cpo5cdataE
	.align		8
        /*00d0*/ 	.dword	_ZN34_INTERNAL_8a1583d2_4_k_cu_62aeda3c4cuda3std6ranges3__45__cpo4sizeE
	.align		8
        /*00d8*/ 	.dword	_ZN34_INTERNAL_8a1583d2_4_k_cu_62aeda3c4cuda3std6ranges3__45__cpo5ssizeE
	.align		8
        /*00e0*/ 	.dword	_ZN34_INTERNAL_8a1583d2_4_k_cu_62aeda3c4cuda3std6ranges3__45__cpo8distanceE
	.align		8
        /*00e8*/ 	.dword	_ZN34_INTERNAL_8a1583d2_4_k_cu_62aeda3c6thrust24THRUST_300001_SM_1000_NS8cuda_cub3parE
	.align		8
        /*00f0*/ 	.dword	_ZN34_INTERNAL_8a1583d2_4_k_cu_62aeda3c6thrust24THRUST_300001_SM_1000_NS8cuda_cub10par_nosyncE
	.align		8
        /*00f8*/ 	.dword	_ZN34_INTERNAL_8a1583d2_4_k_cu_62aeda3c6thrust24THRUST_300001_SM_1000_NS6system6detail10sequential3seqE
	.align		8
        /*0100*/ 	.dword	_ZN34_INTERNAL_8a1583d2_4_k_cu_62aeda3c6thrust24THRUST_300001_SM_1000_NS6system3cpp3parE
	.align		8
        /*0108*/ 	.dword	_ZN34_INTERNAL_8a1583d2_4_k_cu_62aeda3c6thrust24THRUST_300001_SM_1000_NS12placeholders2_1E
	.align		8
        /*0110*/ 	.dword	_ZN34_INTERNAL_8a1583d2_4_k_cu_62aeda3c6thrust24THRUST_300001_SM_1000_NS12placeholders2_2E
	.align		8
        /*0118*/ 	.dword	_ZN34_INTERNAL_8a1583d2_4_k_cu_62aeda3c6thrust24THRUST_300001_SM_1000_NS12placeholders2_3E
	.align		8
        /*0120*/ 	.dword	_ZN34_INTERNAL_8a1583d2_4_k_cu_62aeda3c6thrust24THRUST_300001_SM_1000_NS12placeholders2_4E
	.align		8
        /*0128*/ 	.dword	_ZN34_INTERNAL_8a1583d2_4_k_cu_62aeda3c6thrust24THRUST_300001_SM_1000_NS12placeholders2_5E
	.align		8
        /*0130*/ 	.dword	_ZN34_INTERNAL_8a1583d2_4_k_cu_62aeda3c6thrust24THRUST_300001_SM_1000_NS12placeholders2_6E
	.align		8
        /*0138*/ 	.dword	_ZN34_INTERNAL_8a1583d2_4_k_cu_62aeda3c6thrust24THRUST_300001_SM_1000_NS12placeholders2_7E
	.align		8
        /*0140*/ 	.dword	_ZN34_INTERNAL_8a1583d2_4_k_cu_62aeda3c6thrust24THRUST_300001_SM_1000_NS12placeholders2_8E
	.align		8
        /*0148*/ 	.dword	_ZN34_INTERNAL_8a1583d2_4_k_cu_62aeda3c6thrust24THRUST_300001_SM_1000_NS12placeholders2_9E
	.align		8
        /*0150*/ 	.dword	_ZN34_INTERNAL_8a1583d2_4_k_cu_62aeda3c6thrust24THRUST_300001_SM_1000_NS12placeholders3_10E
	.align		8
        /*0158*/ 	.dword	_ZN34_INTERNAL_8a1583d2_4_k_cu_62aeda3c6thrust24THRUST_300001_SM_1000_NS3seqE
	.align		8
        /*0160*/ 	.dword	_ZN34_INTERNAL_8a1583d2_4_k_cu_62aeda3c6thrust24THRUST_300001_SM_1000_NS6deviceE


//--------------------- .text._ZN3cub18CUB_300001_SM_10006detail6select23DeviceSelectSweepKernelINS2_10policy_hubIiiiLb0ELNS0_10SelectImplE0EE10Policy1000EPiS8_S8_PlNS0_13ScanTileStateIiLb1EEE5saxpyNS0_8NullTypeEiNS2_19streaming_context_tIlLb1EEELS5_0EEEvT0_T1_T2_T3_T4_T5_T6_T7_iT8_NS1_7vsmem_tE --------------------------
	.section	.text._ZN3cub18CUB_300001_SM_10006detail6select23DeviceSelectSweepKernelINS2_10policy_hubIiiiLb0ELNS0_10SelectImplE0EE10Policy1000EPiS8_S8_PlNS0_13ScanTileStateIiLb1EEE5saxpyNS0_8NullTypeEiNS2_19streaming_context_tIlLb1EEELS5_0EEEvT0_T1_T2_T3_T4_T5_T6_T7_iT8_NS1_7vsmem_tE,"ax",@progbits
	.align	128
        .global         _ZN3cub18CUB_300001_SM_10006detail6select23DeviceSelectSweepKernelINS2_10policy_hubIiiiLb0ELNS0_10SelectImplE0EE10Policy1000EPiS8_S8_PlNS0_13ScanTileStateIiLb1EEE5saxpyNS0_8NullTypeEiNS2_19streaming_context_tIlLb1EEELS5_0EEEvT0_T1_T2_T3_T4_T5_T6_T7_iT8_NS1_7vsmem_tE
        .type           _ZN3cub18CUB_300001_SM_10006detail6select23DeviceSelectSweepKernelINS2_10policy_hubIiiiLb0ELNS0_10SelectImplE0EE10Policy1000EPiS8_S8_PlNS0_13ScanTileStateIiLb1EEE5saxpyNS0_8NullTypeEiNS2_19streaming_context_tIlLb1EEELS5_0EEEvT0_T1_T2_T3_T4_T5_T6_T7_iT8_NS1_7vsmem_tE,@function
        .size           _ZN3cub18CUB_300001_SM_10006detail6select23DeviceSelectSweepKernelINS2_10policy_hubIiiiLb0ELNS0_10SelectImplE0EE10Policy1000EPiS8_S8_PlNS0_13ScanTileStateIiLb1EEE5saxpyNS0_8NullTypeEiNS2_19streaming_context_tIlLb1EEELS5_0EEEvT0_T1_T2_T3_T4_T5_T6_T7_iT8_NS1_7vsmem_tE,(.L_x_925 - _ZN3cub18CUB_300001_SM_10006detail6select23DeviceSelectSweepKernelINS2_10policy_hubIiiiLb0ELNS0_10SelectImplE0EE10Policy1000EPiS8_S8_PlNS0_13ScanTileStateIiLb1EEE5saxpyNS0_8NullTypeEiNS2_19streaming_context_tIlLb1EEELS5_0EEEvT0_T1_T2_T3_T4_T5_T6_T7_iT8_NS1_7vsmem_tE)
        .other          _ZN3cub18CUB_300001_SM_10006detail6select23DeviceSelectSweepKernelINS2_10policy_hubIiiiLb0ELNS0_10SelectImplE0EE10Policy1000EPiS8_S8_PlNS0_13ScanTileStateIiLb1EEE5saxpyNS0_8NullTypeEiNS2_19streaming_context_tIlLb1EEELS5_0EEEvT0_T1_T2_T3_T4_T5_T6_T7_iT8_NS1_7vsmem_tE,@"STO_CUDA_ENTRY STV_DEFAULT"
_ZN3cub18CUB_300001_SM_10006detail6select23DeviceSelectSweepKernelINS2_10policy_hubIiiiLb0ELNS0_10SelectImplE0EE10Policy1000EPiS8_S8_PlNS0_13ScanTileStateIiLb1EEE5saxpyNS0_8NullTypeEiNS2_19streaming_context_tIlLb1EEELS5_0EEEvT0_T1_T2_T3_T4_T5_T6_T7_iT8_NS1_7vsmem_tE:
.text._ZN3cub18CUB_300001_SM_10006detail6select23DeviceSelectSweepKernelINS2_10policy_hubIiiiLb0ELNS0_10SelectImplE0EE10Policy1000EPiS8_S8_PlNS0_13ScanTileStateIiLb1EEE5saxpyNS0_8NullTypeEiNS2_19streaming_context_tIlLb1EEELS5_0EEEvT0_T1_T2_T3_T4_T5_T6_T7_iT8_NS1_7vsmem_tE:
[----:B------:R-:W0:Y:S08]  /*0000*/  LDC R1, c[0x0][0x37c] ;  /* 0x0000df00ff017b82 */ /* 0x000e300000000800 */
[----:B------:R-:W-:Y:S01]  /*0010*/  S2UR UR4, SR_CTAID.X ;  /* 0x00000000000479c3 */ /* 0x000fe20000002500 */
[----:B------:R-:W1:Y:S01]  /*0020*/  LDCU UR5, c[0x0][0x374] ;  /* 0x00006e80ff0577ac */ /* 0x000e620008000800 */
[----:B0-----:R-:W-:Y:S01]  /*0030*/  VIADD R1, R1, 0xfffffff8 ;  /* 0xfffffff801017836 */ /* 0x001fe20000000000 */
[----:B------:R-:W0:Y:S05]  /*0040*/  LDCU UR7, c[0x0][0x3b8] ;  /* 0x00007700ff0777ac */ /* 0x000e2a0008000800 */
[----:B------:R-:W1:Y:S01]  /*0050*/  S2UR UR6, SR_CTAID.Y ;  /* 0x00000000000679c3 */ /* 0x000e620000002600 */
[----:B------:R-:W2:Y:S01]  /*0060*/  LDCU.64 UR8, c[0x0][0x358] ;  /* 0x00006b00ff0877ac */ /* 0x000ea20008000a00 */
[----:B-1----:R-:W-:-:S02]  /*0070*/  UIMAD UR4, UR4, UR5, UR6 ;  /* 0x00000005040472a4 */ /* 0x002fc4000f8e0206 */
[----:B0-----:R-:W-:Y:S02]  /*0080*/  UIADD3 UR5, UPT, UPT, UR7, -0x1, URZ ;  /* 0xffffffff07057890 */ /* 0x001fe4000fffe0ff */
[----:B------:R-:W-:Y:S02]  /*0090*/  UIMAD UR7, UR4, 0x1c00, URZ ;  /* 0x00001c00040778a4 */ /* 0x000fe4000f8e02ff */
[----:B------:R-:W-:Y:S02]  /*00a0*/  UISETP.GE.AND UP0, UPT, UR4, UR5, UPT ;  /* 0x000000050400728c */ /* 0x000fe4000bf06270 */
[----:B------:R-:W-:-:S07]  /*00b0*/  IMAD.U32 R0, RZ, RZ, UR4 ;  /* 0x00000004ff007e24 */ /* 0x000fce000f8e00ff */
[----:B--2---:R-:W-:Y:S05]  /*00c0*/  BRA.U UP0, `(.L_x_0) ;  /* 0x0000006500707547 */ /* 0x004fea000b800000 */
[----:B------:R-:W-:-:S13]  /*00d0*/  ISETP.NE.AND P0, PT, R0, RZ, PT ;  /* 0x000000ff0000720c */ /* 0x000fda0003f05270 */
[----:B------:R-:W-:Y:S05]  /*00e0*/  @P0 BRA `(.L_x_1) ;  /* 0x0000002c00740947 */ /* 0x000fea0003800000 */
[----:B------:R-:W0:Y:S01]  /*00f0*/  S2R R44, SR_TID.X ;  /* 0x00000000002c7919 */ /* 0x000e220000002100 */
[----:B------:R-:W1:Y:S01]  /*0100*/  LDC.64 R12, c[0x0][0x3d0] ;  /* 0x0000f400ff0c7b82 */ /* 0x000e620000000a00 */
[----:B------:R-:W2:Y:S01]  /*0110*/  LDCU.U8 UR6, c[0x0][0x3c0] ;  /* 0x00007800ff0677ac */ /* 0x000ea20008000000 */
[----:B------:R-:W3:Y:S06]  /*0120*/  LDCU.64 UR4, c[0x0][0x380] ;  /* 0x00007000ff0477ac */ /* 0x000eec0008000a00 */
[----:B------:R-:W4:Y:S01]  /*0130*/  LDC.64 R14, c[0x0][0x3a8] ;  /* 0x0000ea00ff0e7b82 */ /* 0x000f220000000a00 */
[----:B--2---:R-:W-:-:S04]  /*0140*/  ISETP.NE.AND P0, PT, RZ, UR6, PT ;  /* 0x00000006ff007c0c */ /* 0x004fc8000bf05270 */
[----:B-1----:R-:W-:Y:S02]  /*0150*/  SEL R3, R12, RZ, !P0 ;  /* 0x000000ff0c037207 */ /* 0x002fe40004000000 */
[----:B------:R-:W-:Y:S01]  /*0160*/  SEL R13, R13, RZ, !P0 ;  /* 0x000000ff0d0d7207 */ /* 0x000fe20004000000 */
[----:B0-----:R-:W-:-:S05]  /*0170*/  IMAD R0, R44, 0xe, RZ ;  /* 0x0000000e2c007824 */ /* 0x001fca00078e02ff */
[----:B------:R-:W-:-:S04]  /*0180*/  IADD3 R0, P0, P1, R0, UR7, R3 ;  /* 0x0000000700007c10 */ /* 0x000fc8000f91e003 */
[----:B------:R-:W-:Y:S01]  /*0190*/  IADD3.X R13, PT, PT, RZ, R13, RZ, P0, P1 ;  /* 0x0000000dff0d7210 */ /* 0x000fe200007e24ff */
[----:B------:R-:W-:-:S03]  /*01a0*/  IMAD.SHL.U32 R12, R0, 0x4, RZ ;  /* 0x00000004000c7824 */ /* 0x000fc600078e00ff */
[----:B------:R-:W-:Y:S02]  /*01b0*/  SHF.L.U64.HI R13, R0, 0x2, R13 ;  /* 0x00000002000d7819 */ /* 0x000fe4000001020d */
[----:B---3--:R-:W-:-:S04]  /*01c0*/  IADD3 R10, P0, PT, R12, UR4, RZ ;  /* 0x000000040c0a7c10 */ /* 0x008fc8000ff1e0ff */
[----:B------:R-:W-:Y:S01]  /*01d0*/  IADD3.X R11, PT, PT, R13, UR5, RZ, P0, !PT ;  /* 0x000000050d0b7c10 */ /* 0x000fe200087fe4ff */
[----:B------:R-:W0:Y:S04]  /*01e0*/  LDCU.64 UR4, c[0x0][0x388] ;  /* 0x00007100ff0477ac */ /* 0x000e280008000a00 */
[----:B------:R-:W5:Y:S04]  /*01f0*/  LDG.E R56, desc[UR8][R10.64] ;  /* 0x000000080a387981 */ /* 0x000f68000c1e1900 */
        /* <DEDUP_REMOVED lines=12> */
[----:B------:R1:W5:Y:S01]  /*02c0*/  LDG.E R9, desc[UR8][R10.64+0x34] ;  /* 0x000034080a097981 */ /* 0x000362000c1e1900 */
[----:B------:R-:W-:Y:S06]  /*02d0*/  BAR.SYNC.DEFER_BLOCKING 0x0 ;  /* 0x0000000000007b1d */ /* 0x000fec0000010000 */
[----:B----4-:R-:W2:Y:S01]  /*02e0*/  LDG.E R19, desc[UR8][R14.64] ;  /* 0x000000080e137981 */ /* 0x010ea2000c1e1900 */
[----:B0-----:R-:W-:-:S04]  /*02f0*/  IADD3 R12, P0, PT, R12, UR4, RZ ;  /* 0x000000040c0c7c10 */ /* 0x001fc8000ff1e0ff */
[----:B------:R-:W-:-:S05]  /*0300*/  IADD3.X R13, PT, PT, R13, UR5, RZ, P0, !PT ;  /* 0x000000050d0d7c10 */ /* 0x000fca00087fe4ff */
[----:B------:R-:W3:Y:S04]  /*0310*/  LDG.E R27, desc[UR8][R12.64] ;  /* 0x000000080c1b7981 */ /* 0x000ee8000c1e1900 */
[----:B------:R-:W4:Y:S04]  /*0320*/  LDG.E R28, desc[UR8][R12.64+0x4] ;  /* 0x000004080c1c7981 */ /* 0x000f28000c1e1900 */
        /* <DEDUP_REMOVED lines=11> */
[----:B------:R4:W4:Y:S01]  /*03e0*/  LDG.E R15, desc[UR8][R12.64+0x34] ;  /* 0x000034080c0f7981 */ /* 0x000922000c1e1900 */
[----:B-1----:R-:W-:Y:S01]  /*03f0*/  IMAD.MOV.U32 R10, RZ, RZ, RZ ;  /* 0x000000ffff0a7224 */ /* 0x002fe200078e00ff */
[----:B------:R-:W-:Y:S01]  /*0400*/  LOP3.LUT R42, R42, 0xfffffff7, RZ, 0xc0, !PT ;  /* 0xfffffff72a2a7812 */ /* 0x000fe200078ec0ff */
[----:B------:R-:W0:Y:S01]  /*0410*/  S2UR UR5, SR_CgaCtaId ;  /* 0x00000000000579c3 */ /* 0x000e220000008800 */
[----:B------:R-:W-:Y:S01]  /*0420*/  UMOV UR4, 0x400 ;  /* 0x0000040000047882 */ /* 0x000fe20000000000 */
[----:B------:R-:W-:Y:S01]  /*0430*/  SHF.R.U32.HI R37, RZ, 0x5, R44 ;  /* 0x00000005ff257819 */ /* 0x000fe2000001162c */
[----:B------:R-:W-:Y:S01]  /*0440*/  BSSY.RECONVERGENT B0, `(.L_x_2) ;  /* 0x0000137000007945 */ /* 0x000fe20003800200 */
[----:B0-----:R-:W-:-:S04]  /*0450*/  ULEA UR4, UR5, UR4, 0x18 ;  /* 0x0000000405047291 */ /* 0x001fc8000f8ec0ff */
[----:B------:R-:W-:Y:S01]  /*0460*/  BAR.SYNC.DEFER_BLOCKING 0x0 ;  /* 0x0000000000007b1d */ /* 0x000fe20000010000 */
[-C--:B--2---:R-:W-:Y:S02]  /*0470*/  IABS R14, R19.reuse ;  /* 0x00000013000e7213 */ /* 0x084fe40000000000 */
[----:B------:R-:W-:-:S03]  /*0480*/  IABS R32, R19 ;  /* 0x0000001300207213 */ /* 0x000fc60000000000 */
[----:B------:R-:W0:Y:S01]  /*0490*/  I2F.RP R30, R14 ;  /* 0x0000000e001e7306 */ /* 0x000e220000209400 */
[----:B---3--:R-:W-:Y:S02]  /*04a0*/  IABS R58, R27 ;  /* 0x0000001b003a7213 */ /* 0x008fe40000000000 */
[----:B------:R-:W-:Y:S02]  /*04b0*/  ISETP.GE.AND P0, PT, R27, RZ, PT ;  /* 0x000000ff1b00720c */ /* 0x000fe40003f06270 */
[----:B----4-:R-:W-:Y:S02]  /*04c0*/  IABS R12, R28 ;  /* 0x0000001c000c7213 */ /* 0x010fe40000000000 */
[----:B------:R-:W-:Y:S02]  /*04d0*/  ISETP.GE.AND P1, PT, R28, RZ, PT ;  /* 0x000000ff1c00720c */ /* 0x000fe40003f26270 */
[----:B------:R-:W-:Y:S01]  /*04e0*/  IABS R52, R29 ;  /* 0x0000001d00347213 */ /* 0x000fe20000000000 */
[----:B0-----:R-:W0:Y:S01]  /*04f0*/  MUFU.RCP R30, R30 ;  /* 0x0000001e001e7308 */ /* 0x001e220000001000 */
[----:B------:R-:W-:-:S02]  /*0500*/  ISETP.GE.AND P6, PT, R29, RZ, PT ;  /* 0x000000ff1d00720c */ /* 0x000fc40003fc6270 */
[----:B------:R-:W-:Y:S02]  /*0510*/  IABS R48, R26 ;  /* 0x0000001a00307213 */ /* 0x000fe40000000000 */
[----:B------:R-:W-:Y:S02]  /*0520*/  ISETP.GE.AND P3, PT, R26, RZ, PT ;  /* 0x000000ff1a00720c */ /* 0x000fe40003f66270 */
[----:B------:R-:W-:Y:S02]  /*0530*/  IABS R26, R23 ;  /* 0x00000017001a7213 */ /* 0x000fe40000000000 */
[----:B------:R-:W-:Y:S01]  /*0540*/  IABS R28, R24 ;  /* 0x00000018001c7213 */ /* 0x000fe20000000000 */
[----:B0-----:R-:W-:Y:S01]  /*0550*/  VIADD R31, R30, 0xffffffe ;  /* 0x0ffffffe1e1f7836 */ /* 0x001fe20000000000 */
[----:B------:R-:W-:-:S03]  /*0560*/  IABS R30, R21 ;  /* 0x00000015001e7213 */ /* 0x000fc60000000000 */
[----:B------:R-:W0:Y:S02]  /*0570*/  F2I.FTZ.U32.TRUNC.NTZ R11, R31 ;  /* 0x0000001f000b7305 */ /* 0x000e24000021f000 */
[----:B0-----:R-:W-:-:S04]  /*0580*/  IMAD.MOV R33, RZ, RZ, -R11 ;  /* 0x000000ffff217224 */ /* 0x001fc800078e0a0b */
[----:B------:R-:W-:-:S04]  /*0590*/  IMAD R33, R33, R14, RZ ;  /* 0x0000000e21217224 */ /* 0x000fc800078e02ff */
[----:B------:R-:W-:-:S04]  /*05a0*/  IMAD.HI.U32 R11, R11, R33, R10 ;  /* 0x000000210b0b7227 */ /* 0x000fc800078e000a */
[----:B------:R-:W-:Y:S02]  /*05b0*/  IMAD.MOV R10, RZ, RZ, -R32 ;  /* 0x000000ffff0a7224 */ /* 0x000fe400078e0a20 */
[----:B------:R-:W-:-:S04]  /*05c0*/  IMAD.HI.U32 R13, R11, R58, RZ ;  /* 0x0000003a0b0d7227 */ /* 0x000fc800078e00ff */
[----:B------:R-:W-:Y:S02]  /*05d0*/  IMAD R58, R13, R10, R58 ;  /* 0x0000000a0d3a7224 */ /* 0x000fe400078e023a */
[----:B------:R-:W-:-:S03]  /*05e0*/  IMAD.HI.U32 R13, R11, R12, RZ ;  /* 0x0000000c0b0d7227 */ /* 0x000fc600078e00ff */
[----:B------:R-:W-:Y:S01]  /*05f0*/  ISETP.GT.U32.AND P2, PT, R14, R58, PT ;  /* 0x0000003a0e00720c */ /* 0x000fe20003f44070 */
[----:B------:R-:W-:Y:S01]  /*0600*/  IMAD R55, R13, R10, R12 ;  /* 0x0000000a0d377224 */ /* 0x000fe200078e020c */
[----:B------:R-:W-:Y:S01]  /*0610*/  IABS R12, R25 ;  /* 0x00000019000c7213 */ /* 0x000fe20000000000 */
[----:B------:R-:W-:-:S03]  /*0620*/  IMAD.HI.U32 R27, R11, R52, RZ ;  /* 0x000000340b1b7227 */ /* 0x000fc600078e00ff */
[----:B------:R-:W-:Y:S01]  /*0630*/  ISETP.GT.U32.AND P5, PT, R14, R55, PT ;  /* 0x000000370e00720c */ /* 0x000fe20003fa4070 */
[----:B------:R-:W-:Y:S02]  /*0640*/  IMAD R52, R27, R10, R52 ;  /* 0x0000000a1b347224 */ /* 0x000fe400078e0234 */
[----:B------:R-:W-:-:S04]  /*0650*/  IMAD.HI.U32 R13, R11, R48, RZ ;  /* 0x000000300b0d7227 */ /* 0x000fc800078e00ff */
[----:B------:R-:W-:Y:S01]  /*0660*/  @!P2 IMAD.IADD R58, R58, 0x1, -R14 ;  /* 0x000000013a3aa824 */ /* 0x000fe200078e0a0e */
[C---:B------:R-:W-:Y:S01]  /*0670*/  ISETP.GT.U32.AND P2, PT, R14.reuse, R52, PT ;  /* 0x000000340e00720c */ /* 0x040fe20003f44070 */
[----:B------:R-:W-:Y:S02]  /*0680*/  IMAD R48, R13, R10, R48 ;  /* 0x0000000a0d307224 */ /* 0x000fe400078e0230 */
[----:B------:R-:W-:Y:S01]  /*0690*/  IMAD.HI.U32 R13, R11, R12, RZ ;  /* 0x0000000c0b0d7227 */ /* 0x000fe200078e00ff */
[----:B------:R-:W-:-:S03]  /*06a0*/  ISETP.GT.U32.AND P4, PT, R14, R58, PT ;  /* 0x0000003a0e00720c */ /* 0x000fc60003f84070 */
[----:B------:R-:W-:Y:S01]  /*06b0*/  @!P5 IMAD.IADD R55, R55, 0x1, -R14 ;  /* 0x000000013737d824 */ /* 0x000fe200078e0a0e */
[----:B------:R-:W-:Y:S01]  /*06c0*/  ISETP.GT.U32.AND P5, PT, R14, R48, PT ;  /* 0x000000300e00720c */ /* 0x000fe20003fa4070 */
[----:B------:R-:W-:-:S04]  /*06d0*/  IMAD.HI.U32 R27, R11, R26, RZ ;  /* 0x0000001a0b1b7227 */ /* 0x000fc800078e00ff */
[----:B------:R-:W-:Y:S02]  /*06e0*/  @!P2 IMAD.IADD R52, R52, 0x1, -R14 ;  /* 0x000000013434a824 */ /* 0x000fe400078e0a0e */
[----:B------:R-:W-:Y:S01]  /*06f0*/  IMAD R13, R13, R10, R12 ;  /* 0x0000000a0d0d7224 */ /* 0x000fe200078e020c */
[----:B------:R-:W-:Y:S01]  /*0700*/  IABS R12, R22 ;  /* 0x00000016000c7213 */ /* 0x000fe20000000000 */
[----:B------:R-:W-:Y:S01]  /*0710*/  @!P4 IMAD.IADD R58, R58, 0x1, -R14 ;  /* 0x000000013a3ac824 */ /* 0x000fe200078e0a0e */
[C---:B------:R-:W-:Y:S01]  /*0720*/  ISETP.GT.U32.AND P4, PT, R14.reuse, R55, PT ;  /* 0x000000370e00720c */ /* 0x040fe20003f84070 */
[----:B------:R-:W-:Y:S01]  /*0730*/  IMAD.HI.U32 R29, R11, R28, RZ ;  /* 0x0000001c0b1d7227 */ /* 0x000fe200078e00ff */
[----:B------:R-:W-:-:S03]  /*0740*/  ISETP.GT.U32.AND P2, PT, R14, R52, PT ;  /* 0x000000340e00720c */ /* 0x000fc60003f44070 */
[-C--:B------:R-:W-:Y:S01]  /*0750*/  IMAD R27, R27, R10.reuse, R26 ;  /* 0x0000000a1b1b7224 */ /* 0x080fe200078e021a */
[----:B------:R-:W-:Y:S01]  /*0760*/  IABS R26, R15 ;  /* 0x0000000f001a7213 */ /* 0x000fe20000000000 */
[----:B------:R-:W-:Y:S02]  /*0770*/  @!P5 IMAD.IADD R48, R48, 0x1, -R14 ;  /* 0x000000013030d824 */ /* 0x000fe400078e0a0e */
[----:B------:R-:W-:Y:S02]  /*0780*/  IMAD R29, R29, R10, R28 ;  /* 0x0000000a1d1d7224 */ /* 0x000fe400078e021c */
[----:B------:R-:W-:Y:S01]  /*0790*/  IMAD.HI.U32 R31, R11, R30, RZ ;  /* 0x0000001e0b1f7227 */ /* 0x000fe200078e00ff */
[----:B------:R-:W-:-:S03]  /*07a0*/  ISETP.GT.U32.AND P5, PT, R14, R48, PT ;  /* 0x000000300e00720c */ /* 0x000fc60003fa4070 */
[----:B------:R-:W-:Y:S01]  /*07b0*/  @!P4 IMAD.IADD R55, R55, 0x1, -R14 ;  /* 0x000000013737c824 */ /* 0x000fe200078e0a0e */
[C---:B------:R-:W-:Y:S01]  /*07c0*/  ISETP.GT.U32.AND P4, PT, R14.reuse, R13, PT ;  /* 0x0000000d0e00720c */ /* 0x040fe20003f84070 */
[----:B------:R-:W-:Y:S01]  /*07d0*/  @!P0 IMAD.MOV R58, RZ, RZ, -R58 ;  /* 0x000000ffff3a8224 */ /* 0x000fe200078e0a3a */
[----:B------:R-:W-:Y:S01]  /*07e0*/  ISETP.GT.U32.AND P0, PT, R14, R27, PT ;  /* 0x0000001b0e00720c */ /* 0x000fe20003f04070 */
[----:B------:R-:W-:Y:S01]  /*07f0*/  @!P2 IMAD.IADD R52, R52, 0x1, -R14 ;  /* 0x000000013434a824 */ /* 0x000fe200078e0a0e */
[C---:B------:R-:W-:Y:S01]  /*0800*/  ISETP.GT.U32.AND P2, PT, R14.reuse, R29, PT ;  /* 0x0000001d0e00720c */ /* 0x040fe20003f44070 */
[----:B------:R-:W-:Y:S02]  /*0810*/  IMAD R31, R31, R10, R30 ;  /* 0x0000000a1f1f7224 */ /* 0x000fe400078e021e */
[----:B------:R-:W-:Y:S02]  /*0820*/  @!P6 IMAD.MOV R52, RZ, RZ, -R52 ;  /* 0x000000ffff34e224 */ /* 0x000fe400078e0a34 */
[----:B------:R-:W-:Y:S01]  /*0830*/  @!P1 IMAD.MOV R55, RZ, RZ, -R55 ;  /* 0x000000ffff379224 */ /* 0x000fe200078e0a37 */
[----:B------:R-:W-:Y:S01]  /*0840*/  ISETP.GT.U32.AND P6, PT, R14, R31, PT ;  /* 0x0000001f0e00720c */ /* 0x000fe20003fc4070 */
[--C-:B------:R-:W-:Y:S01]  /*0850*/  @!P5 IMAD.IADD R48, R48, 0x1, -R14.reuse ;  /* 0x000000013030d824 */ /* 0x100fe200078e0a0e */
[----:B------:R-:W-:Y:S01]  /*0860*/  ISETP.GE.AND P1, PT, R25, RZ, PT ;  /* 0x000000ff1900720c */ /* 0x000fe20003f26270 */
[--C-:B------:R-:W-:Y:S01]  /*0870*/  @!P4 IMAD.IADD R13, R13, 0x1, -R14.reuse ;  /* 0x000000010d0dc824 */ /* 0x100fe200078e0a0e */
[----:B------:R-:W-:Y:S01]  /*0880*/  ISETP.GE.AND P5, PT, R23, RZ, PT ;  /* 0x000000ff1700720c */ /* 0x000fe20003fa6270 */
[----:B------:R-:W-:Y:S01]  /*0890*/  @!P0 IMAD.IADD R27, R27, 0x1, -R14 ;  /* 0x000000011b1b8824 */ /* 0x000fe200078e0a0e */
[----:B------:R-:W-:Y:S01]  /*08a0*/  ISETP.GE.AND P4, PT, R24, RZ, PT ;  /* 0x000000ff1800720c */ /* 0x000fe20003f86270 */
[----:B------:R-:W-:Y:S01]  /*08b0*/  IMAD.HI.U32 R25, R11, R12, RZ ;  /* 0x0000000c0b197227 */ /* 0x000fe200078e00ff */
[----:B------:R-:W-:-:S02]  /*08c0*/  ISETP.GT.U32.AND P0, PT, R14, R13, PT ;  /* 0x0000000d0e00720c */ /* 0x000fc40003f04070 */
[----:B------:R-:W-:Y:S01]  /*08d0*/  IABS R24, R18 ;  /* 0x0000001200187213 */ /* 0x000fe20000000000 */
[----:B------:R-:W-:Y:S01]  /*08e0*/  @!P2 IMAD.IADD R29, R29, 0x1, -R14 ;  /* 0x000000011d1da824 */ /* 0x000fe200078e0a0e */
[C---:B------:R-:W-:Y:S01]  /*08f0*/  ISETP.GT.U32.AND P2, PT, R14.reuse, R27, PT ;  /* 0x0000001b0e00720c */ /* 0x040fe20003f44070 */
[----:B------:R-:W-:Y:S01]  /*0900*/  IMAD R25, R25, R10, R12 ;  /* 0x0000000a19197224 */ /* 0x000fe200078e020c */
[----:B------:R-:W-:Y:S01]  /*0910*/  IABS R12, R20 ;  /* 0x00000014000c7213 */ /* 0x000fe20000000000 */
[----:B------:R-:W-:Y:S01]  /*0920*/  @!P3 IMAD.MOV R48, RZ, RZ, -R48 ;  /* 0x000000ffff30b224 */ /* 0x000fe200078e0a30 */
[----:B------:R-:W-:Y:S01]  /*0930*/  ISETP.GT.U32.AND P3, PT, R14, R29, PT ;  /* 0x0000001d0e00720c */ /* 0x000fe20003f64070 */
[----:B------:R-:W-:Y:S02]  /*0940*/  @!P6 IMAD.IADD R31, R31, 0x1, -R14 ;  /* 0x000000011f1fe824 */ /* 0x000fe400078e0a0e */
[----:B------:R-:W-:-:S03]  /*0950*/  IMAD.HI.U32 R23, R11, R12, RZ ;  /* 0x0000000c0b177227 */ /* 0x000fc600078e00ff */
[----:B------:R-:W-:Y:S01]  /*0960*/  ISETP.GT.U32.AND P6, PT, R14, R31, PT ;  /* 0x0000001f0e00720c */ /* 0x000fe20003fc4070 */
[----:B------:R-:W-:Y:S01]  /*0970*/  @!P0 IMAD.IADD R13, R13, 0x1, -R14 ;  /* 0x000000010d0d8824 */ /* 0x000fe200078e0a0e */
[----:B------:R-:W-:Y:S01]  /*0980*/  ISETP.GE.AND P0, PT, R21, RZ, PT ;  /* 0x000000ff1500720c */ /* 0x000fe20003f06270 */
[----:B------:R-:W-:Y:S01]  /*0990*/  IMAD R23, R23, R10, R12 ;  /* 0x0000000a17177224 */ /* 0x000fe200078e020c */
[----:B------:R-:W-:Y:S01]  /*09a0*/  IABS R12, R17 ;  /* 0x00000011000c7213 */ /* 0x000fe20000000000 */
[----:B------:R-:W-:-:S04]  /*09b0*/  IMAD.HI.U32 R21, R11, R24, RZ ;  /* 0x000000180b157227 */ /* 0x000fc800078e00ff */
[----:B------:R-:W-:Y:S01]  /*09c0*/  @!P3 IMAD.IADD R29, R29, 0x1, -R14 ;  /* 0x000000011d1db824 */ /* 0x000fe200078e0a0e */
[C---:B------:R-:W-:Y:S01]  /*09d0*/  ISETP.GT.U32.AND P3, PT, R14.reuse, R23, PT ;  /* 0x000000170e00720c */ /* 0x040fe20003f64070 */
[----:B------:R-:W-:Y:S01]  /*09e0*/  IMAD R21, R21, R10, R24 ;  /* 0x0000000a15157224 */ /* 0x000fe200078e0218 */
[----:B------:R-:W-:Y:S01]  /*09f0*/  IABS R24, R16 ;  /* 0x0000001000187213 */ /* 0x000fe20000000000 */
[----:B------:R-:W-:Y:S02]  /*0a00*/  @!P6 IMAD.IADD R31, R31, 0x1, -R14 ;  /* 0x000000011f1fe824 */ /* 0x000fe400078e0a0e */
[----:B------:R-:W-:Y:S01]  /*0a10*/  IMAD.HI.U32 R33, R11, R12, RZ ;  /* 0x0000000c0b217227 */ /* 0x000fe200078e00ff */
[----:B------:R-:W-:-:S03]  /*0a20*/  ISETP.GT.U32.AND P6, PT, R14, R21, PT ;  /* 0x000000150e00720c */ /* 0x000fc60003fc4070 */
[----:B------:R-:W-:Y:S01]  /*0a30*/  @!P2 IMAD.IADD R27, R27, 0x1, -R14 ;  /* 0x000000011b1ba824 */ /* 0x000fe200078e0a0e */
[----:B------:R-:W-:Y:S01]  /*0a40*/  ISETP.GT.U32.AND P2, PT, R14, R25, PT ;  /* 0x000000190e00720c */ /* 0x000fe20003f44070 */
[----:B------:R-:W-:-:S04]  /*0a50*/  IMAD.HI.U32 R35, R11, R24, RZ ;  /* 0x000000180b237227 */ /* 0x000fc800078e00ff */
[-C--:B------:R-:W-:Y:S02]  /*0a60*/  IMAD R33, R33, R10.reuse, R12 ;  /* 0x0000000a21217224 */ /* 0x080fe400078e020c */
[----:B------:R-:W-:Y:S02]  /*0a70*/  IMAD R35, R35, R10, R24 ;  /* 0x0000000a23237224 */ /* 0x000fe400078e0218 */
[--C-:B------:R-:W-:Y:S01]  /*0a80*/  @!P3 IMAD.IADD R23, R23, 0x1, -R14.reuse ;  /* 0x000000011717b824 */ /* 0x100fe200078e0a0e */
[C---:B------:R-:W-:Y:S01]  /*0a90*/  ISETP.GT.U32.AND P3, PT, R14.reuse, R33, PT ;  /* 0x000000210e00720c */ /* 0x040fe20003f64070 */
[----:B------:R-:W-:Y:S01]  /*0aa0*/  @!P4 IMAD.MOV R29, RZ, RZ, -R29 ;  /* 0x000000ffff1dc224 */ /* 0x000fe200078e0a1d */
[C---:B------:R-:W-:Y:S01]  /*0ab0*/  ISETP.GT.U32.AND P4, PT, R14.reuse, R35, PT ;  /* 0x000000230e00720c */ /* 0x040fe20003f84070 */
[--C-:B------:R-:W-:Y:S01]  /*0ac0*/  @!P6 IMAD.IADD R21, R21, 0x1, -R14.reuse ;  /* 0x000000011515e824 */ /* 0x100fe200078e0a0e */
[----:B------:R-:W-:Y:S01]  /*0ad0*/  ISETP.GT.U32.AND P6, PT, R14, R23, PT ;  /* 0x000000170e00720c */ /* 0x000fe20003fc4070 */
[----:B------:R-:W-:Y:S01]  /*0ae0*/  @!P2 IMAD.IADD R25, R25, 0x1, -R14 ;  /* 0x000000011919a824 */ /* 0x000fe200078e0a0e */
[----:B------:R-:W-:Y:S01]  /*0af0*/  ISETP.GE.AND P2, PT, R22, RZ, PT ;  /* 0x000000ff1600720c */ /* 0x000fe20003f46270 */
[----:B------:R-:W-:-:S02]  /*0b00*/  IMAD.MOV.U32 R12, RZ, RZ, R26 ;  /* 0x000000ffff0c7224 */ /* 0x000fc400078e001a */
[----:B------:R-:W-:Y:S01]  /*0b10*/  @!P5 IMAD.MOV R27, RZ, RZ, -R27 ;  /* 0x000000ffff1bd224 */ /* 0x000fe200078e0a1b */
[C---:B------:R-:W-:Y:S01]  /*0b20*/  ISETP.GT.U32.AND P5, PT, R14.reuse, R21, PT ;  /* 0x000000150e00720c */ /* 0x040fe20003fa4070 */
[----:B------:R-:W-:Y:S01]  /*0b30*/  @!P1 IMAD.MOV R13, RZ, RZ, -R13 ;  /* 0x000000ffff0d9224 */ /* 0x000fe200078e0a0d */
[----:B------:R-:W-:Y:S01]  /*0b40*/  ISETP.GT.U32.AND P1, PT, R14, R25, PT ;  /* 0x000000190e00720c */ /* 0x000fe20003f24070 */
[----:B------:R-:W-:-:S04]  /*0b50*/  IMAD.HI.U32 R11, R11, R12, RZ ;  /* 0x0000000c0b0b7227 */ /* 0x000fc800078e00ff */
[--C-:B------:R-:W-:Y:S01]  /*0b60*/  @!P3 IMAD.IADD R33, R33, 0x1, -R14.reuse ;  /* 0x000000012121b824 */ /* 0x100fe200078e0a0e */
[----:B------:R-:W-:Y:S01]  /*0b70*/  ISETP.GE.AND P3, PT, R20, RZ, PT ;  /* 0x000000ff1400720c */ /* 0x000fe20003f66270 */
[----:B------:R-:W-:Y:S02]  /*0b80*/  @!P4 IMAD.IADD R35, R35, 0x1, -R14 ;  /* 0x000000012323c824 */ /* 0x000fe400078e0a0e */
[----:B------:R-:W-:Y:S02]  /*0b90*/  IMAD R11, R11, R10, R12 ;  /* 0x0000000a0b0b7224 */ /* 0x000fe400078e020c */
[----:B------:R-:W-:Y:S01]  /*0ba0*/  @!P0 IMAD.MOV R31, RZ, RZ, -R31 ;  /* 0x000000ffff1f8224 */ /* 0x000fe200078e0a1f */
[C---:B------:R-:W-:Y:S01]  /*0bb0*/  ISETP.GT.U32.AND P0, PT, R14.reuse, R33, PT ;  /* 0x000000210e00720c */ /* 0x040fe20003f04070 */
[--C-:B------:R-:W-:Y:S01]  /*0bc0*/  @!P6 IMAD.IADD R23, R23, 0x1, -R14.reuse ;  /* 0x000000011717e824 */ /* 0x100fe200078e0a0e */
[C---:B------:R-:W-:Y:S01]  /*0bd0*/  ISETP.GT.U32.AND P4, PT, R14.reuse, R35, PT ;  /* 0x000000230e00720c */ /* 0x040fe20003f84070 */
[--C-:B------:R-:W-:Y:S01]  /*0be0*/  @!P5 IMAD.IADD R21, R21, 0x1, -R14.reuse ;  /* 0x000000011515d824 */ /* 0x100fe200078e0a0e */
[----:B------:R-:W-:Y:S01]  /*0bf0*/  ISETP.GT.U32.AND P6, PT, R14, R11, PT ;  /* 0x0000000b0e00720c */ /* 0x000fe20003fc4070 */
[--C-:B------:R-:W-:Y:S01]  /*0c00*/  @!P1 IMAD.IADD R25, R25, 0x1, -R14.reuse ;  /* 0x0000000119199824 */ /* 0x100fe200078e0a0e */
[----:B------:R-:W-:Y:S01]  /*0c10*/  ISETP.NE.AND P5, PT, R19, RZ, PT ;  /* 0x000000ff1300720c */ /* 0x000fe20003fa5270 */
[----:B------:R-:W-:Y:S01]  /*0c20*/  IMAD.MOV.U32 R12, RZ, RZ, 0x2 ;  /* 0x00000002ff0c7424 */ /* 0x000fe200078e00ff */
[----:B------:R-:W-:Y:S01]  /*0c30*/  LOP3.LUT R19, RZ, R19, RZ, 0x33, !PT ;  /* 0x00000013ff137212 */ /* 0x000fe200078e33ff */
[----:B------:R-:W-:Y:S01]  /*0c40*/  @!P3 IMAD.MOV R23, RZ, RZ, -R23 ;  /* 0x000000ffff17b224 */ /* 0x000fe200078e0a17 */
[----:B------:R-:W-:Y:S01]  /*0c50*/  ISETP.GE.AND P1, PT, R18, RZ, PT ;  /* 0x000000ff1200720c */ /* 0x000fe20003f26270 */
[----:B------:R-:W-:Y:S01]  /*0c60*/  @!P2 IMAD.MOV R25, RZ, RZ, -R25 ;  /* 0x000000ffff19a224 */ /* 0x000fe200078e0a19 */
[----:B------:R-:W-:Y:S01]  /*0c70*/  SEL R58, R19, R58, !P5 ;  /* 0x0000003a133a7207 */ /* 0x000fe20006800000 */
[--C-:B------:R-:W-:Y:S01]  /*0c80*/  @!P0 IMAD.IADD R33, R33, 0x1, -R14.reuse ;  /* 0x0000000121218824 */ /* 0x100fe200078e0a0e */
[----:B------:R-:W-:Y:S01]  /*0c90*/  SEL R55, R19, R55, !P5 ;  /* 0x0000003713377207 */ /* 0x000fe20006800000 */
[--C-:B------:R-:W-:Y:S01]  /*0ca0*/  @!P4 IMAD.IADD R35, R35, 0x1, -R14.reuse ;  /* 0x000000012323c824 */ /* 0x100fe200078e0a0e */
[----:B------:R-:W-:Y:S01]  /*0cb0*/  ISETP.NE.AND P0, PT, R58, RZ, PT ;  /* 0x000000ff3a00720c */ /* 0x000fe20003f05270 */
[----:B------:R-:W-:Y:S01]  /*0cc0*/  @!P6 IMAD.IADD R11, R11, 0x1, -R14 ;  /* 0x000000010b0be824 */ /* 0x000fe200078e0a0e */
[----:B------:R-:W-:-:S02]  /*0cd0*/  ISETP.NE.AND P4, PT, R55, RZ, PT ;  /* 0x000000ff3700720c */ /* 0x000fc40003f85270 */
[C---:B------:R-:W-:Y:S02]  /*0ce0*/  SEL R52, R19.reuse, R52, !P5 ;  /* 0x0000003413347207 */ /* 0x040fe40006800000 */
[----:B------:R-:W-:Y:S01]  /*0cf0*/  SEL R10, RZ, 0x1, P0 ;  /* 0x00000001ff0a7807 */ /* 0x000fe20000000000 */
[----:B------:R-:W-:Y:S01]  /*0d00*/  @!P1 IMAD.MOV R21, RZ, RZ, -R21 ;  /* 0x000000ffff159224 */ /* 0x000fe200078e0a15 */
[----:B------:R-:W-:Y:S02]  /*0d10*/  ISETP.GT.U32.AND P1, PT, R14, R11, PT ;  /* 0x0000000b0e00720c */ /* 0x000fe40003f24070 */
[----:B------:R-:W-:Y:S02]  /*0d20*/  ISETP.NE.AND P6, PT, R52, RZ, PT ;  /* 0x000000ff3400720c */ /* 0x000fe40003fc5270 */
[----:B------:R-:W-:Y:S01]  /*0d30*/  SEL R48, R19, R48, !P5 ;  /* 0x0000003013307207 */ /* 0x000fe20006800000 */
[----:B------:R-:W-:Y:S01]  /*0d40*/  @P0 IMAD.MOV R12, RZ, RZ, 0x1 ;  /* 0x00000001ff0c0424 */ /* 0x000fe200078e02ff */
[----:B------:R-:W-:Y:S01]  /*0d50*/  ISETP.GE.AND P3, PT, R16, RZ, PT ;  /* 0x000000ff1000720c */ /* 0x000fe20003f66270 */
[----:B------:R-:W-:Y:S01]  /*0d60*/  @P4 IMAD.MOV R12, RZ, RZ, R10 ;  /* 0x000000ffff0c4224 */ /* 0x000fe200078e020a */
[----:B------:R-:W-:-:S02]  /*0d70*/  ISETP.NE.AND P4, PT, R48, RZ, PT ;  /* 0x000000ff3000720c */ /* 0x000fc40003f85270 */
[----:B------:R-:W-:Y:S01]  /*0d80*/  SEL R10, R19, R13, !P5 ;  /* 0x0000000d130a7207 */ /* 0x000fe20006800000 */
[----:B------:R-:W-:Y:S01]  /*0d90*/  VIADD R16, R12, 0x1 ;  /* 0x000000010c107836 */ /* 0x000fe20000000000 */
[----:B------:R-:W-:Y:S01]  /*0da0*/  ISETP.GE.AND P2, PT, R17, RZ, PT ;  /* 0x000000ff1100720c */ /* 0x000fe20003f46270 */
[----:B------:R-:W-:Y:S01]  /*0db0*/  @!P1 IMAD.IADD R11, R11, 0x1, -R14 ;  /* 0x000000010b0b9824 */ /* 0x000fe200078e0a0e */
[----:B------:R-:W-:Y:S01]  /*0dc0*/  ISETP.NE.AND P1, PT, R10, RZ, PT ;  /* 0x000000ff0a00720c */ /* 0x000fe20003f25270 */
[----:B------:R-:W-:Y:S01]  /*0dd0*/  @P6 IMAD.MOV R16, RZ, RZ, R12 ;  /* 0x000000ffff106224 */ /* 0x000fe200078e020c */
[----:B------:R-:W-:Y:S01]  /*0de0*/  @P6 LOP3.LUT R42, R42, 0x8, RZ, 0xfc, !PT ;  /* 0x000000082a2a6812 */ /* 0x000fe200078efcff */
[----:B------:R-:W-:Y:S01]  /*0df0*/  IMAD.MOV.U32 R12, RZ, RZ, R11 ;  /* 0x000000ffff0c7224 */ /* 0x000fe200078e000b */
[C---:B------:R-:W-:Y:S01]  /*0e00*/  SEL R11, R19.reuse, R27, !P5 ;  /* 0x0000001b130b7207 */ /* 0x040fe20006800000 */
[----:B------:R-:W-:Y:S01]  /*0e10*/  VIADD R13, R16, 0x1 ;  /* 0x00000001100d7836 */ /* 0x000fe20000000000 */
[----:B------:R-:W-:Y:S01]  /*0e20*/  LOP3.LUT R42, R42, 0xfffffffb, RZ, 0xc0, !PT ;  /* 0xfffffffb2a2a7812 */ /* 0x000fe200078ec0ff */
[----:B------:R-:W-:Y:S01]  /*0e30*/  @P4 IMAD.MOV R13, RZ, RZ, R16 ;  /* 0x000000ffff0d4224 */ /* 0x000fe200078e0210 */
[----:B------:R-:W-:Y:S01]  /*0e40*/  SEL R28, R19, R29, !P5 ;  /* 0x0000001d131c7207 */ /* 0x000fe20006800000 */
[----:B------:R-:W-:Y:S01]  /*0e50*/  @!P3 IMAD.MOV R35, RZ, RZ, -R35 ;  /* 0x000000ffff23b224 */ /* 0x000fe200078e0a23 */
[----:B------:R-:W-:Y:S01]  /*0e60*/  @P4 LOP3.LUT R42, R42, 0x4, RZ, 0xfc, !PT ;  /* 0x000000042a2a4812 */ /* 0x000fe200078efcff */
[----:B------:R-:W-:Y:S01]  /*0e70*/  VIADD R36, R13, 0x1 ;  /* 0x000000010d247836 */ /* 0x000fe20000000000 */
[----:B------:R-:W-:Y:S01]  /*0e80*/  ISETP.NE.AND P4, PT, R11, RZ, PT ;  /* 0x000000ff0b00720c */ /* 0x000fe20003f85270 */
[----:B------:R-:W-:Y:S01]  /*0e90*/  @P1 IMAD.MOV R36, RZ, RZ, R13 ;  /* 0x000000ffff241224 */ /* 0x000fe200078e020d */
[----:B------:R-:W-:Y:S01]  /*0ea0*/  ISETP.NE.AND P3, PT, R28, RZ, PT ;  /* 0x000000ff1c00720c */ /* 0x000fe20003f65270 */
[----:B------:R-:W-:Y:S01]  /*0eb0*/  @!P2 IMAD.MOV R33, RZ, RZ, -R33 ;  /* 0x000000ffff21a224 */ /* 0x000fe200078e0a21 */
[----:B------:R-:W-:Y:S01]  /*0ec0*/  SEL R29, R19, R31, !P5 ;  /* 0x0000001f131d7207 */ /* 0x000fe20006800000 */
[----:B------:R-:W-:Y:S01]  /*0ed0*/  VIADD R13, R36, 0x1 ;  /* 0x00000001240d7836 */ /* 0x000fe20000000000 */
[----:B------:R-:W-:-:S02]  /*0ee0*/  ISETP.GE.AND P2, PT, R15, RZ, PT ;  /* 0x000000ff0f00720c */ /* 0x000fc40003f46270 */
[C---:B------:R-:W-:Y:S02]  /*0ef0*/  SEL R30, R19.reuse, R25, !P5 ;  /* 0x00000019131e7207 */ /* 0x040fe40006800000 */
[C---:B------:R-:W-:Y:S02]  /*0f00*/  SEL R31, R19.reuse, R23, !P5 ;  /* 0x00000017131f7207 */ /* 0x040fe40006800000 */
[----:B------:R-:W-:Y:S01]  /*0f10*/  SEL R32, R19, R21, !P5 ;  /* 0x0000001513207207 */ /* 0x000fe20006800000 */
[----:B------:R-:W-:Y:S01]  /*0f20*/  @P4 IMAD.MOV R13, RZ, RZ, R36 ;  /* 0x000000ffff0d4224 */ /* 0x000fe200078e0224 */
[----:B------:R-:W-:Y:S02]  /*0f30*/  ISETP.NE.AND P4, PT, R29, RZ, PT ;  /* 0x000000ff1d00720c */ /* 0x000fe40003f85270 */
[----:B------:R-:W-:Y:S01]  /*0f40*/  ISETP.NE.AND P1, PT, R31, RZ, PT ;  /* 0x000000ff1f00720c */ /* 0x000fe20003f25270 */
[----:B------:R-:W-:Y:S01]  /*0f50*/  VIADD R14, R13, 0x1 ;  /* 0x000000010d0e7836 */ /* 0x000fe20000000000 */
[----:B------:R-:W-:Y:S01]  /*0f60*/  SEL R33, R19, R33, !P5 ;  /* 0x0000002113217207 */ /* 0x000fe20006800000 */
[----:B------:R-:W-:Y:S01]  /*0f70*/  @P3 IMAD.MOV R14, RZ, RZ, R13 ;  /* 0x000000ffff0e3224 */ /* 0x000fe200078e020d */
[----:B------:R-:W-:Y:S01]  /*0f80*/  ISETP.NE.AND P3, PT, R30, RZ, PT ;  /* 0x000000ff1e00720c */ /* 0x000fe20003f65270 */
[----:B------:R-:W-:Y:S01]  /*0f90*/  @!P2 IMAD.MOV R12, RZ, RZ, -R12 ;  /* 0x000000ffff0ca224 */ /* 0x000fe200078e0a0c */
[----:B------:R-:W-:Y:S01]  /*0fa0*/  ISETP.NE.AND P2, PT, R32, RZ, PT ;  /* 0x000000ff2000720c */ /* 0x000fe20003f45270 */
[----:B------:R-:W-:Y:S01]  /*0fb0*/  VIADD R13, R14, 0x1 ;  /* 0x000000010e0d7836 */ /* 0x000fe20000000000 */
[----:B------:R-:W-:-:S02]  /*0fc0*/  ISETP.NE.AND P6, PT, R33, RZ, PT ;  /* 0x000000ff2100720c */ /* 0x000fc40003fc5270 */
[C---:B------:R-:W-:Y:S01]  /*0fd0*/  SEL R34, R19.reuse, R35, !P5 ;  /* 0x0000002313227207 */ /* 0x040fe20006800000 */
[----:B------:R-:W-:Y:S01]  /*0fe0*/  @P4 IMAD.MOV R13, RZ, RZ, R14 ;  /* 0x000000ffff0d4224 */ /* 0x000fe200078e020e */
[----:B------:R-:W-:Y:S02]  /*0ff0*/  SEL R35, R19, R12, !P5 ;  /* 0x0000000c13237207 */ /* 0x000fe40006800000 */
[----:B------:R-:W-:Y:S01]  /*1000*/  SEL R54, RZ, 0x1, P0 ;  /* 0x00000001ff367807 */ /* 0x000fe20000000000 */
[----:B------:R-:W-:Y:S01]  /*1010*/  VIADD R14, R13, 0x1 ;  /* 0x000000010d0e7836 */ /* 0x000fe20000000000 */
[----:B------:R-:W-:Y:S01]  /*1020*/  ISETP.NE.AND P5, PT, R35, RZ, PT ;  /* 0x000000ff2300720c */ /* 0x000fe20003fa5270 */
[----:B------:R-:W-:Y:S02]  /*1030*/  @P3 IMAD.MOV R14, RZ, RZ, R13 ;  /* 0x000000ffff0e3224 */ /* 0x000fe400078e020d */
[----:B------:R-:W-:Y:S02]  /*1040*/  VIADD R50, R54, 0x1 ;  /* 0x0000000136327836 */ /* 0x000fe40000000000 */
[----:B------:R-:W-:-:S02]  /*1050*/  VIADD R13, R14, 0x1 ;  /* 0x000000010e0d7836 */ /* 0x000fc40000000000 */
[----:B------:R-:W-:-:S04]  /*1060*/  @P1 IMAD.MOV R13, RZ, RZ, R14 ;  /* 0x000000ffff0d1224 */ /* 0x000fc800078e020e */
[----:B------:R-:W-:Y:S02]  /*1070*/  VIADD R14, R13, 0x1 ;  /* 0x000000010d0e7836 */ /* 0x000fe40000000000 */
[----:B------:R-:W-:-:S04]  /*1080*/  @P2 IMAD.MOV R14, RZ, RZ, R13 ;  /* 0x000000ffff0e2224 */ /* 0x000fc800078e020d */
[----:B------:R-:W-:Y:S02]  /*1090*/  VIADD R43, R14, 0x1 ;  /* 0x000000010e2b7836 */ /* 0x000fe40000000000 */
[----:B------:R-:W-:Y:S01]  /*10a0*/  @P6 IMAD.MOV R43, RZ, RZ, R14 ;  /* 0x000000ffff2b6224 */ /* 0x000fe200078e020e */
[----:B------:R-:W-:-:S03]  /*10b0*/  ISETP.NE.AND P6, PT, R34, RZ, PT ;  /* 0x000000ff2200720c */ /* 0x000fc60003fc5270 */
[----:B------:R-:W-:-:S10]  /*10c0*/  VIADD R45, R43, 0x1 ;  /* 0x000000012b2d7836 */ /* 0x000fd40000000000 */
[----:B------:R-:W-:-:S04]  /*10d0*/  @P6 IMAD.MOV R45, RZ, RZ, R43 ;  /* 0x000000ffff2d6224 */ /* 0x000fc800078e022b */
[C---:B------:R-:W-:Y:S02]  /*10e0*/  VIADD R12, R45.reuse, 0x1 ;  /* 0x000000012d0c7836 */ /* 0x040fe40000000000 */
[--C-:B------:R-:W-:Y:S02]  /*10f0*/  @P5 IMAD.MOV R12, RZ, RZ, R45.reuse ;  /* 0x000000ffff0c5224 */ /* 0x100fe400078e022d */
[----:B------:R-:W-:Y:S02]  /*1100*/  VIADD R20, R45, 0x1 ;  /* 0x000000012d147836 */ /* 0x000fe40000000000 */
[----:B------:R-:W-:Y:S01]  /*1110*/  @P5 IMAD.MOV R20, RZ, RZ, R45 ;  /* 0x000000ffff145224 */ /* 0x000fe200078e022d */
[----:B------:R-:W0:Y:S02]  /*1120*/  SHFL.UP P6, R13, R12, 0x1, RZ ;  /* 0x042000000c0d7989 */ /* 0x000e2400000c00ff */
[----:B0-----:R-:W-:Y:S02]  /*1130*/  @P6 IMAD.IADD R13, R13, 0x1, R12 ;  /* 0x000000010d0d6824 */ /* 0x001fe400078e020c */
[----:B------:R-:W0:Y:S03]  /*1140*/  S2R R12, SR_LANEID ;  /* 0x00000000000c7919 */ /* 0x000e260000000000 */
[----:B------:R-:W1:Y:S02]  /*1150*/  SHFL.UP P6, R14, R13, 0x2, RZ ;  /* 0x044000000d0e7989 */ /* 0x000e6400000c00ff */
[----:B-1----:R-:W-:-:S05]  /*1160*/  @P6 IMAD.IADD R14, R13, 0x1, R14 ;  /* 0x000000010d0e6824 */ /* 0x002fca00078e020e */
[----:B------:R-:W1:Y:S02]  /*1170*/  SHFL.UP P6, R15, R14, 0x4, RZ ;  /* 0x048000000e0f7989 */ /* 0x000e6400000c00ff */
[----:B-1----:R-:W-:-:S05]  /*1180*/  @P6 IMAD.IADD R15, R14, 0x1, R15 ;  /* 0x000000010e0f6824 */ /* 0x002fca00078e020f */
[----:B------:R-:W1:Y:S02]  /*1190*/  SHFL.UP P6, R16, R15, 0x8, RZ ;  /* 0x050000000f107989 */ /* 0x000e6400000c00ff */
[----:B-1----:R-:W-:Y:S01]  /*11a0*/  @P6 IMAD.IADD R16, R15, 0x1, R16 ;  /* 0x000000010f106824 */ /* 0x002fe200078e0210 */
[----:B------:R-:W-:-:S04]  /*11b0*/  ISETP.NE.AND P6, PT, R11, RZ, PT ;  /* 0x000000ff0b00720c */ /* 0x000fc80003fc5270 */
[----:B------:R-:W1:Y:S02]  /*11c0*/  SHFL.UP P5, R17, R16, 0x10, RZ ;  /* 0x0600000010117989 */ /* 0x000e6400000a00ff */
[----:B-1----:R-:W-:Y:S01]  /*11d0*/  @P5 IMAD.IADD R17, R16, 0x1, R17 ;  /* 0x0000000110115824 */ /* 0x002fe200078e0211 */
[----:B0-----:R-:W-:-:S03]  /*11e0*/  ISETP.NE.AND P5, PT, R12, 0x1f, PT ;  /* 0x0000001f0c00780c */ /* 0x001fc60003fa5270 */
[----:B------:R-:W-:-:S10]  /*11f0*/  IMAD.IADD R20, R17, 0x1, -R20 ;  /* 0x0000000111147824 */ /* 0x000fd400078e0a14 */
[----:B------:R-:W-:-:S05]  /*1200*/  @!P5 LEA R18, R37, UR4, 0x2 ;  /* 0x000000042512dc11 */ /* 0x000fca000f8e10ff */
[----:B------:R-:W-:Y:S01]  /*1210*/  @!P5 STS [R18], R17 ;  /* 0x000000111200d388 */ /* 0x000fe20000000800 */
[----:B------:R-:W-:Y:S01]  /*1220*/  BAR.SYNC.DEFER_BLOCKING 0x0 ;  /* 0x0000000000007b1d */ /* 0x000fe20000010000 */
[----:B------:R-:W-:-:S04]  /*1230*/  ISETP.NE.AND P5, PT, R12, RZ, PT ;  /* 0x000000ff0c00720c */ /* 0x000fc80003fa5270 */
[----:B------:R-:W-:Y:S02]  /*1240*/  SEL R57, R20, RZ, P5 ;  /* 0x000000ff14397207 */ /* 0x000fe40002800000 */
[----:B------:R-:W-:Y:S01]  /*1250*/  ISETP.NE.AND P5, PT, R37, 0x2, PT ;  /* 0x000000022500780c */ /* 0x000fe20003fa5270 */
[----:B------:R-:W0:Y:S02]  /*1260*/  LDS.128 R12, [UR4] ;  /* 0x00000004ff0c7984 */ /* 0x000e240008000c00 */
[----:B0-----:R-:W-:-:S05]  /*1270*/  IMAD.IADD R19, R12, 0x1, R13 ;  /* 0x000000010c137824 */ /* 0x001fca00078e020d */
[----:B------:R-:W-:Y:S01]  /*1280*/  SEL R16, R19, R12, !P5 ;  /* 0x0000000c13107207 */ /* 0x000fe20006800000 */
[----:B------:R-:W-:Y:S01]  /*1290*/  IMAD.IADD R19, R14, 0x1, R19 ;  /* 0x000000010e137824 */ /* 0x000fe200078e0213 */
[----:B------:R-:W-:-:S03]  /*12a0*/  ISETP.NE.AND P5, PT, R37, 0x3, PT ;  /* 0x000000032500780c */ /* 0x000fc60003fa5270 */
[----:B------:R-:W-:Y:S01]  /*12b0*/  IMAD.IADD R21, R15, 0x1, R19 ;  /* 0x000000010f157824 */ /* 0x000fe200078e0213 */
[----:B------:R-:W-:Y:S02]  /*12c0*/  SEL R16, R19, R16, !P5 ;  /* 0x0000001013107207 */ /* 0x000fe40006800000 */
[----:B------:R-:W-:-:S04]  /*12d0*/  ISETP.NE.AND P5, PT, R37, 0x4, PT ;  /* 0x000000042500780c */ /* 0x000fc80003fa5270 */
[----:B------:R-:W-:Y:S02]  /*12e0*/  SEL R20, R21, R16, !P5 ;  /* 0x0000001015147207 */ /* 0x000fe40006800000 */
[----:B------:R-:W0:Y:S01]  /*12f0*/  LDS.128 R16, [UR4+0x10] ;  /* 0x00001004ff107984 */ /* 0x000e220008000c00 */
[----:B------:R-:W-:Y:S01]  /*1300*/  ISETP.NE.AND P5, PT, R37, 0x5, PT ;  /* 0x000000052500780c */ /* 0x000fe20003fa5270 */
[----:B0-----:R-:W-:-:S05]  /*1310*/  IMAD.IADD R21, R21, 0x1, R16 ;  /* 0x0000000115157824 */ /* 0x001fca00078e0210 */
[----:B------:R-:W-:Y:S01]  /*1320*/  SEL R20, R21, R20, !P5 ;  /* 0x0000001415147207 */ /* 0x000fe20006800000 */
[----:B------:R-:W-:Y:S01]  /*1330*/  IMAD.IADD R21, R17, 0x1, R21 ;  /* 0x0000000111157824 */ /* 0x000fe200078e0215 */
[----:B------:R-:W-:-:S04]  /*1340*/  ISETP.NE.AND P5, PT, R37, 0x6, PT ;  /* 0x000000062500780c */ /* 0x000fc80003fa5270 */
        /* <DEDUP_REMOVED lines=26> */
[----:B------:R-:W-:Y:S02]  /*14f0*/  SEL R38, R39, R38, !P5 ;  /* 0x0000002627267207 */ /* 0x000fe40006800000 */
[----:B------:R-:W-:-:S13]  /*1500*/  ISETP.NE.AND P5, PT, R37, 0xf, PT ;  /* 0x0000000f2500780c */ /* 0x000fda0003fa5270 */
[----:B------:R-:W-:Y:S01]  /*1510*/  @!P5 IMAD.IADD R38, R26, 0x1, R39 ;  /* 0x000000011a26d824 */ /* 0x000fe200078e0227 */
[----:B------:R-:W-:Y:S02]  /*1520*/  ISETP.GE.U32.AND P5, PT, R44, 0x20, PT ;  /* 0x000000202c00780c */ /* 0x000fe40003fa6070 */
[----:B------:R-:W-:Y:S02]  /*1530*/  IADD3 R39, PT, PT, R14, R13, R12 ;  /* 0x0000000d0e277210 */ /* 0x000fe40007ffe00c */
[----:B------:R-:W-:Y:S02]  /*1540*/  SEL R38, R38, RZ, P5 ;  /* 0x000000ff26267207 */ /* 0x000fe40002800000 */
[----:B------:R-:W-:Y:S02]  /*1550*/  IADD3 R39, PT, PT, R16, R39, R15 ;  /* 0x0000002710277210 */ /* 0x000fe40007ffe00f */
[----:B------:R-:W-:Y:S01]  /*1560*/  ISETP.NE.AND P5, PT, R55, RZ, PT ;  /* 0x000000ff3700720c */ /* 0x000fe20003fa5270 */
[----:B------:R-:W-:Y:S01]  /*1570*/  IMAD.IADD R57, R38, 0x1, R57 ;  /* 0x0000000126397824 */ /* 0x000fe200078e0239 */
[----:B------:R-:W-:-:S03]  /*1580*/  IADD3 R39, PT, PT, R18, R39, R17 ;  /* 0x0000002712277210 */ /* 0x000fc60007ffe011 */
[----:B------:R-:W-:Y:S01]  /*1590*/  IMAD.IADD R36, R36, 0x1, R57 ;  /* 0x0000000124247824 */ /* 0x000fe200078e0239 */
[----:B------:R-:W-:-:S03]  /*15a0*/  IADD3 R40, PT, PT, R20, R39, R19 ;  /* 0x0000002714287210 */ /* 0x000fc60007ffe013 */
[----:B------:R-:W-:Y:S01]  /*15b0*/  VIADD R37, R36, 0x1 ;  /* 0x0000000124257836 */ /* 0x000fe20000000000 */
[----:B------:R-:W-:Y:S01]  /*15c0*/  IADD3 R40, PT, PT, R22, R40, R21 ;  /* 0x0000002816287210 */ /* 0x000fe20007ffe015 */
[----:B------:R-:W-:Y:S01]  /*15d0*/  @P6 IMAD.MOV R37, RZ, RZ, R36 ;  /* 0x000000ffff256224 */ /* 0x000fe200078e0224 */
[----:B------:R-:W-:Y:S01]  /*15e0*/  ISETP.NE.AND P6, PT, R28, RZ, PT ;  /* 0x000000ff1c00720c */ /* 0x000fe20003fc5270 */
[----:B------:R-:W-:Y:S01]  /*15f0*/  @P5 IMAD.MOV R50, RZ, RZ, R54 ;  /* 0x000000ffff325224 */ /* 0x000fe200078e0236 */
[----:B------:R-:W-:Y:S01]  /*1600*/  IADD3 R41, PT, PT, R24, R40, R23 ;  /* 0x0000002818297210 */ /* 0x000fe20007ffe017 */
[----:B------:R-:W-:Y:S02]  /*1610*/  VIADD R38, R37, 0x1 ;  /* 0x0000000125267836 */ /* 0x000fe40000000000 */
[----:B------:R-:W-:-:S04]  /*1620*/  IMAD.IADD R50, R57, 0x1, R50 ;  /* 0x0000000139327824 */ /* 0x000fc800078e0232 */
[----:B------:R-:W-:-:S04]  /*1630*/  VIADD R47, R50, 0x1 ;  /* 0x00000001322f7836 */ /* 0x000fc80000000000 */
[----:B------:R-:W-:-:S04]  /*1640*/  @P6 IMAD.MOV R38, RZ, RZ, R37 ;  /* 0x000000ffff266224 */ /* 0x000fc800078e0225 */
[----:B------:R-:W-:Y:S02]  /*1650*/  VIADD R39, R38, 0x1 ;  /* 0x0000000126277836 */ /* 0x000fe40000000000 */
[----:B------:R-:W-:Y:S01]  /*1660*/  @P4 IMAD.MOV R39, RZ, RZ, R38 ;  /* 0x000000ffff274224 */ /* 0x000fe200078e0226 */
[----:B------:R-:W-:Y:S02]  /*1670*/  ISETP.NE.AND P4, PT, R44, RZ, PT ;  /* 0x000000ff2c00720c */ /* 0x000fe40003f85270 */
[----:B------:R-:W-:Y:S01]  /*1680*/  IADD3 R44, PT, PT, R26, R41, R25 ;  /* 0x000000291a2c7210 */ /* 0x000fe20007ffe019 */
[----:B------:R-:W-:Y:S02]  /*1690*/  VIADD R40, R39, 0x1 ;  /* 0x0000000127287836 */ /* 0x000fe40000000000 */
[----:B------:R-:W-:Y:S02]  /*16a0*/  @P3 IMAD.MOV R40, RZ, RZ, R39 ;  /* 0x000000ffff283224 */ /* 0x000fe400078e0227 */
[----:B------:R-:W-:-:S02]  /*16b0*/  IMAD.IADD R59, R27, 0x1, R44 ;  /* 0x000000011b3b7824 */ /* 0x000fc400078e022c */
[----:B------:R-:W-:-:S04]  /*16c0*/  VIADD R41, R40, 0x1 ;  /* 0x0000000128297836 */ /* 0x000fc80000000000 */
[----:B------:R-:W-:Y:S05]  /*16d0*/  @P4 BRA `(.L_x_3) ;  /* 0x0000000000344947 */ /* 0x000fea0003800000 */
[----:B------:R-:W-:Y:S01]  /*16e0*/  IADD3 R44, PT, PT, R14, R13, R12 ;  /* 0x0000000d0e2c7210 */ /* 0x000fe20007ffe00c */
[----:B-----5:R0:W-:Y:S01]  /*16f0*/  STL.64 [R1], R2 ;  /* 0x0000000201007387 */ /* 0x0201e20000100a00 */
[----:B------:R-:W-:Y:S02]  /*1700*/  IMAD.MOV.U32 R60, RZ, RZ, 0x65 ;  /* 0x00000065ff3c7424 */ /* 0x000fe400078e00ff */
[----:B------:R-:W-:-:S04]  /*1710*/  IADD3 R44, PT, PT, R16, R44, R15 ;  /* 0x0000002c102c7210 */ /* 0x000fc80007ffe00f */
[----:B------:R-:W-:-:S04]  /*1720*/  IADD3 R44, PT, PT, R18, R44, R17 ;  /* 0x0000002c122c7210 */ /* 0x000fc80007ffe011 */
[----:B------:R-:W-:Y:S01]  /*1730*/  IADD3 R44, PT, PT, R20, R44, R19 ;  /* 0x0000002c142c7210 */ /* 0x000fe20007ffe013 */
[----:B0-----:R-:W0:Y:S03]  /*1740*/  LDC.64 R2, c[0x0][0x3a0] ;  /* 0x0000e800ff027b82 */ /* 0x001e260000000a00 */
[----:B------:R-:W-:-:S04]  /*1750*/  IADD3 R44, PT, PT, R22, R44, R21 ;  /* 0x0000002c162c7210 */ /* 0x000fc80007ffe015 */
[----:B------:R-:W-:-:S04]  /*1760*/  IADD3 R44, PT, PT, R24, R44, R23 ;  /* 0x0000002c182c7210 */ /* 0x000fc80007ffe017 */
[----:B------:R-:W-:-:S05]  /*1770*/  IADD3 R44, PT, PT, R26, R44, R25 ;  /* 0x0000002c1a2c7210 */ /* 0x000fca0007ffe019 */
[----:B------:R-:W-:-:S05]  /*1780*/  IMAD.IADD R61, R27, 0x1, R44 ;  /* 0x000000011b3d7824 */ /* 0x000fca00078e022c */
[----:B0-----:R0:W-:Y:S04]  /*1790*/  ST.E.64.STRONG.GPU desc[UR8][R2.64+0x100], R60 ;  /* 0x0001003c02007985 */ /* 0x0011e8000c10fb08 */
[----:B0-----:R0:W5:Y:S02]  /*17a0*/  LDL.LU.64 R2, [R1] ;  /* 0x0000000001027983 */ /* 0x0011640000300a00 */
.L_x_3:
[----:B------:R-:W-:Y:S05]  /*17b0*/  BSYNC.RECONVERGENT B0 ;  /* 0x0000000000007941 */ /* 0x000fea0003800200 */
.L_x_2:
[C---:B------:R-:W-:Y:S01]  /*17c0*/  LOP3.LUT P4, RZ, R42.reuse, 0x8, RZ, 0xc0, !PT ;  /* 0x000000082aff7812 */ /* 0x040fe2000788c0ff */
[----:B------:R-:W-:Y:S01]  /*17d0*/  @P1 IMAD.MOV R41, RZ, RZ, R40 ;  /* 0x000000ffff291224 */ /* 0x000fe200078e0228 */
[----:B------:R-:W-:Y:S01]  /*17e0*/  ISETP.GT.AND P1, PT, R59, 0x200, PT ;  /* 0x000002003b00780c */ /* 0x000fe20003f24270 */
[--C-:B------:R-:W-:Y:S01]  /*17f0*/  IMAD.IADD R45, R45, 0x1, R57.reuse ;  /* 0x000000012d2d7824 */ /* 0x100fe200078e0239 */
[----:B------:R-:W-:Y:S01]  /*1800*/  LOP3.LUT P3, RZ, R42, 0x4, RZ, 0xc0, !PT ;  /* 0x000000042aff7812 */ /* 0x000fe2000786c0ff */
[----:B------:R-:W-:Y:S02]  /*1810*/  IMAD.IADD R42, R43, 0x1, R57 ;  /* 0x000000012b2a7824 */ /* 0x000fe400078e0239 */
[----:B------:R-:W-:Y:S02]  /*1820*/  VIADD R44, R41, 0x1 ;  /* 0x00000001292c7836 */ /* 0x000fe40000000000 */
[----:B------:R-:W-:Y:S02]  /*1830*/  IMAD.IADD R54, R57, 0x1, R54 ;  /* 0x0000000139367824 */ /* 0x000fe400078e0236 */
[----:B------:R-:W-:-:S02]  /*1840*/  @P2 IMAD.MOV R44, RZ, RZ, R41 ;  /* 0x000000ffff2c2224 */ /* 0x000fc400078e0229 */
[----:B------:R-:W-:-:S04]  /*1850*/  @P4 IMAD.MOV R47, RZ, RZ, R50 ;  /* 0x000000ffff2f4224 */ /* 0x000fc800078e0232 */
[----:B------:R-:W-:Y:S02]  /*1860*/  VIADD R43, R47, 0x1 ;  /* 0x000000012f2b7836 */ /* 0x000fe40000000000 */
[----:B------:R-:W-:Y:S01]  /*1870*/  @P3 IMAD.MOV R43, RZ, RZ, R47 ;  /* 0x000000ffff2b3224 */ /* 0x000fe200078e022f */
[----:B------:R-:W-:Y:S06]  /*1880*/  @P1 BRA `(.L_x_4) ;  /* 0x0000000c00401947 */ /* 0x000fec0003800000 */
[----:B------:R-:W-:Y:S04]  /*1890*/  BSSY.RECONVERGENT B0, `(.L_x_5) ;  /* 0x000000d000007945 */ /* 0x000fe80003800200 */
[----:B------:R-:W-:Y:S05]  /*18a0*/  @P0 BRA `(.L_x_6) ;  /* 0x00000000002c0947 */ /* 0x000fea0003800000 */
[----:B------:R-:W-:Y:S01]  /*18b0*/  UISETP.NE.AND UP0, UPT, UR6, URZ, UPT ;  /* 0x000000ff0600728c */ /* 0x000fe2000bf05270 */
[----:B------:R-:W-:Y:S01]  /*18c0*/  CS2R R12, SRZ ;  /* 0x00000000000c7805 */ /* 0x000fe2000001ff00 */
[----:B------:R-:W1:Y:S07]  /*18d0*/  LDCU.64 UR4, c[0x0][0x390] ;  /* 0x00007200ff0477ac */ /* 0x000e6e0008000a00 */
[----:B------:R-:W-:Y:S05]  /*18e0*/  BRA.U UP0, `(.L_x_7) ;  /* 0x0000000100087547 */ /* 0x000fea000b800000 */
[----:B------:R-:W2:Y:S02]  /*18f0*/  LDC.64 R12, c[0x0][0x3d8] ;  /* 0x0000f600ff0c7b82 */ /* 0x000ea40000000a00 */
[----:B--2---:R-:W5:Y:S02]  /*1900*/  LDG.E.64 R12, desc[UR8][R12.64] ;  /* 0x000000080c0c7981 */ /* 0x004f64000c1e1b00 */
.L_x_7:
[----:B-----5:R-:W-:-:S04]  /*1910*/  IADD3 R14, P0, PT, R57, R12, RZ ;  /* 0x0000000c390e7210 */ /* 0x020fc80007f1e0ff */
[----:B------:R-:W-:Y:S02]  /*1920*/  LEA.HI.X.SX32 R13, R57, R13, 0x1, P0 ;  /* 0x0000000d390d7211 */ /* 0x000fe400000f0eff */
[----:B-1----:R-:W-:-:S04]  /*1930*/  LEA R12, P0, R14, UR4, 0x2 ;  /* 0x000000040e0c7c11 */ /* 0x002fc8000f8010ff */
[----:B------:R-:W-:-:S05]  /*1940*/  LEA.HI.X R13, R14, UR5, R13, 0x2, P0 ;  /* 0x000000050e0d7c11 */ /* 0x000fca00080f140d */
[----:B------:R1:W-:Y:S04]  /*1950*/  STG.E desc[UR8][R12.64], R56 ;  /* 0x000000380c007986 */ /* 0x0003e8000c101908 */
.L_x_6:
[----:B------:R-:W-:Y:S05]  /*1960*/  BSYNC.RECONVERGENT B0 ;  /* 0x0000000000007941 */ /* 0x000fea0003800200 */
.L_x_5:
[----:B------:R-:W-:Y:S01]  /*1970*/  ISETP.NE.AND P0, PT, R55, RZ, PT ;  /* 0x000000ff3700720c */ /* 0x000fe20003f05270 */
[----:B------:R-:W-:-:S12]  /*1980*/  BSSY.RECONVERGENT B0, `(.L_x_8) ;  /* 0x000000d000007945 */ /* 0x000fd80003800200 */
[----:B------:R-:W-:Y:S05]  /*1990*/  @P0 BRA `(.L_x_9) ;  /* 0x00000000002c0947 */ /* 0x000fea0003800000 */
[----:B------:R-:W-:Y:S01]  /*19a0*/  UISETP.NE.AND UP0, UPT, UR6, URZ, UPT ;  /* 0x000000ff0600728c */ /* 0x000fe2000bf05270 */
[----:B-1----:R-:W-:Y:S01]  /*19b0*/  CS2R R12, SRZ ;  /* 0x00000000000c7805 */ /* 0x002fe2000001ff00 */
[----:B------:R-:W1:Y:S07]  /*19c0*/  LDCU.64 UR4, c[0x0][0x390] ;  /* 0x00007200ff0477ac */ /* 0x000e6e0008000a00 */
[----:B------:R-:W-:Y:S05]  /*19d0*/  BRA.U UP0, `(.L_x_10) ;  /* 0x0000000100087547 */ /* 0x000fea000b800000 */
[----:B------:R-:W2:Y:S02]  /*19e0*/  LDC.64 R12, c[0x0][0x3d8] ;  /* 0x0000f600ff0c7b82 */ /* 0x000ea40000000a00 */
[----:B--2---:R-:W5:Y:S02]  /*19f0*/  LDG.E.64 R12, desc[UR8][R12.64] ;  /* 0x000000080c0c7981 */ /* 0x004f64000c1e1b00 */
.L_x_10:
[----:B-----5:R-:W-:-:S04]  /*1a00*/  IADD3 R14, P0, PT, R54, R12, RZ ;  /* 0x0000000c360e7210 */ /* 0x020fc80007f1e0ff */
[----:B------:R-:W-:Y:S02]  /*1a10*/  LEA.HI.X.SX32 R13, R54, R13, 0x1, P0 ;  /* 0x0000000d360d7211 */ /* 0x000fe400000f0eff */
[----:B-1----:R-:W-:-:S04]  /*1a20*/  LEA R12, P0, R14, UR4, 0x2 ;  /* 0x000000040e0c7c11 */ /* 0x002fc8000f8010ff */
[----:B------:R-:W-:-:S05]  /*1a30*/  LEA.HI.X R13, R14, UR5, R13, 0x2, P0 ;  /* 0x000000050e0d7c11 */ /* 0x000fca00080f140d */
[----:B------:R2:W-:Y:S04]  /*1a40*/  STG.E desc[UR8][R12.64], R51 ;  /* 0x000000330c007986 */ /* 0x0005e8000c101908 */
.L_x_9:
[----:B------:R-:W-:Y:S05]  /*1a50*/  BSYNC.RECONVERGENT B0 ;  /* 0x0000000000007941 */ /* 0x000fea0003800200 */
.L_x_8:
[----:B------:R-:W-:Y:S01]  /*1a60*/  ISETP.NE.AND P0, PT, R52, RZ, PT ;  /* 0x000000ff3400720c */ /* 0x000fe20003f05270 */
[----:B------:R-:W-:-:S12]  /*1a70*/  BSSY.RECONVERGENT B0, `(.L_x_11) ;  /* 0x000000d000007945 */ /* 0x000fd80003800200 */
[----:B------:R-:W-:Y:S05]  /*1a80*/  @P0 BRA `(.L_x_12) ;  /* 0x00000000002c0947 */ /* 0x000fea0003800000 */
[----:B------:R-:W-:Y:S01]  /*1a90*/  UISETP.NE.AND UP0, UPT, UR6, URZ, UPT ;  /* 0x000000ff0600728c */ /* 0x000fe2000bf05270 */
[----:B-12---:R-:W-:Y:S01]  /*1aa0*/  CS2R R12, SRZ ;  /* 0x00000000000c7805 */ /* 0x006fe2000001ff00 */
[----:B------:R-:W1:Y:S07]  /*1ab0*/  LDCU.64 UR4, c[0x0][0x390] ;  /* 0x00007200ff0477ac */ /* 0x000e6e0008000a00 */
[----:B------:R-:W-:Y:S05]  /*1ac0*/  BRA.U UP0, `(.L_x_13) ;  /* 0x0000000100087547 */ /* 0x000fea000b800000 */
[----:B------:R-:W2:Y:S02]  /*1ad0*/  LDC.64 R12, c[0x0][0x3d8] ;  /* 0x0000f600ff0c7b82 */ /* 0x000ea40000000a00 */
[----:B--2---:R-:W5:Y:S02]  /*1ae0*/  LDG.E.64 R12, desc[UR8][R12.64] ;  /* 0x000000080c0c7981 */ /* 0x004f64000c1e1b00 */
.L_x_13:
[----:B-----5:R-:W-:-:S04]  /*1af0*/  IADD3 R14, P0, PT, R50, R12, RZ ;  /* 0x0000000c320e7210 */ /* 0x020fc80007f1e0ff */
[----:B------:R-:W-:Y:S02]  /*1b00*/  LEA.HI.X.SX32 R13, R50, R13, 0x1, P0 ;  /* 0x0000000d320d7211 */ /* 0x000fe400000f0eff */
[----:B-1----:R-:W-:-:S04]  /*1b10*/  LEA R12, P0, R14, UR4, 0x2 ;  /* 0x000000040e0c7c11 */ /* 0x002fc8000f8010ff */
[----:B------:R-:W-:-:S05]  /*1b20*/  LEA.HI.X R13, R14, UR5, R13, 0x2, P0 ;  /* 0x000000050e0d7c11 */ /* 0x000fca00080f140d */
[----:B------:R3:W-:Y:S04]  /*1b30*/  STG.E desc[UR8][R12.64], R49 ;  /* 0x000000310c007986 */ /* 0x0007e8000c101908 */
.L_x_12:
[----:B------:R-:W-:Y:S05]  /*1b40*/  BSYNC.RECONVERGENT B0 ;  /* 0x0000000000007941 */ /* 0x000fea0003800200 */
.L_x_11:
[----:B------:R-:W-:Y:S01]  /*1b50*/  ISETP.NE.AND P0, PT, R48, RZ, PT ;  /* 0x000000ff3000720c */ /* 0x000fe20003f05270 */
[----:B------:R-:W-:-:S12]  /*1b60*/  BSSY.RECONVERGENT B0, `(.L_x_14) ;  /* 0x000000d000007945 */ /* 0x000fd80003800200 */
[----:B------:R-:W-:Y:S05]  /*1b70*/  @P0 BRA `(.L_x_15) ;  /* 0x00000000002c0947 */ /* 0x000fea0003800000 */
[----:B------:R-:W-:Y:S01]  /*1b80*/  UISETP.NE.AND UP0, UPT, UR6, URZ, UPT ;  /* 0x000000ff0600728c */ /* 0x000fe2000bf05270 */
[----:B-123--:R-:W-:Y:S01]  /*1b90*/  CS2R R12, SRZ ;  /* 0x00000000000c7805 */ /* 0x00efe2000001ff00 */
[----:B------:R-:W1:Y:S07]  /*1ba0*/  LDCU.64 UR4, c[0x0][0x390] ;  /* 0x00007200ff0477ac */ /* 0x000e6e0008000a00 */
[----:B------:R-:W-:Y:S05]  /*1bb0*/  BRA.U UP0, `(.L_x_16) ;  /* 0x0000000100087547 */ /* 0x000fea000b800000 */
[----:B------:R-:W2:Y:S02]  /*1bc0*/  LDC.64 R12, c[0x0][0x3d8] ;  /* 0x0000f600ff0c7b82 */ /* 0x000ea40000000a00 */
[----:B--2---:R-:W5:Y:S02]  /*1bd0*/  LDG.E.64 R12, desc[UR8][R12.64] ;  /* 0x000000080c0c7981 */ /* 0x004f64000c1e1b00 */
.L_x_16:
[----:B-----5:R-:W-:-:S04]  /*1be0*/  IADD3 R14, P0, PT, R47, R12, RZ ;  /* 0x0000000c2f0e7210 */ /* 0x020fc80007f1e0ff */
[----:B------:R-:W-:Y:S02]  /*1bf0*/  LEA.HI.X.SX32 R13, R47, R13, 0x1, P0 ;  /* 0x0000000d2f0d7211 */ /* 0x000fe400000f0eff */
[----:B-1----:R-:W-:-:S04]  /*1c00*/  LEA R12, P0, R14, UR4, 0x2 ;  /* 0x000000040e0c7c11 */ /* 0x002fc8000f8010ff */
[----:B------:R-:W-:-:S05]  /*1c10*/  LEA.HI.X R13, R14, UR5, R13, 0x2, P0 ;  /* 0x000000050e0d7c11 */ /* 0x000fca00080f140d */
[----:B------:R4:W-:Y:S04]  /*1c20*/  STG.E desc[UR8][R12.64], R53 ;  /* 0x000000350c007986 */ /* 0x0009e8000c101908 */
.L_x_15:
[----:B------:R-:W-:Y:S05]  /*1c30*/  BSYNC.RECONVERGENT B0 ;  /* 0x0000000000007941 */ /* 0x000fea0003800200 */
.L_x_14:
[----:B------:R-:W-:Y:S01]  /*1c40*/  ISETP.NE.AND P0, PT, R10, RZ, PT ;  /* 0x000000ff0a00720c */ /* 0x000fe20003f05270 */
[----:B------:R-:W-:-:S12]  /*1c50*/  BSSY.RECONVERGENT B0, `(.L_x_17) ;  /* 0x000000d000007945 */ /* 0x000fd80003800200 */
[----:B------:R-:W-:Y:S05]  /*1c60*/  @P0 BRA `(.L_x_18) ;  /* 0x00000000002c0947 */ /* 0x000fea0003800000 */
[----:B------:R-:W-:Y:S01]  /*1c70*/  UISETP.NE.AND UP0, UPT, UR6, URZ, UPT ;  /* 0x000000ff0600728c */ /* 0x000fe2000bf05270 */
[----:B-1234-:R-:W-:Y:S01]  /*1c80*/  CS2R R12, SRZ ;  /* 0x00000000000c7805 */ /* 0x01efe2000001ff00 */
[----:B------:R-:W1:Y:S07]  /*1c90*/  LDCU.64 UR4, c[0x0][0x390] ;  /* 0x00007200ff0477ac */ /* 0x000e6e0008000a00 */
[----:B------:R-:W-:Y:S05]  /*1ca0*/  BRA.U UP0, `(.L_x_19) ;  /* 0x0000000100087547 */ /* 0x000fea000b800000 */
[----:B------:R-:W2:Y:S02]  /*1cb0*/  LDC.64 R12, c[0x0][0x3d8] ;  /* 0x0000f600ff0c7b82 */ /* 0x000ea40000000a00 */
[----:B--2---:R-:W5:Y:S02]  /*1cc0*/  LDG.E.64 R12, desc[UR8][R12.64] ;  /* 0x000000080c0c7981 */ /* 0x004f64000c1e1b00 */
.L_x_19:
[----:B-----5:R-:W-:-:S04]  /*1cd0*/  IADD3 R10, P0, PT, R43, R12, RZ ;  /* 0x0000000c2b0a7210 */ /* 0x020fc80007f1e0ff */
[----:B------:R-:W-:Y:S02]  /*1ce0*/  LEA.HI.X.SX32 R13, R43, R13, 0x1, P0 ;  /* 0x0000000d2b0d7211 */ /* 0x000fe400000f0eff */
[----:B-1----:R-:W-:-:S04]  /*1cf0*/  LEA R12, P0, R10, UR4, 0x2 ;  /* 0x000000040a0c7c11 */ /* 0x002fc8000f8010ff */
[----:B------:R-:W-:-:S05]  /*1d00*/  LEA.HI.X R13, R10, UR5, R13, 0x2, P0 ;  /* 0x000000050a0d7c11 */ /* 0x000fca00080f140d */
[----:B------:R1:W-:Y:S04]  /*1d10*/  STG.E desc[UR8][R12.64], R46 ;  /* 0x0000002e0c007986 */ /* 0x0003e8000c101908 */
.L_x_18:
[----:B------:R-:W-:Y:S05]  /*1d20*/  BSYNC.RECONVERGENT B0 ;  /* 0x0000000000007941 */ /* 0x000fea0003800200 */
.L_x_17:
[----:B------:R-:W-:Y:S01]  /*1d30*/  ISETP.NE.AND P0, PT, R11, RZ, PT ;  /* 0x000000ff0b00720c */ /* 0x000fe20003f05270 */
[----:B------:R-:W-:-:S12]  /*1d40*/  BSSY.RECONVERGENT B0, `(.L_x_20) ;  /* 0x000000d000007945 */ /* 0x000fd80003800200 */
[----:B------:R-:W-:Y:S05]  /*1d50*/  @P0 BRA `(.L_x_21) ;  /* 0x00000000002c0947 */ /* 0x000fea0003800000 */
[----:B------:R-:W-:Y:S01]  /*1d60*/  UISETP.NE.AND UP0, UPT, UR6, URZ, UPT ;  /* 0x000000ff0600728c */ /* 0x000fe2000bf05270 */
[----:B------:R-:W-:Y:S01]  /*1d70*/  CS2R R10, SRZ ;  /* 0x00000000000a7805 */ /* 0x000fe2000001ff00 */
[----:B------:R-:W0:Y:S07]  /*1d80*/  LDCU.64 UR4, c[0x0][0x390] ;  /* 0x00007200ff0477ac */ /* 0x000e2e0008000a00 */
[----:B------:R-:W-:Y:S05]  /*1d90*/  BRA.U UP0, `(.L_x_22) ;  /* 0x0000000100087547 */ /* 0x000fea000b800000 */
[----:B------:R-:W1:Y:S02]  /*1da0*/  LDC.64 R10, c[0x0][0x3d8] ;  /* 0x0000f600ff0a7b82 */ /* 0x000e640000000a00 */
[----:B-1----:R-:W5:Y:S02]  /*1db0*/  LDG.E.64 R10, desc[UR8][R10.64] ;  /* 0x000000080a0a7981 */ /* 0x002f64000c1e1b00 */
.L_x_22:
[----:B-12345:R-:W-:-:S04]  /*1dc0*/  IADD3 R12, P0, PT, R36, R10, RZ ;  /* 0x0000000a240c7210 */ /* 0x03efc80007f1e0ff */
[----:B------:R-:W-:Y:S02]  /*1dd0*/  LEA.HI.X.SX32 R11, R36, R11, 0x1, P0 ;  /* 0x0000000b240b7211 */ /* 0x000fe400000f0eff */
[----:B0-----:R-:W-:-:S04]  /*1de0*/  LEA R10, P0, R12, UR4, 0x2 ;  /* 0x000000040c0a7c11 */ /* 0x001fc8000f8010ff */
[----:B------:R-:W-:-:S05]  /*1df0*/  LEA.HI.X R11, R12, UR5, R11, 0x2, P0 ;  /* 0x000000050c0b7c11 */ /* 0x000fca00080f140b */
[----:B------:R0:W-:Y:S04]  /*1e00*/  STG.E desc[UR8][R10.64], R0 ;  /* 0x000000000a007986 */ /* 0x0001e8000c101908 */
.L_x_21:
[----:B------:R-:W-:Y:S05]  /*1e10*/  BSYNC.RECONVERGENT B0 ;  /* 0x0000000000007941 */ /* 0x000fea0003800200 */
.L_x_20:
[----:B------:R-:W-:Y:S01]  /*1e20*/  ISETP.NE.AND P0, PT, R28, RZ, PT ;  /* 0x000000ff1c00720c */ /* 0x000fe20003f05270 */
[----:B------:R-:W-:-:S12]  /*1e30*/  BSSY.RECONVERGENT B0, `(.L_x_23) ;  /* 0x000000d000007945 */ /* 0x000fd80003800200 */
[----:B------:R-:W-:Y:S05]  /*1e40*/  @P0 BRA `(.L_x_24) ;  /* 0x00000000002c0947 */ /* 0x000fea0003800000 */
[----:B------:R-:W-:Y:S01]  /*1e50*/  UISETP.NE.AND UP0, UPT, UR6, URZ, UPT ;  /* 0x000000ff0600728c */ /* 0x000fe2000bf05270 */
[----:B0-----:R-:W-:Y:S01]  /*1e60*/  CS2R R10, SRZ ;  /* 0x00000000000a7805 */ /* 0x001fe2000001ff00 */
[----:B------:R-:W0:Y:S07]  /*1e70*/  LDCU.64 UR4, c[0x0][0x390] ;  /* 0x00007200ff0477ac */ /* 0x000e2e0008000a00 */
[----:B------:R-:W-:Y:S05]  /*1e80*/  BRA.U UP0, `(.L_x_25) ;  /* 0x0000000100087547 */ /* 0x000fea000b800000 */
[----:B------:R-:W1:Y:S02]  /*1e90*/  LDC.64 R10, c[0x0][0x3d8] ;  /* 0x0000f600ff0a7b82 */ /* 0x000e640000000a00 */
[----:B-1----:R-:W5:Y:S02]  /*1ea0*/  LDG.E.64 R10, desc[UR8][R10.64] ;  /* 0x000000080a0a7981 */ /* 0x002f64000c1e1b00 */
.L_x_25:
[----:B-----5:R-:W-:-:S04]  /*1eb0*/  IADD3 R0, P0, PT, R37, R10, RZ ;  /* 0x0000000a25007210 */ /* 0x020fc80007f1e0ff */
[----:B------:R-:W-:Y:S02]  /*1ec0*/  LEA.HI.X.SX32 R11, R37, R11, 0x1, P0 ;  /* 0x0000000b250b7211 */ /* 0x000fe400000f0eff */
[----:B0-----:R-:W-:-:S04]  /*1ed0*/  LEA R10, P0, R0, UR4, 0x2 ;  /* 0x00000004000a7c11 */ /* 0x001fc8000f8010ff */
[----:B------:R-:W-:-:S05]  /*1ee0*/  LEA.HI.X R11, R0, UR5, R11, 0x2, P0 ;  /* 0x00000005000b7c11 */ /* 0x000fca00080f140b */
[----:B------:R0:W-:Y:S04]  /*1ef0*/  STG.E desc[UR8][R10.64], R2 ;  /* 0x000000020a007986 */ /* 0x0001e8000c101908 */
.L_x_24:
[----:B------:R-:W-:Y:S05]  /*1f00*/  BSYNC.RECONVERGENT B0 ;  /* 0x0000000000007941 */ /* 0x000fea0003800200 */
.L_x_23:
        /* <DEDUP_REMOVED lines=9> */
.L_x_28:
[----:B-----5:R-:W-:-:S04]  /*1fa0*/  IADD3 R0, P0, PT, R38, R10, RZ ;  /* 0x0000000a26007210 */ /* 0x020fc80007f1e0ff */
[----:B------:R-:W-:Y:S02]  /*1fb0*/  LEA.HI.X.SX32 R11, R38, R11, 0x1, P0 ;  /* 0x0000000b260b7211 */ /* 0x000fe400000f0eff */
[----:B0-----:R-:W-:-:S04]  /*1fc0*/  LEA R10, P0, R0, UR4, 0x2 ;  /* 0x00000004000a7c11 */ /* 0x001fc8000f8010ff */
[----:B------:R-:W-:-:S05]  /*1fd0*/  LEA.HI.X R11, R0, UR5, R11, 0x2, P0 ;  /* 0x00000005000b7c11 */ /* 0x000fca00080f140b */
[----:B------:R0:W-:Y:S04]  /*1fe0*/  STG.E desc[UR8][R10.64], R3 ;  /* 0x000000030a007986 */ /* 0x0001e8000c101908 */
.L_x_27:
[----:B------:R-:W-:Y:S05]  /*1ff0*/  BSYNC.RECONVERGENT B0 ;  /* 0x0000000000007941 */ /* 0x000fea0003800200 */
.L_x_26:
[----:B------:R-:W-:Y:S01]  /*2000*/  ISETP.NE.AND P0, PT, R30, RZ, PT ;  /* 0x000000ff1e00720c */ /* 0x000fe20003f05270 */
[----:B------:R-:W-:-:S12]  /*2010*/  BSSY.RECONVERGENT B0, `(.L_x_29) ;  /* 0x000000d000007945 */ /* 0x000fd80003800200 */
[----:B------:R-:W-:Y:S05]  /*2020*/  @P0 BRA `(.L_x_30) ;  /* 0x00000000002c0947 */ /* 0x000fea0003800000 */
[----:B------:R-:W-:Y:S01]  /*2030*/  UISETP.NE.AND UP0, UPT, UR6, URZ, UPT ;  /* 0x000000ff0600728c */ /* 0x000fe2000bf05270 */
[----:B0----5:R-:W-:Y:S01]  /*2040*/  CS2R R2, SRZ ;  /* 0x0000000000027805 */ /* 0x021fe2000001ff00 */
[----:B------:R-:W0:Y:S07]  /*2050*/  LDCU.64 UR4, c[0x0][0x390] ;  /* 0x00007200ff0477ac */ /* 0x000e2e0008000a00 */
[----:B------:R-:W-:Y:S05]  /*2060*/  BRA.U UP0, `(.L_x_31) ;  /* 0x0000000100087547 */ /* 0x000fea000b800000 */
[----:B------:R-:W1:Y:S02]  /*2070*/  LDC.64 R2, c[0x0][0x3d8] ;  /* 0x0000f600ff027b82 */ /* 0x000e640000000a00 */
[----:B-1----:R-:W5:Y:S02]  /*2080*/  LDG.E.64 R2, desc[UR8][R2.64] ;  /* 0x0000000802027981 */ /* 0x002f64000c1e1b00 */
.L_x_31:
[----:B-----5:R-:W-:-:S04]  /*2090*/  IADD3 R0, P0, PT, R39, R2, RZ ;  /* 0x0000000227007210 */ /* 0x020fc80007f1e0ff */
[----:B------:R-:W-:Y:S02]  /*20a0*/  LEA.HI.X.SX32 R3, R39, R3, 0x1, P0 ;  /* 0x0000000327037211 */ /* 0x000fe400000f0eff */
[----:B0-----:R-:W-:-:S04]  /*20b0*/  LEA R2, P0, R0, UR4, 0x2 ;  /* 0x0000000400027c11 */ /* 0x001fc8000f8010ff */
[----:B------:R-:W-:-:S05]  /*20c0*/  LEA.HI.X R3, R0, UR5, R3, 0x2, P0 ;  /* 0x0000000500037c11 */ /* 0x000fca00080f1403 */
[----:B------:R0:W-:Y:S04]  /*20d0*/  STG.E desc[UR8][R2.64], R4 ;  /* 0x0000000402007986 */ /* 0x0001e8000c101908 */
.L_x_30:
[----:B------:R-:W-:Y:S05]  /*20e0*/  BSYNC.RECONVERGENT B0 ;  /* 0x0000000000007941 */ /* 0x000fea0003800200 */
.L_x_29:
        /* <DEDUP_REMOVED lines=9> */
.L_x_34:
[----:B-----5:R-:W-:-:S04]  /*2180*/  IADD3 R0, P0, PT, R40, R2, RZ ;  /* 0x0000000228007210 */ /* 0x020fc80007f1e0ff */
[----:B------:R-:W-:Y:S02]  /*2190*/  LEA.HI.X.SX32 R3, R40, R3, 0x1, P0 ;  /* 0x0000000328037211 */ /* 0x000fe400000f0eff */
[----:B0-----:R-:W-:-:S04]  /*21a0*/  LEA R2, P0, R0, UR4, 0x2 ;  /* 0x0000000400027c11 */ /* 0x001fc8000f8010ff */
[----:B------:R-:W-:-:S05]  /*21b0*/  LEA.HI.X R3, R0, UR5, R3, 0x2, P0 ;  /* 0x0000000500037c11 */ /* 0x000fca00080f1403 */
[----:B------:R0:W-:Y:S04]  /*21c0*/  STG.E desc[UR8][R2.64], R5 ;  /* 0x0000000502007986 */ /* 0x0001e8000c101908 */
.L_x_33:
[----:B------:R-:W-:Y:S05]  /*21d0*/  BSYNC.RECONVERGENT B0 ;  /* 0x0000000000007941 */ /* 0x000fea0003800200 */
.L_x_32:
        /* <DEDUP_REMOVED lines=9> */
.L_x_37:
[----:B-----5:R-:W-:-:S04]  /*2270*/  IADD3 R0, P0, PT, R41, R2, RZ ;  /* 0x0000000229007210 */ /* 0x020fc80007f1e0ff */
[----:B------:R-:W-:Y:S02]  /*2280*/  LEA.HI.X.SX32 R3, R41, R3, 0x1, P0 ;  /* 0x0000000329037211 */ /* 0x000fe400000f0eff */
[----:B0-----:R-:W-:-:S04]  /*2290*/  LEA R2, P0, R0, UR4, 0x2 ;  /* 0x0000000400027c11 */ /* 0x001fc8000f8010ff */
[----:B------:R-:W-:-:S05]  /*22a0*/  LEA.HI.X R3, R0, UR5, R3, 0x2, P0 ;  /* 0x0000000500037c11 */ /* 0x000fca00080f1403 */
[----:B------:R0:W-:Y:S04]  /*22b0*/  STG.E desc[UR8][R2.64], R6 ;  /* 0x0000000602007986 */ /* 0x0001e8000c101908 */
.L_x_36:
[----:B------:R-:W-:Y:S05]  /*22c0*/  BSYNC.RECONVERGENT B0 ;  /* 0x0000000000007941 */ /* 0x000fea0003800200 */
.L_x_35:
        /* <DEDUP_REMOVED lines=9> */
.L_x_40:
[----:B-----5:R-:W-:-:S04]  /*2360*/  IADD3 R0, P0, PT, R44, R2, RZ ;  /* 0x000000022c007210 */ /* 0x020fc80007f1e0ff */
[----:B------:R-:W-:Y:S02]  /*2370*/  LEA.HI.X.SX32 R3, R44, R3, 0x1, P0 ;  /* 0x000000032c037211 */ /* 0x000fe400000f0eff */
[----:B0-----:R-:W-:-:S04]  /*2380*/  LEA R2, P0, R0, UR4, 0x2 ;  /* 0x0000000400027c11 */ /* 0x001fc8000f8010ff */
[----:B------:R-:W-:-:S05]  /*2390*/  LEA.HI.X R3, R0, UR5, R3, 0x2, P0 ;  /* 0x0000000500037c11 */ /* 0x000fca00080f1403 */
[----:B------:R0:W-:Y:S04]  /*23a0*/  STG.E desc[UR8][R2.64], R7 ;  /* 0x0000000702007986 */ /* 0x0001e8000c101908 */
.L_x_39:
[----:B------:R-:W-:Y:S05]  /*23b0*/  BSYNC.RECONVERGENT B0 ;  /* 0x0000000000007941 */ /* 0x000fea0003800200 */
.L_x_38:
        /* <DEDUP_REMOVED lines=9> */
.L_x_43:
[----:B-----5:R-:W-:-:S04]  /*2450*/  IADD3 R0, P0, PT, R42, R2, RZ ;  /* 0x000000022a007210 */ /* 0x020fc80007f1e0ff */
[----:B------:R-:W-:Y:S02]  /*2460*/  LEA.HI.X.SX32 R3, R42, R3, 0x1, P0 ;  /* 0x000000032a037211 */ /* 0x000fe400000f0eff */
[----:B0-----:R-:W-:-:S04]  /*2470*/  LEA R2, P0, R0, UR4, 0x2 ;  /* 0x0000000400027c11 */ /* 0x001fc8000f8010ff */
[----:B------:R-:W-:-:S05]  /*2480*/  LEA.HI.X R3, R0, UR5, R3, 0x2, P0 ;  /* 0x0000000500037c11 */ /* 0x000fca00080f1403 */
[----:B------:R0:W-:Y:S04]  /*2490*/  STG.E desc[UR8][R2.64], R8 ;  /* 0x0000000802007986 */ /* 0x0001e8000c101908 */
.L_x_42:
[----:B------:R-:W-:Y:S05]  /*24a0*/  BSYNC.RECONVERGENT B0 ;  /* 0x0000000000007941 */ /* 0x000fea0003800200 */
.L_x_41:
[----:B------:R-:W-:-:S13]  /*24b0*/  ISETP.NE.AND P0, PT, R35, RZ, PT ;  /* 0x000000ff2300720c */ /* 0x000fda0003f05270 */
[----:B------:R-:W-:Y:S05]  /*24c0*/  @P0 EXIT ;  /* 0x000000000000094d */ /* 0x000fea0003800000 */
[----:B------:R-:W-:Y:S01]  /*24d0*/  UISETP.NE.AND UP0, UPT, UR6, URZ, UPT ;  /* 0x000000ff0600728c */ /* 0x000fe2000bf05270 */
[----:B0----5:R-:W-:-:S08]  /*24e0*/  CS2R R2, SRZ ;  /* 0x0000000000027805 */ /* 0x021fd0000001ff00 */
[----:B------:R-:W-:Y:S05]  /*24f0*/  BRA.U UP0, `(.L_x_44) ;  /* 0x0000000100087547 */ /* 0x000fea000b800000 */
[----:B------:R-:W0:Y:S02]  /*2500*/  LDC.64 R2, c[0x0][0x3d8] ;  /* 0x0000f600ff027b82 */ /* 0x000e240000000a00 */
[----:B0-----:R-:W5:Y:S02]  /*2510*/  LDG.E.64 R2, desc[UR8][R2.64] ;  /* 0x0000000802027981 */ /* 0x001f64000c1e1b00 */
.L_x_44:
[----:B------:R-:W0:Y:S01]  /*2520*/  LDCU.64 UR4, c[0x0][0x390] ;  /* 0x00007200ff0477ac */ /* 0x000e220008000a00 */
[----:B-----5:R-:W-:-:S04]  /*2530*/  IADD3 R0, P0, PT, R45, R2, RZ ;  /* 0x000000022d007210 */ /* 0x020fc80007f1e0ff */
[----:B------:R-:W-:Y:S02]  /*2540*/  LEA.HI.X.SX32 R3, R45, R3, 0x1, P0 ;  /* 0x000000032d037211 */ /* 0x000fe400000f0eff */
[----:B0-----:R-:W-:-:S04]  /*2550*/  LEA R2, P0, R0, UR4, 0x2 ;  /* 0x0000000400027c11 */ /* 0x001fc8000f8010ff */
[----:B------:R-:W-:-:S05]  /*2560*/  LEA.HI.X R3, R0, UR5, R3, 0x2, P0 ;  /* 0x0000000500037c11 */ /* 0x000fca00080f1403 */
[----:B------:R-:W-:Y:S01]  /*2570*/  STG.E desc[UR8][R2.64], R9 ;  /* 0x0000000902007986 */ /* 0x000fe2000c101908 */
[----:B------:R-:W-:Y:S05]  /*2580*/  EXIT ;  /* 0x000000000000794d */ /* 0x000fea0003800000 */
.L_x_4:
[----:B------:R-:W-:Y:S01]  /*2590*/  BAR.SYNC.DEFER_BLOCKING 0x0 ;  /* 0x0000000000007b1d */ /* 0x000fe20000010000 */
[----:B------:R-:W-:Y:S02]  /*25a0*/  ISETP.NE.AND P3, PT, R58, RZ, PT ;  /* 0x000000ff3a00720c */ /* 0x000fe40003f65270 */
[----:B------:R-:W-:Y:S02]  /*25b0*/  ISETP.NE.AND P4, PT, R55, RZ, PT ;  /* 0x000000ff3700720c */ /* 0x000fe40003f85270 */
[----:B------:R-:W-:Y:S02]  /*25c0*/  ISETP.NE.AND P5, PT, R52, RZ, PT ;  /* 0x000000ff3400720c */ /* 0x000fe40003fa5270 */
[----:B------:R-:W-:Y:S01]  /*25d0*/  ISETP.NE.AND P6, PT, R48, RZ, PT ;  /* 0x000000ff3000720c */ /* 0x000fe20003fc5270 */
[----:B------:R-:W1:Y:S01]  /*25e0*/  S2R R60, SR_TID.X ;  /* 0x00000000003c7919 */ /* 0x000e620000002100 */
[----:B------:R-:W-:Y:S02]  /*25f0*/  ISETP.NE.AND P0, PT, R10, RZ, PT ;  /* 0x000000ff0a00720c */ /* 0x000fe40003f05270 */
[----:B------:R-:W-:-:S02]  /*2600*/  ISETP.NE.AND P1, PT, R11, RZ, PT ;  /* 0x000000ff0b00720c */ /* 0x000fc40003f25270 */
[----:B------:R-:W-:Y:S02]  /*2610*/  ISETP.NE.AND P2, PT, R28, RZ, PT ;  /* 0x000000ff1c00720c */ /* 0x000fe40003f45270 */
[----:B------:R-:W-:Y:S02]  /*2620*/  @!P3 LEA R57, R57, UR4, 0x2 ;  /* 0x000000043939bc11 */ /* 0x000fe4000f8e10ff */
[----:B------:R-:W-:Y:S02]  /*2630*/  @!P4 LEA R54, R54, UR4, 0x2 ;  /* 0x000000043636cc11 */ /* 0x000fe4000f8e10ff */
[----:B------:R-:W-:Y:S02]  /*2640*/  @!P5 LEA R50, R50, UR4, 0x2 ;  /* 0x000000043232dc11 */ /* 0x000fe4000f8e10ff */
[----:B------:R-:W-:Y:S02]  /*2650*/  @!P6 LEA R10, R47, UR4, 0x2 ;  /* 0x000000042f0aec11 */ /* 0x000fe4000f8e10ff */
[----:B------:R-:W-:Y:S01]  /*2660*/  @!P0 LEA R43, R43, UR4, 0x2 ;  /* 0x000000042b2b8c11 */ /* 0x000fe2000f8e10ff */
[----:B-----5:R-:W-:Y:S01]  /*2670*/  @!P3 STS [R57], R56 ;  /* 0x000000383900b388 */ /* 0x020fe20000000800 */
[----:B------:R-:W-:-:S02]  /*2680*/  @!P1 LEA R11, R36, UR4, 0x2 ;  /* 0x00000004240b9c11 */ /* 0x000fc4000f8e10ff */
[----:B------:R-:W-:Y:S01]  /*2690*/  ISETP.NE.AND P3, PT, R29, RZ, PT ;  /* 0x000000ff1d00720c */ /* 0x000fe20003f65270 */
[----:B------:R-:W-:Y:S01]  /*26a0*/  @!P4 STS [R54], R51 ;  /* 0x000000333600c388 */ /* 0x000fe20000000800 */
[----:B------:R-:W-:Y:S02]  /*26b0*/  @!P2 LEA R37, R37, UR4, 0x2 ;  /* 0x000000042525ac11 */ /* 0x000fe4000f8e10ff */
[----:B------:R-:W-:Y:S01]  /*26c0*/  ISETP.NE.AND P4, PT, R30, RZ, PT ;  /* 0x000000ff1e00720c */ /* 0x000fe20003f85270 */
[----:B------:R-:W-:Y:S01]  /*26d0*/  @!P5 STS [R50], R49 ;  /* 0x000000313200d388 */ /* 0x000fe20000000800 */
[----:B------:R-:W-:-:S03]  /*26e0*/  ISETP.NE.AND P5, PT, R31, RZ, PT ;  /* 0x000000ff1f00720c */ /* 0x000fc60003fa5270 */
[----:B------:R-:W-:Y:S01]  /*26f0*/  @!P6 STS [R10], R53 ;  /* 0x000000350a00e388 */ /* 0x000fe20000000800 */
[----:B------:R-:W-:-:S03]  /*2700*/  ISETP.NE.AND P6, PT, R32, RZ, PT ;  /* 0x000000ff2000720c */ /* 0x000fc60003fc5270 */
[----:B------:R-:W-:Y:S01]  /*2710*/  @!P0 STS [R43], R46 ;  /* 0x0000002e2b008388 */ /* 0x000fe20000000800 */
[----:B------:R-:W-:Y:S02]  /*2720*/  ISETP.NE.AND P0, PT, R33, RZ, PT ;  /* 0x000000ff2100720c */ /* 0x000fe40003f05270 */
[----:B------:R-:W-:Y:S01]  /*2730*/  @!P3 LEA R38, R38, UR4, 0x2 ;  /* 0x000000042626bc11 */ /* 0x000fe2000f8e10ff */
[----:B------:R2:W-:Y:S01]  /*2740*/  @!P1 STS [R11], R0 ;  /* 0x000000000b009388 */ /* 0x0005e20000000800 */
[----:B------:R-:W-:Y:S02]  /*2750*/  ISETP.NE.AND P1, PT, R34, RZ, PT ;  /* 0x000000ff2200720c */ /* 0x000fe40003f25270 */
[----:B------:R-:W-:Y:S01]  /*2760*/  @!P4 LEA R39, R39, UR4, 0x2 ;  /* 0x000000042727cc11 */ /* 0x000fe2000f8e10ff */
[----:B------:R3:W-:Y:S01]  /*2770*/  @!P2 STS [R37], R2 ;  /* 0x000000022500a388 */ /* 0x0007e20000000800 */
[----:B------:R-:W-:Y:S02]  /*2780*/  ISETP.NE.AND P2, PT, R35, RZ, PT ;  /* 0x000000ff2300720c */ /* 0x000fe40003f45270 */
[----:B------:R-:W-:Y:S01]  /*2790*/  @!P5 LEA R40, R40, UR4, 0x2 ;  /* 0x000000042828dc11 */ /* 0x000fe2000f8e10ff */
[----:B------:R3:W-:Y:S01]  /*27a0*/  @!P3 STS [R38], R3 ;  /* 0x000000032600b388 */ /* 0x0007e20000000800 */
[----:B------:R-:W-:-:S02]  /*27b0*/  @!P6 LEA R41, R41, UR4, 0x2 ;  /* 0x000000042929ec11 */ /* 0x000fc4000f8e10ff */
[----:B------:R-:W-:Y:S01]  /*27c0*/  @!P0 LEA R44, R44, UR4, 0x2 ;  /* 0x000000042c2c8c11 */ /* 0x000fe2000f8e10ff */
[----:B------:R3:W-:Y:S01]  /*27d0*/  @!P4 STS [R39], R4 ;  /* 0x000000042700c388 */ /* 0x0007e20000000800 */
[----:B-1----:R-:W-:Y:S02]  /*27e0*/  ISETP.GE.U32.AND P3, PT, R60, R59, PT ;  /* 0x0000003b3c00720c */ /* 0x002fe40003f66070 */
[----:B--2---:R-:W-:Y:S01]  /*27f0*/  @!P1 LEA R11, R42, UR4, 0x2 ;  /* 0x000000042a0b9c11 */ /* 0x004fe2000f8e10ff */
[----:B------:R3:W-:Y:S02]  /*2800*/  @!P5 STS [R40], R5 ;  /* 0x000000052800d388 */ /* 0x0007e40000000800 */
[----:B------:R-:W-:Y:S02]  /*2810*/  @!P2 LEA R0, R45, UR4, 0x2 ;  /* 0x000000042d00ac11 */ /* 0x000fe4000f8e10ff */
[----:B------:R3:W-:Y:S04]  /*2820*/  @!P6 STS [R41], R6 ;  /* 0x000000062900e388 */ /* 0x0007e80000000800 */
[----:B------:R3:W-:Y:S04]  /*2830*/  @!P0 STS [R44], R7 ;  /* 0x000000072c008388 */ /* 0x0007e80000000800 */
[----:B------:R3:W-:Y:S04]  /*2840*/  @!P1 STS [R11], R8 ;  /* 0x000000080b009388 */ /* 0x0007e80000000800 */
[----:B------:R3:W-:Y:S01]  /*2850*/  @!P2 STS [R0], R9 ;  /* 0x000000090000a388 */ /* 0x0007e20000000800 */
[----:B------:R-:W-:Y:S06]  /*2860*/  BAR.SYNC.DEFER_BLOCKING 0x0 ;  /* 0x0000000000007b1d */ /* 0x000fec0000010000 */
[----:B------:R-:W-:Y:S05]  /*2870*/  @P3 EXIT ;  /* 0x000000000000394d */ /* 0x000fea0003800000 */
[----:B------:R-:W-:Y:S01]  /*2880*/  IADD3 R13, PT, PT, R15, R13, R14 ;  /* 0x0000000d0f0d7210 */ /* 0x000fe20007ffe00e */
[----:B---3--:R-:W-:Y:S01]  /*2890*/  IMAD.MOV.U32 R0, RZ, RZ, R60 ;  /* 0x000000ffff007224 */ /* 0x008fe200078e003c */
[----:B------:R-:W1:Y:S01]  /*28a0*/  LDCU.64 UR10, c[0x0][0x390] ;  /* 0x00007200ff0a77ac */ /* 0x000e620008000a00 */
[----:B------:R-:W-:Y:S01]  /*28b0*/  BSSY.RECONVERGENT B0, `(.L_x_45) ;  /* 0x0000026000007945 */ /* 0x000fe20003800200 */
[----:B------:R-:W-:Y:S02]  /*28c0*/  IADD3 R13, PT, PT, R17, R13, R16 ;  /* 0x0000000d110d7210 */ /* 0x000fe40007ffe010 */
[----:B------:R-:W-:Y:S02]  /*28d0*/  LOP3.LUT R2, RZ, R0, RZ, 0x33, !PT ;  /* 0x00000000ff027212 */ /* 0x000fe400078e33ff */
[----:B------:R-:W-:-:S04]  /*28e0*/  IADD3 R13, PT, PT, R19, R13, R18 ;  /* 0x0000000d130d7210 */ /* 0x000fc80007ffe012 */
[----:B------:R-:W-:-:S04]  /*28f0*/  IADD3 R13, PT, PT, R21, R13, R20 ;  /* 0x0000000d150d7210 */ /* 0x000fc80007ffe014 */
[----:B------:R-:W-:-:S04]  /*2900*/  IADD3 R13, PT, PT, R23, R13, R22 ;  /* 0x0000000d170d7210 */ /* 0x000fc80007ffe016 */
[----:B------:R-:W-:-:S04]  /*2910*/  IADD3 R13, PT, PT, R25, R13, R24 ;  /* 0x0000000d190d7210 */ /* 0x000fc80007ffe018 */
[----:B------:R-:W-:-:S04]  /*2920*/  IADD3 R13, PT, PT, R27, R13, R26 ;  /* 0x0000000d1b0d7210 */ /* 0x000fc80007ffe01a */
[----:B------:R-:W-:-:S04]  /*2930*/  IADD3 R13, PT, PT, R2, R13, R12 ;  /* 0x0000000d020d7210 */ /* 0x000fc80007ffe00c */
[----:B------:R-:W-:-:S04]  /*2940*/  LOP3.LUT R2, R13, 0x600, RZ, 0xc0, !PT ;  /* 0x000006000d027812 */ /* 0x000fc800078ec0ff */
[----:B------:R-:W-:-:S13]  /*2950*/  ISETP.NE.AND P0, PT, R2, 0x600, PT ;  /* 0x000006000200780c */ /* 0x000fda0003f05270 */
[----:B-1----:R-:W-:Y:S05]  /*2960*/  @!P0 BRA `(.L_x_46) ;  /* 0x0000000000688947 */ /* 0x002fea0003800000 */
[----:B------:R-:W-:Y:S01]  /*2970*/  LEA.HI R2, R13, 0x1, RZ, 0x17 ;  /* 0x000000010d027811 */ /* 0x000fe200078fb8ff */
[----:B------:R-:W-:Y:S01]  /*2980*/  BSSY.RECONVERGENT B1, `(.L_x_47) ;  /* 0x0000017000017945 */ /* 0x000fe20003800200 */
[----:B------:R-:W-:Y:S01]  /*2990*/  LEA R6, R0, UR4, 0x2 ;  /* 0x0000000400067c11 */ /* 0x000fe2000f8e10ff */
[----:B------:R-:W-:Y:S01]  /*29a0*/  IMAD.MOV.U32 R9, RZ, RZ, R0 ;  /* 0x000000ffff097224 */ /* 0x000fe200078e0000 */
[----:B------:R-:W-:Y:S01]  /*29b0*/  LOP3.LUT R2, R2, 0x3, RZ, 0xc0, !PT ;  /* 0x0000000302027812 */ /* 0x000fe200078ec0ff */
[----:B------:R-:W-:-:S04]  /*29c0*/  IMAD.MOV.U32 R11, RZ, RZ, RZ ;  /* 0x000000ffff0b7224 */ /* 0x000fc800078e00ff */
[----:B------:R-:W-:-:S07]  /*29d0*/  IMAD.MOV R0, RZ, RZ, -R2 ;  /* 0x000000ffff007224 */ /* 0x000fce00078e0a02 */
.L_x_48:
[----:B------:R-:W-:Y:S02]  /*29e0*/  ISETP.NE.AND P0, PT, RZ, UR6, PT ;  /* 0x00000006ff007c0c */ /* 0x000fe4000bf05270 */
[----:B-1----:R-:W-:Y:S01]  /*29f0*/  CS2R R2, SRZ ;  /* 0x0000000000027805 */ /* 0x002fe2000001ff00 */
[----:B------:R1:W2:Y:S10]  /*2a00*/  LDS R15, [R6] ;  /* 0x00000000060f7984 */ /* 0x0002b40000000800 */
[----:B------:R-:W3:Y:S02]  /*2a10*/  @!P0 LDC.64 R4, c[0x0][0x3d8] ;  /* 0x0000f600ff048b82 */ /* 0x000ee40000000a00 */
[----:B---3--:R-:W3:Y:S01]  /*2a20*/  @!P0 LDG.E.64 R2, desc[UR8][R4.64] ;  /* 0x0000000804028981 */ /* 0x008ee2000c1e1b00 */
[----:B------:R-:W-:-:S02]  /*2a30*/  VIADD R0, R0, 0x1 ;  /* 0x0000000100007836 */ /* 0x000fc40000000000 */
[----:B-1----:R-:W-:Y:S01]  /*2a40*/  VIADD R6, R6, 0x800 ;  /* 0x0000080006067836 */ /* 0x002fe20000000000 */
[----:B---3--:R-:W-:-:S05]  /*2a50*/  IADD3 R7, P0, PT, R9, R2, RZ ;  /* 0x0000000209077210 */ /* 0x008fca0007f1e0ff */
[----:B------:R-:W-:Y:S01]  /*2a60*/  IMAD.X R8, R11, 0x1, R3, P0 ;  /* 0x000000010b087824 */ /* 0x000fe200000e0603 */
[----:B------:R-:W-:-:S04]  /*2a70*/  LEA R2, P0, R7, UR10, 0x2 ;  /* 0x0000000a07027c11 */ /* 0x000fc8000f8010ff */
[----:B------:R-:W-:Y:S02]  /*2a80*/  LEA.HI.X R3, R7, UR11, R8, 0x2, P0 ;  /* 0x0000000b07037c11 */ /* 0x000fe400080f1408 */
[----:B------:R-:W-:Y:S02]  /*2a90*/  ISETP.NE.AND P0, PT, R0, RZ, PT ;  /* 0x000000ff0000720c */ /* 0x000fe40003f05270 */
[----:B------:R-:W-:Y:S01]  /*2aa0*/  IADD3 R7, P1, PT, R9, 0x200, RZ ;  /* 0x0000020009077810 */ /* 0x000fe20007f3e0ff */
[----:B--2---:R1:W-:Y:S04]  /*2ab0*/  STG.E desc[UR8][R2.64], R15 ;  /* 0x0000000f02007986 */ /* 0x0043e8000c101908 */
[----:B------:R-:W-:Y:S02]  /*2ac0*/  IMAD.MOV.U32 R9, RZ, RZ, R7 ;  /* 0x000000ffff097224 */ /* 0x000fe400078e0007 */
[----:B------:R-:W-:-:S04]  /*2ad0*/  IMAD.X R11, RZ, RZ, R11, P1 ;  /* 0x000000ffff0b7224 */ /* 0x000fc800008e060b */
[----:B------:R-:W-:Y:S05]  /*2ae0*/  @P0 BRA `(.L_x_48) ;  /* 0xfffffffc00bc0947 */ /* 0x000fea000383ffff */
[----:B------:R-:W-:Y:S05]  /*2af0*/  BSYNC.RECONVERGENT B1 ;  /* 0x0000000000017941 */ /* 0x000fea0003800200 */
.L_x_47:
[----:B------:R-:W-:-:S07]  /*2b00*/  IMAD.MOV.U32 R0, RZ, RZ, R7 ;  /* 0x000000ffff007224 */ /* 0x000fce00078e0007 */
.L_x_46:
[----:B------:R-:W-:Y:S05]  /*2b10*/  BSYNC.RECONVERGENT B0 ;  /* 0x0000000000007941 */ /* 0x000fea0003800200 */
.L_x_45:
[----:B------:R-:W-:-:S13]  /*2b20*/  ISETP.GE.U32.AND P0, PT, R13, 0x600, PT ;  /* 0x000006000d00780c */ /* 0x000fda0003f06070 */
[----:B------:R-:W-:Y:S05]  /*2b30*/  @!P0 EXIT ;  /* 0x000000000000894d */ /* 0x000fea0003800000 */
[----:B------:R-:W2:Y:S01]  /*2b40*/  S2UR UR5, SR_CgaCtaId ;  /* 0x00000000000579c3 */ /* 0x000ea20000008800 */
[----:B------:R-:W-:Y:S01]  /*2b50*/  UMOV UR4, 0x400 ;  /* 0x0000040000047882 */ /* 0x000fe20000000000 */
[----:B------:R-:W-:Y:S01]  /*2b60*/  UISETP.NE.AND UP0, UPT, UR6, URZ, UPT ;  /* 0x000000ff0600728c */ /* 0x000fe2000bf05270 */
[----:B-1----:R-:W-:Y:S02]  /*2b70*/  IMAD.MOV.U32 R15, RZ, RZ, RZ ;  /* 0x000000ffff0f7224 */ /* 0x002fe400078e00ff */
[----:B------:R-:W-:-:S03]  /*2b80*/  IMAD.MOV.U32 R17, RZ, RZ, RZ ;  /* 0x000000ffff117224 */ /* 0x000fc600078e00ff */
[----:B------:R-:W1:Y:S01]  /*2b90*/  LDC.64 R2, c[0x0][0x390] ;  /* 0x0000e400ff027b82 */ /* 0x000e620000000a00 */
[----:B------:R-:W-:Y:S01]  /*2ba0*/  PLOP3.LUT P0, PT, PT, PT, UP0, 0x80, 0x8 ;  /* 0x000000000008781c */ /* 0x000fe20003f0f008 */
[----:B------:R-:W-:Y:S02]  /*2bb0*/  UISETP.NE.AND UP0, UPT, UR6, URZ, UPT ;  /* 0x000000ff0600728c */ /* 0x000fe4000bf05270 */
[----:B--2---:R-:W-:-:S06]  /*2bc0*/  ULEA UR4, UR5, UR4, 0x18 ;  /* 0x0000000405047291 */ /* 0x004fcc000f8ec0ff */
[C---:B------:R-:W-:Y:S01]  /*2bd0*/  LEA R14, R0.reuse, UR4, 0x2 ;  /* 0x00000004000e7c11 */ /* 0x040fe2000f8e10ff */
[----:B-1----:R-:W-:-:S04]  /*2be0*/  IMAD.WIDE.U32 R2, R0, 0x4, R2 ;  /* 0x0000000400027825 */ /* 0x002fc800078e0002 */
[----:B------:R-:W-:-:S07]  /*2bf0*/  VIADD R14, R14, 0x1000 ;  /* 0x000010000e0e7836 */ /* 0x000fce0000000000 */
.L_x_49:
[----:B------:R-:W1:Y:S01]  /*2c00*/  @!P0 LDC.64 R8, c[0x0][0x3d8] ;  /* 0x0000f600ff088b82 */ /* 0x000e620000000a00 */
[----:B--2---:R-:W-:Y:S01]  /*2c10*/  CS2R R4, SRZ ;  /* 0x0000000000047805 */ /* 0x004fe2000001ff00 */
[----:B------:R-:W2:Y:S04]  /*2c20*/  LDS R19, [R14+-0x1000] ;  /* 0xfff000000e137984 */ /* 0x000ea80000000800 */
[----:B------:R-:W3:Y:S04]  /*2c30*/  LDS R21, [R14+-0x800] ;  /* 0xfff800000e157984 */ /* 0x000ee80000000800 */
[----:B-1----:R-:W4:Y:S01]  /*2c40*/  @!P0 LDG.E.64 R4, desc[UR8][R8.64] ;  /* 0x0000000808048981 */ /* 0x002f22000c1e1b00 */
[----:B------:R-:W-:-:S13]  /*2c50*/  PLOP3.LUT P0, PT, PT, PT, UP0, 0x80, 0x8 ;  /* 0x000000000008781c */ /* 0x000fda0003f0f008 */
[----:B------:R-:W1:Y:S01]  /*2c60*/  @!P0 LDC.64 R10, c[0x0][0x3d8] ;  /* 0x0000f600ff0a8b82 */ /* 0x000e620000000a00 */
[----:B----4-:R-:W-:-:S04]  /*2c70*/  LEA R7, P1, R4, R15, 0x2 ;  /* 0x0000000f04077211 */ /* 0x010fc800078210ff */
[----:B------:R-:W-:Y:S02]  /*2c80*/  LEA.HI.X R5, R4, R17, R5, 0x2, P1 ;  /* 0x0000001104057211 */ /* 0x000fe400008f1405 */
[----:B------:R-:W-:-:S05]  /*2c90*/  IADD3 R6, P1, PT, R2, R7, RZ ;  /* 0x0000000702067210 */ /* 0x000fca0007f3e0ff */
[----:B------:R-:W-:Y:S01]  /*2ca0*/  IMAD.X R7, R3, 0x1, R5, P1 ;  /* 0x0000000103077824 */ /* 0x000fe200008e0605 */
[----:B------:R-:W-:-:S04]  /*2cb0*/  CS2R R4, SRZ ;  /* 0x0000000000047805 */ /* 0x000fc8000001ff00 */
[----:B--2---:R2:W-:Y:S04]  /*2cc0*/  STG.E desc[UR8][R6.64], R19 ;  /* 0x0000001306007986 */ /* 0x0045e8000c101908 */
[----:B-1----:R-:W4:Y:S01]  /*2cd0*/  @!P0 LDG.E.64 R4, desc[UR8][R10.64] ;  /* 0x000000080a048981 */ /* 0x002f22000c1e1b00 */
[----:B------:R-:W1:Y:S03]  /*2ce0*/  @!P0 LDC.64 R12, c[0x0][0x3d8] ;  /* 0x0000f600ff0c8b82 */ /* 0x000e660000000a00 */
[----:B------:R-:W5:Y:S01]  /*2cf0*/  LDS R19, [R14] ;  /* 0x000000000e137984 */ /* 0x000f620000000800 */
[----:B----4-:R-:W-:-:S04]  /*2d00*/  LEA R9, P1, R4, R15, 0x2 ;  /* 0x0000000f04097211 */ /* 0x010fc800078210ff */
[----:B------:R-:W-:Y:S02]  /*2d10*/  LEA.HI.X R5, R4, R17, R5, 0x2, P1 ;  /* 0x0000001104057211 */ /* 0x000fe400008f1405 */
[----:B------:R-:W-:-:S05]  /*2d20*/  IADD3 R8, P1, PT, R2, R9, RZ ;  /* 0x0000000902087210 */ /* 0x000fca0007f3e0ff */
[----:B------:R-:W-:Y:S01]  /*2d30*/  IMAD.X R9, R3, 0x1, R5, P1 ;  /* 0x0000000103097824 */ /* 0x000fe200008e0605 */
[----:B------:R-:W-:-:S04]  /*2d40*/  CS2R R4, SRZ ;  /* 0x0000000000047805 */ /* 0x000fc8000001ff00 */
[----:B---3--:R-:W-:Y:S04]  /*2d50*/  STG.E desc[UR8][R8.64+0x800], R21 ;  /* 0x0008001508007986 */ /* 0x008fe8000c101908 */
[----:B-1----:R-:W2:Y:S01]  /*2d60*/  @!P0 LDG.E.64 R4, desc[UR8][R12.64] ;  /* 0x000000080c048981 */ /* 0x002ea2000c1e1b00 */
[----:B------:R-:W1:Y:S03]  /*2d70*/  @!P0 LDC.64 R10, c[0x0][0x3d8] ;  /* 0x0000f600ff0a8b82 */ /* 0x000e660000000a00 */
[----:B------:R3:W4:Y:S01]  /*2d80*/  LDS R21, [R14+0x800] ;  /* 0x000800000e157984 */ /* 0x0007220000000800 */
[----:B--2---:R-:W-:-:S04]  /*2d90*/  LEA R7, P1, R4, R15, 0x2 ;  /* 0x0000000f04077211 */ /* 0x004fc800078210ff */
[----:B------:R-:W-:Y:S02]  /*2da0*/  LEA.HI.X R5, R4, R17, R5, 0x2, P1 ;  /* 0x0000001104057211 */ /* 0x000fe400008f1405 */
[----:B------:R-:W-:-:S05]  /*2db0*/  IADD3 R6, P1, PT, R2, R7, RZ ;  /* 0x0000000702067210 */ /* 0x000fca0007f3e0ff */
[----:B------:R-:W-:Y:S01]  /*2dc0*/  IMAD.X R7, R3, 0x1, R5, P1 ;  /* 0x0000000103077824 */ /* 0x000fe200008e0605 */
[----:B------:R-:W-:-:S04]  /*2dd0*/  CS2R R4, SRZ ;  /* 0x0000000000047805 */ /* 0x000fc8000001ff00 */
[----:B-----5:R2:W-:Y:S04]  /*2de0*/  STG.E desc[UR8][R6.64+0x1000], R19 ;  /* 0x0010001306007986 */ /* 0x0205e8000c101908 */
[----:B-1----:R-:W5:Y:S01]  /*2df0*/  @!P0 LDG.E.64 R4, desc[UR8][R10.64] ;  /* 0x000000080a048981 */ /* 0x002f62000c1e1b00 */
[----:B------:R-:W-:Y:S02]  /*2e00*/  VIADD R0, R0, 0x800 ;  /* 0x0000080000007836 */ /* 0x000fe40000000000 */
[----:B---3--:R-:W-:Y:S01]  /*2e10*/  VIADD R14, R14, 0x2000 ;  /* 0x000020000e0e7836 */ /* 0x008fe20000000000 */
[----:B-----5:R-:W-:Y:S02]  /*2e20*/  LEA R9, P1, R4, R15, 0x2 ;  /* 0x0000000f04097211 */ /* 0x020fe400078210ff */
[----:B------:R-:W-:-:S02]  /*2e30*/  IADD3 R15, P2, PT, R15, 0x2000, RZ ;  /* 0x000020000f0f7810 */ /* 0x000fc40007f5e0ff */
[----:B------:R-:W-:Y:S02]  /*2e40*/  LEA.HI.X R5, R4, R17, R5, 0x2, P1 ;  /* 0x0000001104057211 */ /* 0x000fe400008f1405 */
[----:B------:R-:W-:Y:S01]  /*2e50*/  IADD3 R4, P1, PT, R2, R9, RZ ;  /* 0x0000000902047210 */ /* 0x000fe20007f3e0ff */
[----:B------:R-:W-:-:S04]  /*2e60*/  IMAD.X R17, RZ, RZ, R17, P2 ;  /* 0x000000ffff117224 */ /* 0x000fc800010e0611 */
[----:B------:R-:W-:Y:S01]  /*2e70*/  IMAD.X R5, R3, 0x1, R5, P1 ;  /* 0x0000000103057824 */ /* 0x000fe200008e0605 */
[----:B------:R-:W-:-:S04]  /*2e80*/  ISETP.GE.AND P1, PT, R0, R59, PT ;  /* 0x0000003b0000720c */ /* 0x000fc80003f26270 */
[----:B----4-:R2:W-:Y:S09]  /*2e90*/  STG.E desc[UR8][R4.64+0x1800], R21 ;  /* 0x0018001504007986 */ /* 0x0105f2000c101908 */
[----:B------:R-:W-:Y:S05]  /*2ea0*/  @!P1 BRA `(.L_x_49) ;  /* 0xfffffffc00549947 */ /* 0x000fea000383ffff */
[----:B------:R-:W-:Y:S05]  /*2eb0*/  EXIT ;  /* 0x000000000000794d */ /* 0x000fea0003800000 */
.L_x_1:
[----:B------:R-:W0:Y:S01]  /*2ec0*/  S2R R38, SR_TID.X ;  /* 0x0000000000267919 */ /* 0x000e220000002100 */
[----:B------:R-:W1:Y:S01]  /*2ed0*/  LDC.64 R2, c[0x0][0x3d0] ;  /* 0x0000f400ff027b82 */ /* 0x000e620000000a00 */
[----:B------:R-:W2:Y:S01]  /*2ee0*/  LDCU.U8 UR4, c[0x0][0x3c0] ;  /* 0x00007800ff0477ac */ /* 0x000ea20008000000 */
[----:B------:R-:W3:Y:S06]  /*2ef0*/  LDCU.64 UR10, c[0x0][0x380] ;  /* 0x00007000ff0a77ac */ /* 0x000eec0008000a00 */
[----:B------:R-:W4:Y:S01]  /*2f00*/  LDC.64 R12, c[0x0][0x3a8] ;  /* 0x0000ea00ff0c7b82 */ /* 0x000f220000000a00 */
[----:B--2---:R-:W-:Y:S01]  /*2f10*/  ISETP.NE.AND P0, PT, RZ, UR4, PT ;  /* 0x00000004ff007c0c */ /* 0x004fe2000bf05270 */
[----:B------:R-:W-:-:S03]  /*2f20*/  USHF.R.S32.HI UR4, URZ, 0x1f, UR7 ;  /* 0x0000001fff047899 */ /* 0x000fc60008011407 */
[----:B-1----:R-:W-:Y:S02]  /*2f30*/  SEL R2, R2, RZ, !P0 ;  /* 0x000000ff02027207 */ /* 0x002fe40004000000 */
[----:B------:R-:W-:Y:S01]  /*2f40*/  SEL R3, R3, RZ, !P0 ;  /* 0x000000ff03037207 */ /* 0x000fe20004000000 */
[----:B0-----:R-:W-:-:S05]  /*2f50*/  IMAD R5, R38, 0xe, RZ ;  /* 0x0000000e26057824 */ /* 0x001fca00078e02ff */
[----:B------:R-:W-:-:S04]  /*2f60*/  IADD3 R5, P1, P2, R5, UR7, R2 ;  /* 0x0000000705057c10 */ /* 0x000fc8000fa3e002 */
[----:B------:R-:W-:Y:S01]  /*2f70*/  IADD3.X R4, PT, PT, RZ, UR4, R3, P1, P2 ;  /* 0x00000004ff047c10 */ /* 0x000fe20008fe4403 */
[C---:B------:R-:W-:Y:S01]  /*2f80*/  IMAD.SHL.U32 R8, R5.reuse, 0x4, RZ ;  /* 0x0000000405087824 */ /* 0x040fe200078e00ff */
[----:B------:R-:W0:Y:S02]  /*2f90*/  LDCU.64 UR4, c[0x0][0x388] ;  /* 0x00007100ff0477ac */ /* 0x000e240008000a00 */
[----:B------:R-:W-:Y:S02]  /*2fa0*/  SHF.L.U64.HI R4, R5, 0x2, R4 ;  /* 0x0000000205047819 */ /* 0x000fe40000010204 */
[----:B---3--:R-:W-:-:S04]  /*2fb0*/  IADD3 R2, P0, PT, R8, UR10, RZ ;  /* 0x0000000a08027c10 */ /* 0x008fc8000ff1e0ff */
[----:B------:R-:W-:-:S05]  /*2fc0*/  IADD3.X R3, PT, PT, R4, UR11, RZ, P0, !PT ;  /* 0x0000000b04037c10 */ /* 0x000fca00087fe4ff */
        /* <DEDUP_REMOVED lines=15> */
[----:B----4-:R-:W1:Y:S01]  /*30c0*/  LDG.E R12, desc[UR8][R12.64] ;  /* 0x000000080c0c7981 */ /* 0x010e62000c1e1900 */
[----:B0-----:R-:W-:-:S04]  /*30d0*/  IADD3 R8, P0, PT, R8, UR4, RZ ;  /* 0x0000000408087c10 */ /* 0x001fc8000ff1e0ff */
[----:B------:R-:W-:-:S05]  /*30e0*/  IADD3.X R9, PT, PT, R4, UR5, RZ, P0, !PT ;  /* 0x0000000504097c10 */ /* 0x000fca00087fe4ff */
[----:B------:R-:W2:Y:S04]  /*30f0*/  LDG.E R19, desc[UR8][R8.64] ;  /* 0x0000000808137981 */ /* 0x000ea8000c1e1900 */
        /* <DEDUP_REMOVED lines=13> */
[----:B-1----:R-:W-:-:S04]  /*31d0*/  IABS R2, R12 ;  /* 0x0000000c00027213 */ /* 0x002fc80000000000 */
[----:B------:R-:W0:Y:S08]  /*31e0*/  I2F.RP R22, R2 ;  /* 0x0000000200167306 */ /* 0x000e300000209400 */
[----:B0-----:R-:W0:Y:S02]  /*31f0*/  MUFU.RCP R22, R22 ;  /* 0x0000001600167308 */ /* 0x001e240000001000 */
[----:B0-----:R-:W-:-:S06]  /*3200*/  VIADD R4, R22, 0xffffffe ;  /* 0x0ffffffe16047836 */ /* 0x001fcc0000000000 */
[----:B------:R0:W1:Y:S01]  /*3210*/  F2I.FTZ.U32.TRUNC.NTZ R5, R4 ;  /* 0x0000000400057305 */ /* 0x000062000021f000 */
[----:B------:R-:W-:Y:S02]  /*3220*/  IABS R24, R12 ;  /* 0x0000000c00187213 */ /* 0x000fe40000000000 */
[----:B--2---:R-:W-:Y:S01]  /*3230*/  IABS R8, R19 ;  /* 0x0000001300087213 */ /* 0x004fe20000000000 */
[----:B0-----:R-:W-:Y:S02]  /*3240*/  IMAD.MOV.U32 R4, RZ, RZ, RZ ;  /* 0x000000ffff047224 */ /* 0x001fe400078e00ff */
[----:B-1----:R-:W-:-:S04]  /*3250*/  IMAD.MOV R23, RZ, RZ, -R5 ;  /* 0x000000ffff177224 */ /* 0x002fc800078e0a05 */
[----:B------:R-:W-:Y:S01]  /*3260*/  IMAD R23, R23, R2, RZ ;  /* 0x0000000217177224 */ /* 0x000fe200078e02ff */
[----:B---3--:R-:W-:-:S03]  /*3270*/  IABS R22, R20 ;  /* 0x0000001400167213 */ /* 0x008fc60000000000 */
[----:B------:R-:W-:-:S04]  /*3280*/  IMAD.HI.U32 R5, R5, R23, R4 ;  /* 0x0000001705057227 */ /* 0x000fc800078e0004 */
[----:B------:R-:W-:Y:S01]  /*3290*/  IMAD.MOV R4, RZ, RZ, -R24 ;  /* 0x000000ffff047224 */ /* 0x000fe200078e0a18 */
[----:B----4-:R-:W-:Y:S01]  /*32a0*/  IABS R24, R21 ;  /* 0x0000001500187213 */ /* 0x010fe20000000000 */
[----:B------:R-:W-:-:S04]  /*32b0*/  IMAD.HI.U32 R9, R5, R8, RZ ;  /* 0x0000000805097227 */ /* 0x000fc800078e00ff */
[----:B------:R-:W-:-:S04]  /*32c0*/  IMAD.HI.U32 R23, R5, R22, RZ ;  /* 0x0000001605177227 */ /* 0x000fc800078e00ff */
[-C--:B------:R-:W-:Y:S02]  /*32d0*/  IMAD R9, R9, R4.reuse, R8 ;  /* 0x0000000409097224 */ /* 0x080fe400078e0208 */
[----:B------:R-:W-:Y:S02]  /*32e0*/  IMAD.MOV.U32 R8, RZ, RZ, R24 ;  /* 0x000000ffff087224 */ /* 0x000fe400078e0018 */
[----:B------:R-:W-:Y:S01]  /*32f0*/  IMAD R23, R23, R4, R22 ;  /* 0x0000000417177224 */ /* 0x000fe200078e0216 */
[----:B------:R-:W-:Y:S01]  /*3300*/  ISETP.GT.U32.AND P0, PT, R2, R9, PT ;  /* 0x000000090200720c */ /* 0x000fe20003f04070 */
[----:B------:R-:W-:-:S03]  /*3310*/  IMAD.HI.U32 R25, R5, R8, RZ ;  /* 0x0000000805197227 */ /* 0x000fc600078e00ff */
[----:B------:R-:W-:Y:S01]  /*3320*/  ISETP.GT.U32.AND P1, PT, R2, R23, PT ;  /* 0x000000170200720c */ /* 0x000fe20003f24070 */
[----:B------:R-:W-:-:S05]  /*3330*/  IMAD R25, R25, R4, R8 ;  /* 0x0000000419197224 */ /* 0x000fca00078e0208 */
[----:B------:R-:W-:-:S03]  /*3340*/  ISETP.GT.U32.AND P3, PT, R2, R25, PT ;  /* 0x000000190200720c */ /* 0x000fc60003f64070 */
[----:B------:R-:W-:-:S04]  /*3350*/  @!P0 IMAD.IADD R9, R9, 0x1, -R2 ;  /* 0x0000000109098824 */ /* 0x000fc800078e0a02 */
[----:B------:R-:W-:Y:S01]  /*3360*/  @!P1 IMAD.IADD R23, R23, 0x1, -R2 ;  /* 0x0000000117179824 */ /* 0x000fe200078e0a02 */
[----:B------:R-:W-:-:S04]  /*3370*/  ISETP.GT.U32.AND P0, PT, R2, R9, PT ;  /* 0x000000090200720c */ /* 0x000fc80003f04070 */
[----:B------:R-:W-:Y:S01]  /*3380*/  ISETP.GT.U32.AND P2, PT, R2, R23, PT ;  /* 0x000000170200720c */ /* 0x000fe20003f44070 */
[----:B------:R-:W-:Y:S01]  /*3390*/  @!P3 IMAD.IADD R25, R25, 0x1, -R2 ;  /* 0x000000011919b824 */ /* 0x000fe200078e0a02 */
[----:B------:R-:W-:Y:S02]  /*33a0*/  ISETP.GE.AND P1, PT, R19, RZ, PT ;  /* 0x000000ff1300720c */ /* 0x000fe40003f26270 */
[----:B------:R-:W-:-:S05]  /*33b0*/  ISETP.GE.AND P3, PT, R20, RZ, PT ;  /* 0x000000ff1400720c */ /* 0x000fca0003f66270 */
[----:B------:R-:W-:Y:S01]  /*33c0*/  @!P0 IMAD.IADD R9, R9, 0x1, -R2 ;  /* 0x0000000109098824 */ /* 0x000fe200078e0a02 */
[----:B------:R-:W-:-:S03]  /*33d0*/  ISETP.NE.AND P0, PT, R12, RZ, PT ;  /* 0x000000ff0c00720c */ /* 0x000fc60003f05270 */
[----:B------:R-:W-:Y:S01]  /*33e0*/  @!P2 IMAD.IADD R23, R23, 0x1, -R2 ;  /* 0x000000011717a824 */ /* 0x000fe200078e0a02 */
[----:B------:R-:W-:Y:S01]  /*33f0*/  LOP3.LUT R12, RZ, R12, RZ, 0x33, !PT ;  /* 0x0000000cff0c7212 */ /* 0x000fe200078e33ff */
[----:B------:R-:W-:Y:S02]  /*3400*/  @!P1 IMAD.MOV R9, RZ, RZ, -R9 ;  /* 0x000000ffff099224 */ /* 0x000fe400078e0a09 */
[----:B------:R-:W-:-:S03]  /*3410*/  @!P3 IMAD.MOV R23, RZ, RZ, -R23 ;  /* 0x000000ffff17b224 */ /* 0x000fc600078e0a17 */
[C---:B------:R-:W-:Y:S02]  /*3420*/  SEL R35, R12.reuse, R9, !P0 ;  /* 0x000000090c237207 */ /* 0x040fe40004000000 */
[----:B------:R-:W-:Y:S02]  /*3430*/  SEL R34, R12, R23, !P0 ;  /* 0x000000170c227207 */ /* 0x000fe40004000000 */
[----:B------:R-:W-:Y:S02]  /*3440*/  IABS R8, R18 ;  /* 0x0000001200087213 */ /* 0x000fe40000000000 */
[----:B------:R-:W-:Y:S02]  /*3450*/  ISETP.NE.AND P1, PT, R35, RZ, PT ;  /* 0x000000ff2300720c */ /* 0x000fe40003f25270 */
[----:B------:R-:W-:Y:S02]  /*3460*/  ISETP.GT.U32.AND P4, PT, R2, R25, PT ;  /* 0x000000190200720c */ /* 0x000fe40003f84070 */
[----:B------:R-:W-:Y:S01]  /*3470*/  ISETP.NE.AND P2, PT, R34, RZ, PT ;  /* 0x000000ff2200720c */ /* 0x000fe20003f45270 */
[----:B------:R-:W-:Y:S01]  /*3480*/  IMAD.HI.U32 R9, R5, R8, RZ ;  /* 0x0000000805097227 */ /* 0x000fe200078e00ff */
[----:B------:R-:W-:-:S03]  /*3490*/  ISETP.GE.AND P5, PT, R21, RZ, PT ;  /* 0x000000ff1500720c */ /* 0x000fc60003fa6270 */
[----:B------:R-:W-:Y:S01]  /*34a0*/  IMAD R19, R9, R4, R8 ;  /* 0x0000000409137224 */ /* 0x000fe200078e0208 */
[----:B------:R-:W-:Y:S02]  /*34b0*/  SEL R9, RZ, 0x1, P1 ;  /* 0x00000001ff097807 */ /* 0x000fe40000800000 */
[----:B------:R-:W-:Y:S01]  /*34c0*/  IABS R8, R17 ;  /* 0x0000001100087213 */ /* 0x000fe20000000000 */
[----:B------:R-:W-:Y:S02]  /*34d0*/  IMAD.MOV.U32 R20, RZ, RZ, 0x2 ;  /* 0x00000002ff147424 */ /* 0x000fe400078e00ff */
[----:B------:R-:W-:Y:S01]  /*34e0*/  @P1 IMAD.MOV R20, RZ, RZ, 0x1 ;  /* 0x00000001ff141424 */ /* 0x000fe200078e02ff */
[----:B------:R-:W-:Y:S01]  /*34f0*/  ISETP.GT.U32.AND P1, PT, R2, R19, PT ;  /* 0x000000130200720c */ /* 0x000fe20003f24070 */
[----:B------:R-:W-:Y:S02]  /*3500*/  @!P4 IMAD.IADD R25, R25, 0x1, -R2 ;  /* 0x000000011919c824 */ /* 0x000fe400078e0a02 */
[----:B------:R-:W-:-:S02]  /*3510*/  @P2 IMAD.MOV R20, RZ, RZ, R9 ;  /* 0x000000ffff142224 */ /* 0x000fc400078e0209 */
[----:B------:R-:W-:-:S04]  /*3520*/  IMAD.HI.U32 R9, R5, R8, RZ ;  /* 0x0000000805097227 */ /* 0x000fc800078e00ff */
[----:B------:R-:W-:Y:S02]  /*3530*/  @!P5 IMAD.MOV R25, RZ, RZ, -R25 ;  /* 0x000000ffff19d224 */ /* 0x000fe400078e0a19 */
[----:B------:R-:W-:-:S03]  /*3540*/  IMAD R9, R9, R4, R8 ;  /* 0x0000000409097224 */ /* 0x000fc600078e0208 */
[----:B------:R-:W-:Y:S02]  /*3550*/  SEL R33, R12, R25, !P0 ;  /* 0x000000190c217207 */ /* 0x000fe40004000000 */
[----:B------:R-:W-:Y:S01]  /*3560*/  ISETP.GT.U32.AND P4, PT, R2, R9, PT ;  /* 0x000000090200720c */ /* 0x000fe20003f84070 */
[----:B------:R-:W-:Y:S01]  /*3570*/  @!P1 IMAD.IADD R19, R19, 0x1, -R2 ;  /* 0x0000000113139824 */ /* 0x000fe200078e0a02 */
[----:B------:R-:W-:-:S04]  /*3580*/  ISETP.NE.AND P3, PT, R33, RZ, PT ;  /* 0x000000ff2100720c */ /* 0x000fc80003f65270 */
[----:B------:R-:W-:Y:S01]  /*3590*/  ISETP.GT.U32.AND P1, PT, R2, R19, PT ;  /* 0x000000130200720c */ /* 0x000fe20003f24070 */
[----:B------:R-:W-:-:S06]  /*35a0*/  VIADD R22, R20, 0x1 ;  /* 0x0000000114167836 */ /* 0x000fcc0000000000 */
[----:B------:R-:W-:Y:S02]  /*35b0*/  @!P4 IMAD.IADD R9, R9, 0x1, -R2 ;  /* 0x000000010909c824 */ /* 0x000fe400078e0a02 */
[----:B------:R-:W-:Y:S01]  /*35c0*/  @P3 IMAD.MOV R22, RZ, RZ, R20 ;  /* 0x000000ffff163224 */ /* 0x000fe200078e0214 */
[----:B------:R-:W-:Y:S02]  /*35d0*/  ISETP.GE.AND P3, PT, R18, RZ, PT ;  /* 0x000000ff1200720c */ /* 0x000fe40003f66270 */
[----:B------:R-:W-:Y:S02]  /*35e0*/  ISETP.GT.U32.AND P4, PT, R2, R9, PT ;  /* 0x000000090200720c */ /* 0x000fe40003f84070 */
[----:B------:R-:W-:Y:S01]  /*35f0*/  IABS R8, R15 ;  /* 0x0000000f00087213 */ /* 0x000fe20000000000 */
[----:B------:R-:W-:Y:S01]  /*3600*/  @!P1 IMAD.IADD R19, R19, 0x1, -R2 ;  /* 0x0000000113139824 */ /* 0x000fe200078e0a02 */
[----:B------:R-:W-:Y:S02]  /*3610*/  ISETP.GE.AND P2, PT, R17, RZ, PT ;  /* 0x000000ff1100720c */ /* 0x000fe40003f46270 */
[----:B------:R-:W-:Y:S01]  /*3620*/  IABS R21, R14 ;  /* 0x0000000e00157213 */ /* 0x000fe20000000000 */
[----:B------:R-:W-:Y:S01]  /*3630*/  IMAD.HI.U32 R25, R5, R8, RZ ;  /* 0x0000000805197227 */ /* 0x000fe200078e00ff */
[----:B------:R-:W-:-:S03]  /*3640*/  IABS R20, R16 ;  /* 0x0000001000147213 */ /* 0x000fc60000000000 */
[----:B------:R-:W-:Y:S02]  /*3650*/  IMAD.MOV.U32 R17, RZ, RZ, R19 ;  /* 0x000000ffff117224 */ /* 0x000fe400078e0013 */
[----:B------:R-:W-:Y:S02]  /*3660*/  IMAD R25, R25, R4, R8 ;  /* 0x0000000419197224 */ /* 0x000fe400078e0208 */
[----:B------:R-:W-:Y:S01]  /*3670*/  @!P3 IMAD.MOV R17, RZ, RZ, -R17 ;  /* 0x000000ffff11b224 */ /* 0x000fe200078e0a11 */
[----:B------:R-:W-:Y:S01]  /*3680*/  IABS R8, R13 ;  /* 0x0000000d00087213 */ /* 0x000fe20000000000 */
[----:B------:R-:W-:Y:S02]  /*3690*/  IMAD.MOV.U32 R18, RZ, RZ, R21 ;  /* 0x000000ffff127224 */ /* 0x000fe400078e0015 */
[----:B------:R-:W-:Y:S01]  /*36a0*/  @!P4 IMAD.IADD R9, R9, 0x1, -R2 ;  /* 0x000000010909c824 */ /* 0x000fe200078e0a02 */
[----:B------:R-:W-:Y:S01]  /*36b0*/  ISETP.GT.U32.AND P3, PT, R2, R25, PT ;  /* 0x000000190200720c */ /* 0x000fe20003f64070 */
[----:B------:R-:W-:Y:S01]  /*36c0*/  IMAD.HI.U32 R23, R5, R20, RZ ;  /* 0x0000001405177227 */ /* 0x000fe200078e00ff */
[----:B------:R-:W-:-:S03]  /*36d0*/  SEL R32, R12, R17, !P0 ;  /* 0x000000110c207207 */ /* 0x000fc60004000000 */
[----:B------:R-:W-:Y:S01]  /*36e0*/  IMAD.HI.U32 R21, R5, R18, RZ ;  /* 0x0000001205157227 */ /* 0x000fe200078e00ff */
[----:B------:R-:W-:-:S03]  /*36f0*/  IABS R24, R7 ;  /* 0x0000000700187213 */ /* 0x000fc60000000000 */
[----:B------:R-:W-:Y:S02]  /*3700*/  IMAD.MOV.U32 R31, RZ, RZ, R9 ;  /* 0x000000ffff1f7224 */ /* 0x000fe400078e0009 */
[----:B------:R-:W-:Y:S01]  /*3710*/  IMAD.HI.U32 R27, R5, R8, RZ ;  /* 0x00000008051b7227 */ /* 0x000fe200078e00ff */
[----:B------:R-:W-:-:S03]  /*3720*/  ISETP.NE.AND P4, PT, R32, RZ, PT ;  /* 0x000000ff2000720c */ /* 0x000fc60003f85270 */
[----:B------:R-:W-:Y:S01]  /*3730*/  IMAD R23, R23, R4, R20 ;  /* 0x0000000417177224 */ /* 0x000fe200078e0214 */
[----:B------:R-:W-:Y:S01]  /*3740*/  IABS R20, R10 ;  /* 0x0000000a00147213 */ /* 0x000fe20000000000 */
[-C--:B------:R-:W-:Y:S02]  /*3750*/  IMAD R21, R21, R4.reuse, R18 ;  /* 0x0000000415157224 */ /* 0x080fe400078e0212 */
[----:B------:R-:W-:Y:S02]  /*3760*/  @!P2 IMAD.MOV R31, RZ, RZ, -R31 ;  /* 0x000000ffff1fa224 */ /* 0x000fe400078e0a1f */
[----:B------:R-:W-:Y:S01]  /*3770*/  IMAD R19, R27, R4, R8 ;  /* 0x000000041b137224 */ /* 0x000fe200078e0208 */
[C---:B------:R-:W-:Y:S01]  /*3780*/  ISETP.GT.U32.AND P5, PT, R2.reuse, R23, PT ;  /* 0x000000170200720c */ /* 0x040fe20003fa4070 */
[----:B------:R-:W-:Y:S01]  /*3790*/  IMAD.MOV.U32 R8, RZ, RZ, R24 ;  /* 0x000000ffff087224 */ /* 0x000fe200078e0018 */
[----:B------:R-:W-:Y:S01]  /*37a0*/  ISETP.GT.U32.AND P1, PT, R2, R21, PT ;  /* 0x000000150200720c */ /* 0x000fe20003f24070 */
[----:B------:R-:W-:Y:S01]  /*37b0*/  IMAD.HI.U32 R27, R5, R20, RZ ;  /* 0x00000014051b7227 */ /* 0x000fe200078e00ff */
[----:B------:R-:W-:-:S03]  /*37c0*/  SEL R31, R12, R31, !P0 ;  /* 0x0000001f0c1f7207 */ /* 0x000fc60004000000 */
[----:B------:R-:W-:Y:S01]  /*37d0*/  IMAD.HI.U32 R17, R5, R8, RZ ;  /* 0x0000000805117227 */ /* 0x000fe200078e00ff */
[----:B------:R-:W-:-:S03]  /*37e0*/  IABS R18, R11 ;  /* 0x0000000b00127213 */ /* 0x000fc60000000000 */
[----:B------:R-:W-:Y:S01]  /*37f0*/  @!P3 IMAD.IADD R25, R25, 0x1, -R2 ;  /* 0x000000011919b824 */ /* 0x000fe200078e0a02 */
[----:B------:R-:W-:Y:S01]  /*3800*/  ISETP.NE.AND P3, PT, R31, RZ, PT ;  /* 0x000000ff1f00720c */ /* 0x000fe20003f65270 */
[-C--:B------:R-:W-:Y:S02]  /*3810*/  IMAD R9, R27, R4.reuse, R20 ;  /* 0x000000041b097224 */ /* 0x080fe400078e0214 */
[----:B------:R-:W-:Y:S01]  /*3820*/  IMAD R17, R17, R4, R8 ;  /* 0x0000000411117224 */ /* 0x000fe200078e0208 */
[----:B------:R-:W-:Y:S01]  /*3830*/  ISETP.GT.U32.AND P2, PT, R2, R19, PT ;  /* 0x000000130200720c */ /* 0x000fe20003f44070 */
[----:B------:R-:W-:Y:S02]  /*3840*/  VIADD R8, R22, 0x1 ;  /* 0x0000000116087836 */ /* 0x000fe40000000000 */
[----:B------:R-:W-:Y:S01]  /*3850*/  @P4 IMAD.MOV R8, RZ, RZ, R22 ;  /* 0x000000ffff084224 */ /* 0x000fe200078e0216 */
[----:B------:R-:W-:Y:S01]  /*3860*/  ISETP.GT.U32.AND P4, PT, R2, R9, PT ;  /* 0x000000090200720c */ /* 0x000fe20003f84070 */
[----:B------:R-:W-:-:S04]  /*3870*/  IMAD.HI.U32 R47, R5, R18, RZ ;  /* 0x00000012052f7227 */ /* 0x000fc800078e00ff */
[----:B------:R-:W-:Y:S01]  /*3880*/  @!P5 IMAD.IADD R23, R23, 0x1, -R2 ;  /* 0x000000011717d824 */ /* 0x000fe200078e0a02 */
[C---:B------:R-:W-:Y:S01]  /*3890*/  ISETP.GT.U32.AND P5, PT, R2.reuse, R17, PT ;  /* 0x000000110200720c */ /* 0x040fe20003fa4070 */
[----:B------:R-:W-:Y:S02]  /*38a0*/  IMAD R47, R47, R4, R18 ;  /* 0x000000042f2f7224 */ /* 0x000fe400078e0212 */
[----:B------:R-:W-:Y:S01]  /*38b0*/  @!P1 IMAD.IADD R21, R21, 0x1, -R2 ;  /* 0x0000000115159824 */ /* 0x000fe200078e0a02 */
[----:B------:R-:W-:Y:S01]  /*38c0*/  ISETP.GT.U32.AND P1, PT, R2, R25, PT ;  /* 0x000000190200720c */ /* 0x000fe20003f24070 */
[----:B------:R-:W-:Y:S01]  /*38d0*/  VIADD R30, R8, 0x1 ;  /* 0x00000001081e7836 */ /* 0x000fe20000000000 */
[C---:B------:R-:W-:Y:S01]  /*38e0*/  ISETP.GT.U32.AND P6, PT, R2.reuse, R47, PT ;  /* 0x0000002f0200720c */ /* 0x040fe20003fc4070 */
[----:B------:R-:W-:Y:S01]  /*38f0*/  @P3 IMAD.MOV R30, RZ, RZ, R8 ;  /* 0x000000ffff1e3224 */ /* 0x000fe200078e0208 */
[C---:B------:R-:W-:Y:S01]  /*3900*/  ISETP.GT.U32.AND P3, PT, R2.reuse, R21, PT ;  /* 0x000000150200720c */ /* 0x040fe20003f64070 */
[--C-:B------:R-:W-:Y:S01]  /*3910*/  @!P2 IMAD.IADD R19, R19, 0x1, -R2.reuse ;  /* 0x000000011313a824 */ /* 0x100fe200078e0a02 */
[C---:B------:R-:W-:Y:S01]  /*3920*/  ISETP.GT.U32.AND P2, PT, R2.reuse, R23, PT ;  /* 0x000000170200720c */ /* 0x040fe20003f44070 */
[--C-:B------:R-:W-:Y:S01]  /*3930*/  @!P4 IMAD.IADD R9, R9, 0x1, -R2.reuse ;  /* 0x000000010909c824 */ /* 0x100fe200078e0a02 */
[----:B------:R-:W-:Y:S01]  /*3940*/  ISETP.GE.AND P4, PT, R15, RZ, PT ;  /* 0x000000ff0f00720c */ /* 0x000fe20003f86270 */
[----:B------:R-:W-:Y:S01]  /*3950*/  @!P5 IMAD.IADD R17, R17, 0x1, -R2 ;  /* 0x000000011111d824 */ /* 0x000fe200078e0a02 */
[----:B------:R-:W-:-:S03]  /*3960*/  ISETP.GT.U32.AND P5, PT, R2, R19, PT ;  /* 0x000000130200720c */ /* 0x000fc60003fa4070 */
[--C-:B------:R-:W-:Y:S01]  /*3970*/  @!P1 IMAD.IADD R25, R25, 0x1, -R2.reuse ;  /* 0x0000000119199824 */ /* 0x100fe200078e0a02 */
[----:B------:R-:W-:Y:S01]  /*3980*/  ISETP.GE.AND P1, PT, R16, RZ, PT ;  /* 0x000000ff1000720c */ /* 0x000fe20003f26270 */
[--C-:B------:R-:W-:Y:S02]  /*3990*/  @!P6 IMAD.IADD R47, R47, 0x1, -R2.reuse ;  /* 0x000000012f2fe824 */ /* 0x100fe400078e0a02 */
[--C-:B------:R-:W-:Y:S01]  /*39a0*/  @!P3 IMAD.IADD R21, R21, 0x1, -R2.reuse ;  /* 0x000000011515b824 */ /* 0x100fe200078e0a02 */
[C---:B------:R-:W-:Y:S02]  /*39b0*/  ISETP.GT.U32.AND P3, PT, R2.reuse, R9, PT ;  /* 0x000000090200720c */ /* 0x040fe40003f64070 */
[----:B------:R-:W-:Y:S01]  /*39c0*/  IABS R8, R3 ;  /* 0x0000000300087213 */ /* 0x000fe20000000000 */
[----:B------:R-:W-:Y:S01]  /*39d0*/  @!P2 IMAD.IADD R23, R23, 0x1, -R2 ;  /* 0x000000011717a824 */ /* 0x000fe200078e0a02 */
[----:B------:R-:W-:Y:S01]  /*39e0*/  ISETP.GT.U32.AND P2, PT, R2, R47, PT ;  /* 0x0000002f0200720c */ /* 0x000fe20003f44070 */
[----:B------:R-:W-:Y:S01]  /*39f0*/  @!P4 IMAD.MOV R25, RZ, RZ, -R25 ;  /* 0x000000ffff19c224 */ /* 0x000fe200078e0a19 */
[----:B------:R-:W-:Y:S01]  /*3a00*/  IABS R16, R6 ;  /* 0x0000000600107213 */ /* 0x000fe20000000000 */
[----:B------:R-:W-:Y:S01]  /*3a10*/  IMAD.HI.U32 R15, R5, R8, RZ ;  /* 0x00000008050f7227 */ /* 0x000fe200078e00ff */
[----:B------:R-:W-:-:S02]  /*3a20*/  ISETP.GE.AND P4, PT, R14, RZ, PT ;  /* 0x000000ff0e00720c */ /* 0x000fc40003f86270 */
[----:B------:R-:W-:Y:S01]  /*3a30*/  SEL R29, R12, R25, !P0 ;  /* 0x000000190c1d7207 */ /* 0x000fe20004000000 */
[----:B------:R-:W-:Y:S01]  /*3a40*/  @!P5 IMAD.IADD R19, R19, 0x1, -R2 ;  /* 0x000000011313d824 */ /* 0x000fe200078e0a02 */
[----:B------:R-:W-:Y:S01]  /*3a50*/  ISETP.GT.U32.AND P5, PT, R2, R17, PT ;  /* 0x000000110200720c */ /* 0x000fe20003fa4070 */
[----:B------:R-:W-:Y:S02]  /*3a60*/  IMAD R15, R15, R4, R8 ;  /* 0x000000040f0f7224 */ /* 0x000fe400078e0208 */
[----:B------:R-:W-:Y:S02]  /*3a70*/  IMAD.MOV.U32 R8, RZ, RZ, R16 ;  /* 0x000000ffff087224 */ /* 0x000fe400078e0010 */
[----:B------:R-:W-:Y:S01]  /*3a80*/  @!P1 IMAD.MOV R23, RZ, RZ, -R23 ;  /* 0x000000ffff179224 */ /* 0x000fe200078e0a17 */
[----:B------:R-:W-:Y:S01]  /*3a90*/  ISETP.NE.AND P1, PT, R29, RZ, PT ;  /* 0x000000ff1d00720c */ /* 0x000fe20003f25270 */
[----:B------:R-:W-:Y:S01]  /*3aa0*/  @!P3 IMAD.IADD R9, R9, 0x1, -R2 ;  /* 0x000000010909b824 */ /* 0x000fe200078e0a02 */
[----:B------:R-:W-:Y:S01]  /*3ab0*/  ISETP.GE.AND P3, PT, R13, RZ, PT ;  /* 0x000000ff0d00720c */ /* 0x000fe20003f66270 */
[----:B------:R-:W-:Y:S01]  /*3ac0*/  IMAD.HI.U32 R5, R5, R8, RZ ;  /* 0x0000000805057227 */ /* 0x000fe200078e00ff */
[----:B------:R-:W-:-:S03]  /*3ad0*/  SEL R28, R12, R23, !P0 ;  /* 0x000000170c1c7207 */ /* 0x000fc60004000000 */
[----:B------:R-:W-:Y:S01]  /*3ae0*/  @!P2 IMAD.IADD R47, R47, 0x1, -R2 ;  /* 0x000000012f2fa824 */ /* 0x000fe200078e0a02 */
[----:B------:R-:W-:Y:S01]  /*3af0*/  ISETP.GT.U32.AND P2, PT, R2, R15, PT ;  /* 0x0000000f0200720c */ /* 0x000fe20003f44070 */
[----:B------:R-:W-:Y:S02]  /*3b00*/  IMAD R13, R5, R4, R8 ;  /* 0x00000004050d7224 */ /* 0x000fe400078e0208 */
[----:B------:R-:W-:Y:S01]  /*3b10*/  @!P4 IMAD.MOV R21, RZ, RZ, -R21 ;  /* 0x000000ffff15c224 */ /* 0x000fe200078e0a15 */
[----:B------:R-:W-:Y:S01]  /*3b20*/  ISETP.NE.AND P6, PT, R28, RZ, PT ;  /* 0x000000ff1c00720c */ /* 0x000fe20003fc5270 */
[----:B------:R-:W-:Y:S01]  /*3b30*/  @!P5 IMAD.IADD R17, R17, 0x1, -R2 ;  /* 0x000000011111d824 */ /* 0x000fe200078e0a02 */
[----:B------:R-:W-:Y:S01]  /*3b40*/  ISETP.GE.AND P5, PT, R11, RZ, PT ;  /* 0x000000ff0b00720c */ /* 0x000fe20003fa6270 */
[----:B------:R-:W-:Y:S01]  /*3b50*/  VIADD R27, R30, 0x1 ;  /* 0x000000011e1b7836 */ /* 0x000fe20000000000 */
[----:B------:R-:W-:Y:S02]  /*3b60*/  ISETP.GT.U32.AND P4, PT, R2, R13, PT ;  /* 0x0000000d0200720c */ /* 0x000fe40003f84070 */
[----:B------:R-:W-:Y:S01]  /*3b70*/  SEL R26, R12, R21, !P0 ;  /* 0x000000150c1a7207 */ /* 0x000fe20004000000 */
[----:B------:R-:W-:Y:S01]  /*3b80*/  @P1 IMAD.MOV R27, RZ, RZ, R30 ;  /* 0x000000ffff1b1224 */ /* 0x000fe200078e021e */
[----:B------:R-:W-:Y:S01]  /*3b90*/  ISETP.GE.AND P1, PT, R10, RZ, PT ;  /* 0x000000ff0a00720c */ /* 0x000fe20003f26270 */
[----:B------:R-:W-:Y:S01]  /*3ba0*/  @!P3 IMAD.MOV R19, RZ, RZ, -R19 ;  /* 0x000000ffff13b224 */ /* 0x000fe200078e0a13 */
[----:B------:R-:W-:Y:S01]  /*3bb0*/  ISETP.NE.AND P3, PT, R26, RZ, PT ;  /* 0x000000ff1a00720c */ /* 0x000fe20003f65270 */
[----:B------:R-:W-:Y:S01]  /*3bc0*/  @!P2 IMAD.IADD R15, R15, 0x1, -R2 ;  /* 0x000000010f0fa824 */ /* 0x000fe200078e0a02 */
[----:B------:R-:W-:Y:S01]  /*3bd0*/  ISETP.GE.AND P2, PT, R7, RZ, PT ;  /* 0x000000ff0700720c */ /* 0x000fe20003f46270 */
[----:B------:R-:W-:-:S02]  /*3be0*/  VIADD R25, R27, 0x1 ;  /* 0x000000011b197836 */ /* 0x000fc40000000000 */
[----:B------:R-:W-:Y:S02]  /*3bf0*/  @P6 IMAD.MOV R25, RZ, RZ, R27 ;  /* 0x000000ffff196224 */ /* 0x000fe400078e021b */
[----:B------:R-:W-:Y:S01]  /*3c00*/  @!P5 IMAD.MOV R47, RZ, RZ, -R47 ;  /* 0x000000ffff2fd224 */ /* 0x000fe200078e0a2f */
[----:B------:R-:W-:Y:S01]  /*3c10*/  ISETP.GT.U32.AND P5, PT, R2, R15, PT ;  /* 0x0000000f0200720c */ /* 0x000fe20003fa4070 */
[----:B------:R-:W-:Y:S02]  /*3c20*/  IMAD.MOV.U32 R5, RZ, RZ, R9 ;  /* 0x000000ffff057224 */ /* 0x000fe400078e0009 */
[----:B------:R-:W-:Y:S01]  /*3c30*/  @!P4 IMAD.IADD R13, R13, 0x1, -R2 ;  /* 0x000000010d0dc824 */ /* 0x000fe200078e0a02 */
[----:B------:R-:W-:Y:S01]  /*3c40*/  SEL R24, R12, R19, !P0 ;  /* 0x000000130c187207 */ /* 0x000fe20004000000 */
[----:B------:R-:W-:Y:S02]  /*3c50*/  VIADD R11, R25, 0x1 ;  /* 0x00000001190b7836 */ /* 0x000fe40000000000 */
[----:B------:R-:W-:Y:S01]  /*3c60*/  @!P1 IMAD.MOV R5, RZ, RZ, -R5 ;  /* 0x000000ffff059224 */ /* 0x000fe200078e0a05 */
[----:B------:R-:W-:Y:S01]  /*3c70*/  ISETP.GE.AND P1, PT, R3, RZ, PT ;  /* 0x000000ff0300720c */ /* 0x000fe20003f26270 */
[----:B------:R-:W-:Y:S01]  /*3c80*/  @P3 IMAD.MOV R11, RZ, RZ, R25 ;  /* 0x000000ffff0b3224 */ /* 0x000fe200078e0219 */
[----:B------:R-:W-:-:S02]  /*3c90*/  ISETP.GT.U32.AND P3, PT, R2, R13, PT ;  /* 0x0000000d0200720c */ /* 0x000fc40003f64070 */
[----:B------:R-:W-:Y:S01]  /*3ca0*/  ISETP.NE.AND P6, PT, R24, RZ, PT ;  /* 0x000000ff1800720c */ /* 0x000fe20003fc5270 */
[----:B------:R-:W-:Y:S01]  /*3cb0*/  @!P2 IMAD.MOV R17, RZ, RZ, -R17 ;  /* 0x000000ffff11a224 */ /* 0x000fe200078e0a11 */
[----:B------:R-:W-:Y:S02]  /*3cc0*/  SEL R10, R12, R47, !P0 ;  /* 0x0000002f0c0a7207 */ /* 0x000fe40004000000 */
[----:B------:R-:W-:Y:S02]  /*3cd0*/  ISETP.GE.AND P2, PT, R6, RZ, PT ;  /* 0x000000ff0600720c */ /* 0x000fe40003f46270 */
[----:B------:R-:W-:Y:S01]  /*3ce0*/  ISETP.NE.AND P4, PT, R10, RZ, PT ;  /* 0x000000ff0a00720c */ /* 0x000fe20003f85270 */
[--C-:B------:R-:W-:Y:S01]  /*3cf0*/  @!P5 IMAD.IADD R15, R15, 0x1, -R2.reuse ;  /* 0x000000010f0fd824 */ /* 0x100fe200078e0a02 */
[C---:B------:R-:W-:Y:S01]  /*3d00*/  SEL R8, R12.reuse, R5, !P0 ;  /* 0x000000050c087207 */ /* 0x040fe20004000000 */
[----:B------:R-:W-:Y:S01]  /*3d10*/  VIADD R9, R11, 0x1 ;  /* 0x000000010b097836 */ /* 0x000fe20000000000 */
[----:B------:R-:W-:Y:S01]  /*3d20*/  SEL R6, R12, R17, !P0 ;  /* 0x000000110c067207 */ /* 0x000fe20004000000 */
[----:B------:R-:W-:Y:S01]  /*3d30*/  @!P1 IMAD.MOV R15, RZ, RZ, -R15 ;  /* 0x000000ffff0f9224 */ /* 0x000fe200078e0a0f */
[----:B------:R-:W-:Y:S01]  /*3d40*/  ISETP.NE.AND P5, PT, R8, RZ, PT ;  /* 0x000000ff0800720c */ /* 0x000fe20003fa5270 */
[----:B------:R-:W-:-:S02]  /*3d50*/  @!P3 IMAD.IADD R13, R13, 0x1, -R2 ;  /* 0x000000010d0db824 */ /* 0x000fc400078e0a02 */
[----:B------:R-:W-:Y:S01]  /*3d60*/  @P6 IMAD.MOV R9, RZ, RZ, R11 ;  /* 0x000000ffff096224 */ /* 0x000fe200078e020b */
[----:B------:R-:W-:Y:S01]  /*3d70*/  ISETP.NE.AND P1, PT, R6, RZ, PT ;  /* 0x000000ff0600720c */ /* 0x000fe20003f25270 */
[----:B------:R-:W-:Y:S01]  /*3d80*/  @!P2 IMAD.MOV R13, RZ, RZ, -R13 ;  /* 0x000000ffff0da224 */ /* 0x000fe200078e0a0d */
[----:B------:R-:W-:Y:S01]  /*3d90*/  SEL R4, R12, R15, !P0 ;  /* 0x0000000f0c047207 */ /* 0x000fe20004000000 */
[----:B------:R-:W-:Y:S02]  /*3da0*/  VIADD R7, R9, 0x1 ;  /* 0x0000000109077836 */ /* 0x000fe40000000000 */
[----:B------:R-:W-:Y:S01]  /*3db0*/  @P4 IMAD.MOV R7, RZ, RZ, R9 ;  /* 0x000000ffff074224 */ /* 0x000fe200078e0209 */
[----:B------:R-:W-:Y:S01]  /*3dc0*/  BAR.SYNC.DEFER_BLOCKING 0x0 ;  /* 0x0000000000007b1d */ /* 0x000fe20000010000 */
[----:B------:R-:W-:Y:S02]  /*3dd0*/  ISETP.NE.AND P2, PT, R4, RZ, PT ;  /* 0x000000ff0400720c */ /* 0x000fe40003f45270 */
[----:B------:R-:W-:Y:S01]  /*3de0*/  SEL R2, R12, R13, !P0 ;  /* 0x0000000d0c027207 */ /* 0x000fe20004000000 */
[----:B------:R-:W-:-:S02]  /*3df0*/  VIADD R5, R7, 0x1 ;  /* 0x0000000107057836 */ /* 0x000fc40000000000 */
[----:B------:R-:W-:Y:S01]  /*3e00*/  @P5 IMAD.MOV R5, RZ, RZ, R7 ;  /* 0x000000ffff055224 */ /* 0x000fe200078e0207 */
[----:B------:R-:W-:-:S03]  /*3e10*/  ISETP.NE.AND P0, PT, R2, RZ, PT ;  /* 0x000000ff0200720c */ /* 0x000fc60003f05270 */
[----:B------:R-:W-:Y:S02]  /*3e20*/  VIADD R3, R5, 0x1 ;  /* 0x0000000105037836 */ /* 0x000fe40000000000 */
[----:B------:R-:W-:-:S04]  /*3e30*/  @P1 IMAD.MOV R3, RZ, RZ, R5 ;  /* 0x000000ffff031224 */ /* 0x000fc800078e0205 */
[----:B------:R-:W-:Y:S02]  /*3e40*/  VIADD R12, R3, 0x1 ;  /* 0x00000001030c7836 */ /* 0x000fe40000000000 */
[----:B------:R-:W-:-:S04]  /*3e50*/  @P2 IMAD.MOV R12, RZ, RZ, R3 ;  /* 0x000000ffff0c2224 */ /* 0x000fc800078e0203 */
[----:B------:R-:W-:Y:S02]  /*3e60*/  VIADD R46, R12, 0x1 ;  /* 0x000000010c2e7836 */ /* 0x000fe40000000000 */
[----:B------:R-:W-:-:S05]  /*3e70*/  @P0 IMAD.MOV R46, RZ, RZ, R12 ;  /* 0x000000ffff2e0224 */ /* 0x000fca00078e020c */
[----:B------:R-:W0:Y:S02]  /*3e80*/  SHFL.UP P0, R13, R46, 0x1, RZ ;  /* 0x042000002e0d7989 */ /* 0x000e2400000000ff */
[----:B0-----:R-:W-:-:S05]  /*3e90*/  @P0 IMAD.IADD R13, R13, 0x1, R46 ;  /* 0x000000010d0d0824 */ /* 0x001fca00078e022e */
[----:B------:R-:W0:Y:S02]  /*3ea0*/  SHFL.UP P0, R12, R13, 0x2, RZ ;  /* 0x044000000d0c7989 */ /* 0x000e2400000000ff */
[----:B0-----:R-:W-:-:S05]  /*3eb0*/  @P0 IMAD.IADD R12, R13, 0x1, R12 ;  /* 0x000000010d0c0824 */ /* 0x001fca00078e020c */
[----:B------:R-:W0:Y:S01]  /*3ec0*/  SHFL.UP P0, R15, R12, 0x4, RZ ;  /* 0x048000000c0f7989 */ /* 0x000e2200000000ff */
[----:B------:R-:W1:Y:S01]  /*3ed0*/  S2R R58, SR_LANEID ;  /* 0x00000000003a7919 */ /* 0x000e620000000000 */
[----:B0-----:R-:W-:-:S05]  /*3ee0*/  @P0 IMAD.IADD R15, R12, 0x1, R15 ;  /* 0x000000010c0f0824 */ /* 0x001fca00078e020f */
[----:B------:R-:W0:Y:S01]  /*3ef0*/  SHFL.UP P0, R14, R15, 0x8, RZ ;  /* 0x050000000f0e7989 */ /* 0x000e2200000000ff */
[----:B------:R-:W2:Y:S01]  /*3f00*/  S2UR UR5, SR_CgaCtaId ;  /* 0x00000000000579c3 */ /* 0x000ea20000008800 */
[----:B------:R-:W-:Y:S01]  /*3f10*/  UMOV UR4, 0x400 ;  /* 0x0000040000047882 */ /* 0x000fe20000000000 */
[----:B-1----:R-:W-:Y:S01]  /*3f20*/  ISETP.NE.AND P1, PT, R58, 0x1f, PT ;  /* 0x0000001f3a00780c */ /* 0x002fe20003f25270 */
[----:B0-----:R-:W-:-:S05]  /*3f30*/  @P0 IMAD.IADD R14, R15, 0x1, R14 ;  /* 0x000000010f0e0824 */ /* 0x001fca00078e020e */
[----:B------:R-:W0:Y:S01]  /*3f40*/  SHFL.UP P0, R49, R14, 0x10, RZ ;  /* 0x060000000e317989 */ /* 0x000e2200000000ff */
[----:B--2---:R-:W-:Y:S01]  /*3f50*/  ULEA UR4, UR5, UR4, 0x18 ;  /* 0x0000000405047291 */ /* 0x004fe2000f8ec0ff */
[----:B------:R-:W-:-:S05]  /*3f60*/  SHF.R.U32.HI R47, RZ, 0x5, R38 ;  /* 0x00000005ff2f7819 */ /* 0x000fca0000011626 */
[----:B------:R-:W-:Y:S01]  /*3f70*/  @!P1 LEA R48, R47, UR4, 0x2 ;  /* 0x000000042f309c11 */ /* 0x000fe2000f8e10ff */
[----:B0-----:R-:W-:-:S05]  /*3f80*/  @P0 IMAD.IADD R49, R14, 0x1, R49 ;  /* 0x000000010e310824 */ /* 0x001fca00078e0231 */
[----:B------:R-:W-:Y:S01]  /*3f90*/  @!P1 STS [R48], R49 ;  /* 0x0000003130009388 */ /* 0x000fe20000000800 */
[----:B------:R-:W-:Y:S06]  /*3fa0*/  BAR.SYNC.DEFER_BLOCKING 0x0 ;  /* 0x0000000000007b1d */ /* 0x000fec0000010000 */
[----:B------:R-:W0:Y:S04]  /*3fb0*/  LDS.128 R20, [UR4] ;  /* 0x00000004ff147984 */ /* 0x000e280008000c00 */
[----:B------:R-:W1:Y:S01]  /*3fc0*/  LDS.128 R12, [UR4+0x10] ;  /* 0x00001004ff0c7984 */ /* 0x000e620008000c00 */
[----:B------:R-:W-:-:S03]  /*3fd0*/  ISETP.NE.AND P0, PT, R47, 0x2, PT ;  /* 0x000000022f00780c */ /* 0x000fc60003f05270 */
[----:B------:R-:W2:Y:S01]  /*3fe0*/  LDS.128 R16, [UR4+0x20] ;  /* 0x00002004ff107984 */ /* 0x000ea20008000c00 */
[----:B0-----:R-:W-:-:S04]  /*3ff0*/  IMAD.IADD R21, R20, 0x1, R21 ;  /* 0x0000000114157824 */ /* 0x001fc800078e0215 */
[----:B------:R-:W-:Y:S01]  /*4000*/  IMAD.IADD R22, R22, 0x1, R21 ;  /* 0x0000000116167824 */ /* 0x000fe200078e0215 */
[----:B------:R-:W-:Y:S02]  /*4010*/  SEL R20, R21, R20, !P0 ;  /* 0x0000001415147207 */ /* 0x000fe40004000000 */
[----:B------:R-:W-:Y:S01]  /*4020*/  ISETP.NE.AND P0, PT, R47, 0x3, PT ;  /* 0x000000032f00780c */ /* 0x000fe20003f05270 */
[----:B------:R-:W-:-:S03]  /*4030*/  IMAD.IADD R23, R23, 0x1, R22 ;  /* 0x0000000117177824 */ /* 0x000fc600078e0216 */
[----:B------:R-:W-:Y:S02]  /*4040*/  SEL R20, R22, R20, !P0 ;  /* 0x0000001416147207 */ /* 0x000fe40004000000 */
[----:B------:R-:W-:Y:S01]  /*4050*/  ISETP.NE.AND P0, PT, R47, 0x4, PT ;  /* 0x000000042f00780c */ /* 0x000fe20003f05270 */
[----:B-1----:R-:W-:-:S03]  /*4060*/  IMAD.IADD R12, R23, 0x1, R12 ;  /* 0x00000001170c7824 */ /* 0x002fc600078e020c */
[----:B------:R-:W-:Y:S02]  /*4070*/  SEL R20, R23, R20, !P0 ;  /* 0x0000001417147207 */ /* 0x000fe40004000000 */
[----:B------:R-:W-:-:S04]  /*4080*/  ISETP.NE.AND P0, PT, R47, 0x5, PT ;  /* 0x000000052f00780c */ /* 0x000fc80003f05270 */
[----:B------:R-:W-:Y:S02]  /*4090*/  SEL R48, R12, R20, !P0 ;  /* 0x000000140c307207 */ /* 0x000fe40004000000 */
[----:B------:R-:W0:Y:S01]  /*40a0*/  LDS.128 R20, [UR4+0x30] ;  /* 0x00003004ff147984 */ /* 0x000e220008000c00 */
[----:B------:R-:W-:Y:S01]  /*40b0*/  IMAD.IADD R13, R13, 0x1, R12 ;  /* 0x000000010d0d7824 */ /* 0x000fe200078e020c */
[----:B------:R-:W-:-:S03]  /*40c0*/  ISETP.NE.AND P0, PT, R47, 0x6, PT ;  /* 0x000000062f00780c */ /* 0x000fc60003f05270 */
[----:B------:R-:W-:Y:S01]  /*40d0*/  IMAD.IADD R14, R14, 0x1, R13 ;  /* 0x000000010e0e7824 */ /* 0x000fe200078e020d */
[----:B------:R-:W-:Y:S02]  /*40e0*/  SEL R48, R13, R48, !P0 ;  /* 0x000000300d307207 */ /* 0x000fe40004000000 */
[----:B------:R-:W-:Y:S01]  /*40f0*/  ISETP.NE.AND P0, PT, R47, 0x7, PT ;  /* 0x000000072f00780c */ /* 0x000fe20003f05270 */
[----:B------:R-:W-:-:S03]  /*4100*/  IMAD.IADD R15, R15, 0x1, R14 ;  /* 0x000000010f0f7824 */ /* 0x000fc600078e020e */
[----:B------:R-:W-:Y:S02]  /*4110*/  SEL R48, R14, R48, !P0 ;  /* 0x000000300e307207 */ /* 0x000fe40004000000 */
[----:B------:R-:W-:Y:S01]  /*4120*/  ISETP.NE.AND P0, PT, R47, 0x8, PT ;  /* 0x000000082f00780c */ /* 0x000fe20003f05270 */
[----:B--2---:R-:W-:-:S03]  /*4130*/  IMAD.IADD R16, R15, 0x1, R16 ;  /* 0x000000010f107824 */ /* 0x004fc600078e0210 */
[----:B------:R-:W-:Y:S02]  /*4140*/  SEL R48, R15, R48, !P0 ;  /* 0x000000300f307207 */ /* 0x000fe40004000000 */
[----:B------:R-:W-:Y:S01]  /*4150*/  ISETP.NE.AND P0, PT, R47, 0x9, PT ;  /* 0x000000092f00780c */ /* 0x000fe20003f05270 */
[----:B------:R-:W-:-:S03]  /*4160*/  IMAD.IADD R17, R17, 0x1, R16 ;  /* 0x0000000111117824 */ /* 0x000fc600078e0210 */
        /* <DEDUP_REMOVED lines=8> */
[----:B0-----:R-:W-:Y:S01]  /*41f0*/  IMAD.IADD R20, R19, 0x1, R20 ;  /* 0x0000000113147824 */ /* 0x001fe200078e0214 */
[----:B------:R-:W-:Y:S02]  /*4200*/  ISETP.NE.AND P1, PT, R47, 0xd, PT ;  /* 0x0000000d2f00780c */ /* 0x000fe40003f25270 */
[----:B------:R-:W-:Y:S01]  /*4210*/  SEL R48, R19, R48, !P0 ;  /* 0x0000003013307207 */ /* 0x000fe20004000000 */
[----:B------:R-:W-:Y:S01]  /*4220*/  IMAD.IADD R21, R21, 0x1, R20 ;  /* 0x0000000115157824 */ /* 0x000fe200078e0214 */
[C---:B------:R-:W-:Y:S02]  /*4230*/  ISETP.NE.AND P0, PT, R47.reuse, 0xe, PT ;  /* 0x0000000e2f00780c */ /* 0x040fe40003f05270 */
[----:B------:R-:W-:Y:S01]  /*4240*/  SEL R48, R20, R48, !P1 ;  /* 0x0000003014307207 */ /* 0x000fe20004800000 */
[----:B------:R-:W-:Y:S01]  /*4250*/  IMAD.IADD R22, R22, 0x1, R21 ;  /* 0x0000000116167824 */ /* 0x000fe200078e0215 */
[----:B------:R-:W-:-:S02]  /*4260*/  ISETP.NE.AND P1, PT, R47, 0xf, PT ;  /* 0x0000000f2f00780c */ /* 0x000fc40003f25270 */
[----:B------:R-:W-:Y:S01]  /*4270*/  SEL R48, R21, R48, !P0 ;  /* 0x0000003015307207 */ /* 0x000fe20004000000 */
[----:B------:R-:W-:Y:S01]  /*4280*/  IMAD.IADD R46, R49, 0x1, -R46 ;  /* 0x00000001312e7824 */ /* 0x000fe200078e0a2e */
[----:B------:R-:W-:Y:S02]  /*4290*/  ISETP.NE.AND P2, PT, R58, RZ, PT ;  /* 0x000000ff3a00720c */ /* 0x000fe40003f45270 */
[----:B------:R-:W-:Y:S02]  /*42a0*/  SEL R48, R22, R48, !P1 ;  /* 0x0000003016307207 */ /* 0x000fe40004800000 */
[----:B------:R-:W-:Y:S02]  /*42b0*/  ISETP.GT.U32.AND P1, PT, R38, 0x1f, PT ;  /* 0x0000001f2600780c */ /* 0x000fe40003f24070 */
[----:B------:R-:W-:Y:S02]  /*42c0*/  SEL R13, R46, RZ, P2 ;  /* 0x000000ff2e0d7207 */ /* 0x000fe40001000000 */
[----:B------:R-:W-:-:S03]  /*42d0*/  ISETP.GE.U32.AND P0, PT, R38, 0x20, PT ;  /* 0x000000202600780c */ /* 0x000fc60003f06070 */
[----:B------:R-:W-:Y:S02]  /*42e0*/  IMAD.IADD R17, R48, 0x1, R13 ;  /* 0x0000000130117824 */ /* 0x000fe400078e020d */
[----:B------:R-:W-:-:S03]  /*42f0*/  IMAD.IADD R23, R23, 0x1, R22 ;  /* 0x0000000117177824 */ /* 0x000fc600078e0216 */
[----:B------:R-:W-:Y:S01]  /*4300*/  SEL R57, R46, R17, !P0 ;  /* 0x000000112e397207 */ /* 0x000fe20004000000 */
[----:B------:R-:W-:Y:S06]  /*4310*/  @P1 BRA `(.L_x_50) ;  /* 0x0000000800b41947 */ /* 0x000fec0003800000 */
[----:B------:R-:W0:Y:S01]  /*4320*/  LDC.64 R12, c[0x0][0x3a0] ;  /* 0x0000e800ff0c7b82 */ /* 0x000e220000000a00 */
[----:B------:R-:W-:Y:S02]  /*4330*/  ISETP.NE.AND P0, PT, R38, RZ, PT ;  /* 0x000000ff2600720c */ /* 0x000fe40003f05270 */
[----:B------:R-:W-:-:S05]  /*4340*/  LOP3.LUT R17, RZ, R38, RZ, 0x33, !PT ;  /* 0x00000026ff117212 */ /* 0x000fca00078e33ff */
[----:B------:R-:W-:-:S06]  /*4350*/  IMAD.IADD R20, R0, 0x1, R17 ;  /* 0x0000000100147824 */ /* 0x000fcc00078e0211 */
[----:B------:R-:W-:Y:S01]  /*4360*/  @!P0 IMAD.MOV.U32 R22, RZ, RZ, 0x64 ;  /* 0x00000064ff168424 */ /* 0x000fe200078e00ff */
[----:B------:R1:W-:Y:S01]  /*4370*/  @!P0 STS [UR4+0x6c], R23 ;  /* 0x00006c17ff008988 */ /* 0x0003e20008000804 */
[----:B0-----:R-:W-:-:S04]  /*4380*/  IMAD.WIDE R14, R0, 0x8, R12 ;  /* 0x00000008000e7825 */ /* 0x001fc800078e020c */
[----:B------:R-:W-:Y:S01]  /*4390*/  IMAD.WIDE R12, R20, 0x8, R12 ;  /* 0x00000008140c7825 */ /* 0x000fe200078e020c */
[----:B------:R1:W-:Y:S01]  /*43a0*/  @!P0 ST.E.64.STRONG.GPU desc[UR8][R14.64+0x100], R22 ;  /* 0x000100160e008985 */ /* 0x0003e2000c10fb08 */
[----:B------:R-:W-:Y:S05]  /*43b0*/  NANOSLEEP 0x2a3 ;  /* 0x000002a30000795d */ /* 0x000fea0003800000 */
[----:B------:R-:W2:Y:S01]  /*43c0*/  LD.E.64.STRONG.GPU R16, desc[UR8][R12.64+0x100] ;  /* 0x000100080c107980 */ /* 0x000ea2000c10fb00 */
[----:B------:R-:W-:Y:S01]  /*43d0*/  UMOV UR5, 0xffffffff ;  /* 0xffffffff00057882 */ /* 0x000fe20000000000 */
[----:B--2---:R-:W-:Y:S02]  /*43e0*/  ISETP.NE.AND P0, PT, R16, 0x63, PT ;  /* 0x000000631000780c */ /* 0x004fe40003f05270 */
[----:B-1----:R-:W-:Y:S11]  /*43f0*/  BRA.DIV UR5, `(.L_x_51) ;  /* 0x000000ae05747947 */ /* 0x002ff6000b800000 */
[----:B------:R-:W-:-:S13]  /*4400*/  VOTE.ANY P0, !P0 ;  /* 0x0000000000ff7806 */ /* 0x000fda0004000100 */
.L_x_277:
[----:B------:R-:W-:Y:S05]  /*4410*/  @!P0 BRA `(.L_x_52) ;  /* 0x0000000000748947 */ /* 0x000fea0003800000 */
[----:B------:R-:W-:-:S07]  /*4420*/  IMAD.MOV.U32 R19, RZ, RZ, 0x1a6 ;  /* 0x000001a6ff137424 */ /* 0x000fce00078e00ff */
.L_x_54:
[----:B------:R-:W-:Y:S02]  /*4430*/  VIADD R21, R19, 0x1 ;  /* 0x0000000113157836 */ /* 0x000fe40000000000 */
[----:B------:R-:W-:Y:S02]  /*4440*/  IMAD R0, R0, 0x41a7, RZ ;  /* 0x000041a700007824 */ /* 0x000fe400078e02ff */
[----:B------:R-:W0:Y:S01]  /*4450*/  I2F.U32.RP R18, R21 ;  /* 0x0000001500127306 */ /* 0x000e220000209000 */
[----:B------:R-:W-:Y:S01]  /*4460*/  IMAD.MOV R47, RZ, RZ, -R21 ;  /* 0x000000ffff2f7224 */ /* 0x000fe200078e0a15 */
[----:B------:R-:W-:Y:S02]  /*4470*/  ISETP.NE.U32.AND P1, PT, R21, RZ, PT ;  /* 0x000000ff1500720c */ /* 0x000fe40003f25070 */
[----:B------:R-:W-:-:S04]  /*4480*/  LOP3.LUT R0, R0, 0x7fffffff, RZ, 0xc0, !PT ;  /* 0x7fffffff00007812 */ /* 0x000fc800078ec0ff */
[----:B0-----:R-:W0:Y:S02]  /*4490*/  MUFU.RCP R18, R18 ;  /* 0x0000001200127308 */ /* 0x001e240000001000 */
[----:B0-----:R-:W-:-:S06]  /*44a0*/  VIADD R16, R18, 0xffffffe ;  /* 0x0ffffffe12107836 */ /* 0x001fcc0000000000 */
[----:B------:R0:W1:Y:S02]  /*44b0*/  F2I.FTZ.U32.TRUNC.NTZ R17, R16 ;  /* 0x0000001000117305 */ /* 0x000064000021f000 */
[----:B0-----:R-:W-:Y:S02]  /*44c0*/  IMAD.MOV.U32 R16, RZ, RZ, RZ ;  /* 0x000000ffff107224 */ /* 0x001fe400078e00ff */
[----:B-1----:R-:W-:-:S04]  /*44d0*/  IMAD R47, R47, R17, RZ ;  /* 0x000000112f2f7224 */ /* 0x002fc800078e02ff */
[----:B------:R-:W-:-:S06]  /*44e0*/  IMAD.HI.U32 R17, R17, R47, R16 ;  /* 0x0000002f11117227 */ /* 0x000fcc00078e0010 */
[----:B------:R-:W-:-:S04]  /*44f0*/  IMAD.HI.U32 R17, R17, R0, RZ ;  /* 0x0000000011117227 */ /* 0x000fc800078e00ff */
[----:B------:R-:W-:-:S04]  /*4500*/  IMAD.MOV R17, RZ, RZ, -R17 ;  /* 0x000000ffff117224 */ /* 0x000fc800078e0a11 */
[----:B------:R-:W-:-:S05]  /*4510*/  IMAD R18, R21, R17, R0 ;  /* 0x0000001115127224 */ /* 0x000fca00078e0200 */
[----:B------:R-:W-:-:S13]  /*4520*/  ISETP.GE.U32.AND P0, PT, R18, R21, PT ;  /* 0x000000151200720c */ /* 0x000fda0003f06070 */
[----:B------:R-:W-:-:S05]  /*4530*/  @P0 IMAD.IADD R18, R18, 0x1, -R21 ;  /* 0x0000000112120824 */ /* 0x000fca00078e0a15 */
[----:B------:R-:W-:-:S13]  /*4540*/  ISETP.GE.U32.AND P0, PT, R18, R21, PT ;  /* 0x000000151200720c */ /* 0x000fda0003f06070 */
[----:B------:R-:W-:Y:S01]  /*4550*/  @P0 IMAD.IADD R18, R18, 0x1, -R21 ;  /* 0x0000000112120824 */ /* 0x000fe200078e0a15 */
[----:B------:R-:W-:-:S04]  /*4560*/  @!P1 LOP3.LUT R18, RZ, R21, RZ, 0x33, !PT ;  /* 0x00000015ff129212 */ /* 0x000fc800078e33ff */
[----:B------:R-:W-:Y:S05]  /*4570*/  NANOSLEEP R18 ;  /* 0x000000120000735d */ /* 0x000fea0003800000 */
[----:B------:R-:W2:Y:S01]  /*4580*/  LD.E.64.STRONG.GPU R16, desc[UR8][R12.64+0x100] ;  /* 0x000100080c107980 */ /* 0x000ea2000c10fb00 */
[----:B------:R-:W-:Y:S01]  /*4590*/  UMOV UR5, 0xffffffff ;  /* 0xffffffff00057882 */ /* 0x000fe20000000000 */
[----:B------:R-:W-:Y:S02]  /*45a0*/  SHF.R.U32.HI R19, RZ, 0x1, R19 ;  /* 0x00000001ff137819 */ /* 0x000fe40000011613 */
[----:B--2---:R-:W-:Y:S01]  /*45b0*/  ISETP.NE.AND P0, PT, R16, 0x63, PT ;  /* 0x000000631000780c */ /* 0x004fe20003f05270 */
[----:B------:R-:W-:-:S12]  /*45c0*/  BRA.DIV UR5, `(.L_x_53) ;  /* 0x000000ae05207947 */ /* 0x000fd8000b800000 */
[----:B------:R-:W-:-:S13]  /*45d0*/  VOTE.ANY P0, !P0 ;  /* 0x0000000000ff7806 */ /* 0x000fda0004000100 */
.L_x_280:
[----:B------:R-:W-:Y:S05]  /*45e0*/  @P0 BRA `(.L_x_54) ;  /* 0xfffffffc00900947 */ /* 0x000fea000383ffff */
.L_x_52:
[----:B------:R-:W-:Y:S01]  /*45f0*/  UMOV UR5, 0xffffffff ;  /* 0xffffffff00057882 */ /* 0x000fe20000000000 */
[----:B------:R-:W-:Y:S02]  /*4600*/  ISETP.NE.AND P0, PT, R16, 0x65, PT ;  /* 0x000000651000780c */ /* 0x000fe40003f05270 */
[----:B------:R-:W-:Y:S11]  /*4610*/  BRA.DIV UR5, `(.L_x_55) ;  /* 0x000000ae052c7947 */ /* 0x000ff6000b800000 */
[----:B------:R-:W0:Y:S01]  /*4620*/  S2R R59, SR_GEMASK ;  /* 0x00000000003b7919 */ /* 0x000e220000003c00 */
[----:B------:R-:W-:Y:S01]  /*4630*/  VOTE.ANY R18, PT, !P0 ;  /* 0x0000000000127806 */ /* 0x000fe200040e0100 */
[C---:B------:R-:W-:Y:S02]  /*4640*/  VIADD R46, R58.reuse, 0x2 ;  /* 0x000000023a2e7836 */ /* 0x040fe40000000000 */
[----:B------:R-:W-:Y:S01]  /*4650*/  VIADD R22, R58, 0x4 ;  /* 0x000000043a167836 */ /* 0x000fe20000000000 */
[----:B0-----:R-:W-:-:S05]  /*4660*/  LOP3.LUT R18, R18, 0x80000000, R59, 0xec, !PT ;  /* 0x8000000012127812 */ /* 0x001fca00078eec3b */
[----:B------:R-:W-:-:S05]  /*4670*/  VIADD R13, R18, 0xffffffff ;  /* 0xffffffff120d7836 */ /* 0x000fca0000000000 */
[----:B------:R-:W-:-:S04]  /*4680*/  LOP3.LUT R13, R18, R13, RZ, 0xc, !PT ;  /* 0x0000000d120d7212 */ /* 0x000fc800078e0cff */
[----:B------:R-:W0:Y:S02]  /*4690*/  POPC R60, R13 ;  /* 0x0000000d003c7309 */ /* 0x000e240000000000 */
[----:B0-----:R-:W0:Y:S01]  /*46a0*/  SHFL.DOWN PT, R19, R17, 0x1, R60 ;  /* 0x0820000011137989 */ /* 0x001e2200000e003c */
[----:B------:R-:W-:-:S04]  /*46b0*/  ISETP.GE.AND P0, PT, R58, R60, PT ;  /* 0x0000003c3a00720c */ /* 0x000fc80003f06270 */
[----:B0-----:R-:W-:Y:S02]  /*46c0*/  SEL R12, R19, RZ, !P0 ;  /* 0x000000ff130c7207 */ /* 0x001fe40004000000 */
[----:B------:R-:W-:-:S03]  /*46d0*/  ISETP.GT.AND P0, PT, R46, R60, PT ;  /* 0x0000003c2e00720c */ /* 0x000fc60003f04270 */
[----:B------:R-:W-:-:S05]  /*46e0*/  IMAD.IADD R21, R12, 0x1, R17 ;  /* 0x000000010c157824 */ /* 0x000fca00078e0211 */
[----:B------:R-:W0:Y:S02]  /*46f0*/  SHFL.DOWN PT, R19, R21, 0x2, R60 ;  /* 0x0840000015137989 */ /* 0x000e2400000e003c */
[----:B0-----:R-:W-:Y:S02]  /*4700*/  SEL R12, R19, RZ, !P0 ;  /* 0x000000ff130c7207 */ /* 0x001fe40004000000 */
[----:B------:R-:W-:-:S03]  /*4710*/  ISETP.GT.AND P0, PT, R22, R60, PT ;  /* 0x0000003c1600720c */ /* 0x000fc60003f04270 */
[----:B------:R-:W-:Y:S02]  /*4720*/  IMAD.IADD R47, R21, 0x1, R12 ;  /* 0x00000001152f7824 */ /* 0x000fe400078e020c */
[----:B------:R-:W-:-:S03]  /*4730*/  VIADD R21, R58, 0x8 ;  /* 0x000000083a157836 */ /* 0x000fc60000000000 */
[----:B------:R-:W0:Y:S02]  /*4740*/  SHFL.DOWN PT, R19, R47, 0x4, R60 ;  /* 0x088000002f137989 */ /* 0x000e2400000e003c */
[----:B0-----:R-:W-:Y:S02]  /*4750*/  SEL R12, R19, RZ, !P0 ;  /* 0x000000ff130c7207 */ /* 0x001fe40004000000 */
[----:B------:R-:W-:-:S03]  /*4760*/  ISETP.GT.AND P0, PT, R21, R60, PT ;  /* 0x0000003c1500720c */ /* 0x000fc60003f04270 */
[----:B------:R-:W-:Y:S02]  /*4770*/  IMAD.IADD R49, R47, 0x1, R12 ;  /* 0x000000012f317824 */ /* 0x000fe400078e020c */
[----:B------:R-:W-:-:S03]  /*4780*/  VIADD R47, R58, 0x10 ;  /* 0x000000103a2f7836 */ /* 0x000fc60000000000 */
[----:B------:R-:W0:Y:S02]  /*4790*/  SHFL.DOWN PT, R19, R49, 0x8, R60 ;  /* 0x0900000031137989 */ /* 0x000e2400000e003c */
[----:B------:R-:W-:Y:S02]  /*47a0*/  ISETP.GT.AND P1, PT, R47, R60, PT ;  /* 0x0000003c2f00720c */ /* 0x000fe40003f24270 */
[----:B0-----:R-:W-:Y:S02]  /*47b0*/  SEL R12, R19, RZ, !P0 ;  /* 0x000000ff130c7207 */ /* 0x001fe40004000000 */
[----:B------:R-:W-:-:S03]  /*47c0*/  ISETP.NE.AND P0, PT, R16, 0x65, PT ;  /* 0x000000651000780c */ /* 0x000fc60003f05270 */
[----:B------:R-:W-:Y:S02]  /*47d0*/  IMAD.IADD R51, R49, 0x1, R12 ;  /* 0x0000000131337824 */ /* 0x000fe400078e020c */
[----:B------:R-:W0:Y:S03]  /*47e0*/  LDC.64 R12, c[0x0][0x3a0] ;  /* 0x0000e800ff0c7b82 */ /* 0x000e260000000a00 */
[----:B------:R-:W1:Y:S05]  /*47f0*/  SHFL.DOWN PT, R19, R51, 0x10, R60 ;  /* 0x0a00000033137989 */ /* 0x000e6a00000e003c */
[----:B------:R-:W-:-:S02]  /*4800*/  VOTE.ALL P0, P0 ;  /* 0x0000000000ff7806 */ /* 0x000fc40000000000 */
[----:B0-----:R-:W-:Y:S02]  /*4810*/  IADD3 R49, P2, PT, R12, 0x100, RZ ;  /* 0x000001000c317810 */ /* 0x001fe40007f5e0ff */
[----:B-1----:R-:W-:-:S03]  /*4820*/  SEL R48, R19, RZ, !P1 ;  /* 0x000000ff13307207 */ /* 0x002fc60004800000 */
[----:B------:R-:W-:Y:S02]  /*4830*/  IMAD.X R50, RZ, RZ, R13, P2 ;  /* 0x000000ffff327224 */ /* 0x000fe400010e060d */
[----:B------:R-:W-:-:S07]  /*4840*/  IMAD.IADD R48, R51, 0x1, R48 ;  /* 0x0000000133307824 */ /* 0x000fce00078e0230 */
.L_x_289:
[----:B------:R-:W-:Y:S05]  /*4850*/  @!P0 BRA `(.L_x_56) ;  /* 0x0000000400248947 */ /* 0x000fea0003800000 */
[----:B------:R-:W-:-:S07]  /*4860*/  IMAD.MOV.U32 R51, RZ, RZ, 0x1a6 ;  /* 0x000001a6ff337424 */ /* 0x000fce00078e00ff */
.L_x_62:
[----:B------:R-:W-:Y:S02]  /*4870*/  IMAD.MOV.U32 R12, RZ, RZ, R49 ;  /* 0x000000ffff0c7224 */ /* 0x000fe400078e0031 */
[----:B------:R-:W-:Y:S02]  /*4880*/  IMAD.MOV.U32 R13, RZ, RZ, R50 ;  /* 0x000000ffff0d7224 */ /* 0x000fe400078e0032 */
[----:B------:R-:W-:-:S05]  /*4890*/  IMAD.WIDE R12, R20, 0x8, R12 ;  /* 0x00000008140c7825 */ /* 0x000fca00078e020c */
[----:B------:R-:W2:Y:S01]  /*48a0*/  LD.E.64.STRONG.GPU R16, desc[UR8][R12.64+-0x100] ;  /* 0xffff00080c107980 */ /* 0x000ea2000c10fb00 */
[----:B------:R-:W-:Y:S05]  /*48b0*/  YIELD ;  /* 0x0000000000007946 */ /* 0x000fea0003800000 */
[----:B------:R-:W-:Y:S01]  /*48c0*/  UMOV UR5, 0xffffffff ;  /* 0xffffffff00057882 */ /* 0x000fe20000000000 */
[----:B------:R-:W-:Y:S02]  /*48d0*/  SHF.R.U32.HI R51, RZ, 0x1, R51 ;  /* 0x00000001ff337819 */ /* 0x000fe40000011633 */
[----:B--2---:R-:W-:Y:S01]  /*48e0*/  ISETP.NE.AND P0, PT, R16, 0x63, PT ;  /* 0x000000631000780c */ /* 0x004fe20003f05270 */
[----:B------:R-:W-:-:S12]  /*48f0*/  BRA.DIV UR5, `(.L_x_57) ;  /* 0x000000ae05787947 */ /* 0x000fd8000b800000 */
[----:B------:R-:W-:-:S13]  /*4900*/  VOTE.ANY P0, !P0 ;  /* 0x0000000000ff7806 */ /* 0x000fda0004000100 */
.L_x_292:
[----:B------:R-:W-:Y:S05]  /*4910*/  @!P0 BRA `(.L_x_58) ;  /* 0x0000000000748947 */ /* 0x000fea0003800000 */
[----:B------:R-:W-:-:S07]  /*4920*/  IMAD.MOV.U32 R19, RZ, RZ, R51 ;  /* 0x000000ffff137224 */ /* 0x000fce00078e0033 */
.L_x_60:
        /* <DEDUP_REMOVED lines=27> */
.L_x_295:
[----:B------:R-:W-:Y:S05]  /*4ae0*/  @P0 BRA `(.L_x_60) ;  /* 0xfffffffc00900947 */ /* 0x000fea000383ffff */
.L_x_58:
[----:B------:R-:W-:Y:S01]  /*4af0*/  UMOV UR5, 0xffffffff ;  /* 0xffffffff00057882 */ /* 0x000fe20000000000 */
[----:B------:R-:W-:Y:S02]  /*4b00*/  ISETP.NE.AND P0, PT, R16, 0x65, PT ;  /* 0x000000651000780c */ /* 0x000fe40003f05270 */
[----:B------:R-:W-:Y:S11]  /*4b10*/  BRA.DIV UR5, `(.L_x_61) ;  /* 0x000000ae05307947 */ /* 0x000ff6000b800000 */
[----:B------:R-:W-:Y:S01]  /*4b20*/  VOTE.ANY R18, PT, !P0 ;  /* 0x0000000000127806 */ /* 0x000fe200040e0100 */
[----:B------:R-:W-:-:S03]  /*4b30*/  VIADD R20, R20, 0xffffffe0 ;  /* 0xffffffe014147836 */ /* 0x000fc60000000000 */
[----:B------:R-:W-:-:S05]  /*4b40*/  LOP3.LUT R18, R18, 0x80000000, R59, 0xec, !PT ;  /* 0x8000000012127812 */ /* 0x000fca00078eec3b */
[----:B------:R-:W-:-:S05]  /*4b50*/  VIADD R13, R18, 0xffffffff ;  /* 0xffffffff120d7836 */ /* 0x000fca0000000000 */
[----:B------:R-:W-:-:S04]  /*4b60*/  LOP3.LUT R13, R18, R13, RZ, 0xc, !PT ;  /* 0x0000000d120d7212 */ /* 0x000fc800078e0cff */
[----:B------:R-:W0:Y:S02]  /*4b70*/  POPC R12, R13 ;  /* 0x0000000d000c7309 */ /* 0x000e240000000000 */
[----:B0-----:R-:W0:Y:S01]  /*4b80*/  SHFL.DOWN PT, R19, R17, 0x1, R12 ;  /* 0x0820000011137989 */ /* 0x001e2200000e000c */
[-C--:B------:R-:W-:Y:S02]  /*4b90*/  ISETP.GE.AND P0, PT, R58, R12.reuse, PT ;  /* 0x0000000c3a00720c */ /* 0x080fe40003f06270 */
[-C--:B------:R-:W-:Y:S02]  /*4ba0*/  ISETP.GT.AND P1, PT, R47, R12.reuse, PT ;  /* 0x0000000c2f00720c */ /* 0x080fe40003f24270 */
[----:B0-----:R-:W-:Y:S02]  /*4bb0*/  SEL R18, R19, RZ, !P0 ;  /* 0x000000ff13127207 */ /* 0x001fe40004000000 */
[----:B------:R-:W-:-:S03]  /*4bc0*/  ISETP.GT.AND P0, PT, R46, R12, PT ;  /* 0x0000000c2e00720c */ /* 0x000fc60003f04270 */
[----:B------:R-:W-:-:S05]  /*4bd0*/  IMAD.IADD R61, R18, 0x1, R17 ;  /* 0x00000001123d7824 */ /* 0x000fca00078e0211 */
[----:B------:R-:W0:Y:S02]  /*4be0*/  SHFL.DOWN PT, R19, R61, 0x2, R12 ;  /* 0x084000003d137989 */ /* 0x000e2400000e000c */
        /* <DEDUP_REMOVED lines=9> */
[----:B------:R-:W-:-:S03]  /*4c80*/  ISETP.NE.AND P0, PT, R16, 0x65, PT ;  /* 0x000000651000780c */ /* 0x000fc60003f05270 */
[----:B------:R-:W-:-:S05]  /*4c90*/  IMAD.IADD R61, R17, 0x1, R18 ;  /* 0x00000001113d7824 */ /* 0x000fca00078e0212 */
[----:B------:R-:W0:Y:S05]  /*4ca0*/  SHFL.DOWN PT, R19, R61, 0x10, R12 ;  /* 0x0a0000003d137989 */ /* 0x000e2a00000e000c */
[----:B------:R-:W-:Y:S02]  /*4cb0*/  VOTE.ALL P0, P0 ;  /* 0x0000000000ff7806 */ /* 0x000fe40000000000 */
[----:B0-----:R-:W-:-:S04]  /*4cc0*/  SEL R19, R19, RZ, !P1 ;  /* 0x000000ff13137207 */ /* 0x001fc80004800000 */
[----:B------:R-:W-:-:S07]  /*4cd0*/  IADD3 R48, PT, PT, R61, R19, R48 ;  /* 0x000000133d307210 */ /* 0x000fce0007ffe030 */
.L_x_304:
[----:B------:R-:W-:Y:S05]  /*4ce0*/  @P0 BRA `(.L_x_62) ;  /* 0xfffffff800e00947 */ /* 0x000fea000383ffff */
.L_x_56:
[----:B------:R-:W-:Y:S02]  /*4cf0*/  ISETP.NE.AND P1, PT, R38, RZ, PT ;  /* 0x000000ff2600720c */ /* 0x000fe40003f25270 */
[----:B------:R-:W-:-:S11]  /*4d00*/  ISETP.NE.AND P0, PT, R58, RZ, PT ;  /* 0x000000ff3a00720c */ /* 0x000fd60003f05270 */
[----:B------:R-:W0:Y:S01]  /*4d10*/  @!P1 S2R R13, SR_CgaCtaId ;  /* 0x00000000000d9919 */ /* 0x000e220000008800 */
[----:B------:R-:W-:Y:S01]  /*4d20*/  @!P1 MOV R0, 0x400 ;  /* 0x0000040000009802 */ /* 0x000fe20000000f00 */
[----:B------:R-:W-:Y:S01]  /*4d30*/  @!P1 IMAD.IADD R23, R23, 0x1, R48 ;  /* 0x0000000117179824 */ /* 0x000fe200078e0230 */
[----:B------:R-:W-:Y:S01]  /*4d40*/  @!P0 MOV R12, 0x400 ;  /* 0x00000400000c8802 */ /* 0x000fe20000000f00 */
[----:B------:R-:W1:Y:S01]  /*4d50*/  @!P0 S2R R17, SR_CgaCtaId ;  /* 0x0000000000118919 */ /* 0x000e620000008800 */
[----:B------:R-:W-:-:S05]  /*4d60*/  @!P1 IMAD.MOV.U32 R22, RZ, RZ, 0x65 ;  /* 0x00000065ff169424 */ /* 0x000fca00078e00ff */
[----:B------:R2:W-:Y:S01]  /*4d70*/  @!P1 ST.E.64.STRONG.GPU desc[UR8][R14.64+0x100], R22 ;  /* 0x000100160e009985 */ /* 0x0005e2000c10fb08 */
[----:B0-----:R-:W-:Y:S02]  /*4d80*/  @!P1 LEA R0, R13, R0, 0x18 ;  /* 0x000000000d009211 */ /* 0x001fe400078ec0ff */
[----:B-1----:R-:W-:-:S03]  /*4d90*/  @!P0 LEA R13, R17, R12, 0x18 ;  /* 0x0000000c110d8211 */ /* 0x002fc600078ec0ff */
[----:B------:R2:W-:Y:S01]  /*4da0*/  @!P1 STS [R0+0x68], R23 ;  /* 0x0000681700009388 */ /* 0x0005e20000000800 */
[----:B------:R-:W-:Y:S02]  /*4db0*/  IMAD.MOV.U32 R17, RZ, RZ, R57 ;  /* 0x000000ffff117224 */ /* 0x000fe400078e0039 */
[----:B------:R-:W-:Y:S01]  /*4dc0*/  @!P0 IMAD.MOV.U32 R17, RZ, RZ, R48 ;  /* 0x000000ffff118224 */ /* 0x000fe200078e0030 */
[----:B------:R2:W-:Y:S04]  /*4dd0*/  @!P1 STS [R0+0x64], R48 ;  /* 0x0000643000009388 */ /* 0x0005e80000000800 */
[----:B------:R2:W-:Y:S02]  /*4de0*/  @!P0 STS [R13+0x50], R48 ;  /* 0x000050300d008388 */ /* 0x0005e40000000800 */
.L_x_50:
[----:B------:R-:W-:Y:S05]  /*4df0*/  WARPSYNC.ALL ;  /* 0x0000000000007948 */ /* 0x000fea0003800000 */
[----:B------:R-:W0:Y:S08]  /*4e00*/  S2UR UR5, SR_CgaCtaId ;  /* 0x00000000000579c3 */ /* 0x000e300000008800 */
[----:B------:R-:W-:Y:S01]  /*4e10*/  BAR.SYNC.DEFER_BLOCKING 0x0 ;  /* 0x0000000000007b1d */ /* 0x000fe20000010000 */
[----:B------:R-:W-:-:S02]  /*4e20*/  ISETP.NE.AND P2, PT, R34, RZ, PT ;  /* 0x000000ff2200720c */ /* 0x000fc40003f45270 */
[----:B------:R-:W-:Y:S02]  /*4e30*/  ISETP.NE.AND P1, PT, R35, RZ, PT ;  /* 0x000000ff2300720c */ /* 0x000fe40003f25270 */
[----:B------:R-:W-:Y:S01]  /*4e40*/  ISETP.NE.AND P0, PT, R38, RZ, PT ;  /* 0x000000ff2600720c */ /* 0x000fe20003f05270 */
[----:B------:R-:W-:Y:S01]  /*4e50*/  UMOV UR4, 0x400 ;  /* 0x0000040000047882 */ /* 0x000fe20000000000 */
[----:B------:R-:W-:Y:S02]  /*4e60*/  SEL R18, RZ, 0x1, P1 ;  /* 0x00000001ff127807 */ /* 0x000fe40000800000 */
[----:B------:R-:W-:Y:S02]  /*4e70*/  ISETP.NE.AND P3, PT, R33, RZ, PT ;  /* 0x000000ff2100720c */ /* 0x000fe40003f65270 */
[----:B------:R-:W-:Y:S01]  /*4e80*/  ISETP.NE.AND P4, PT, R4, RZ, PT ;  /* 0x000000ff0400720c */ /* 0x000fe20003f85270 */
[----:B------:R-:W-:Y:S02]  /*4e90*/  VIADD R16, R18, 0x1 ;  /* 0x0000000112107836 */ /* 0x000fe40000000000 */
[----:B------:R-:W-:Y:S01]  /*4ea0*/  @P2 IMAD.MOV R16, RZ, RZ, R18 ;  /* 0x000000ffff102224 */ /* 0x000fe200078e0212 */
[----:B------:R-:W-:Y:S01]  /*4eb0*/  ISETP.NE.AND P2, PT, R32, RZ, PT ;  /* 0x000000ff2000720c */ /* 0x000fe20003f45270 */
[----:B0-----:R-:W-:-:S09]  /*4ec0*/  ULEA UR4, UR5, UR4, 0x18 ;  /* 0x0000000405047291 */ /* 0x001fd2000f8ec0ff */
[----:B--2---:R-:W0:Y:S04]  /*4ed0*/  LDS R0, [UR4+0x50] ;  /* 0x00005004ff007984 */ /* 0x004e280008000800 */
[----:B------:R-:W1:Y:S04]  /*4ee0*/  LDS R13, [UR4+0x6c] ;  /* 0x00006c04ff0d7984 */ /* 0x000e680008000800 */
[----:B------:R-:W2:Y:S01]  /*4ef0*/  LDS R12, [UR4+0x64] ;  /* 0x00006404ff0c7984 */ /* 0x000ea20008000800 */
[----:B0-----:R-:W-:Y:S02]  /*4f00*/  SEL R0, R0, RZ, P0 ;  /* 0x000000ff00007207 */ /* 0x001fe40000000000 */
[----:B-1----:R-:W-:-:S03]  /*4f10*/  ISETP.GT.AND P0, PT, R13, 0x200, PT ;  /* 0x000002000d00780c */ /* 0x002fc60003f04270 */
[----:B------:R-:W-:-:S04]  /*4f20*/  IMAD.IADD R20, R0, 0x1, R17 ;  /* 0x0000000100147824 */ /* 0x000fc800078e0211 */
[----:B------:R-:W-:Y:S02]  /*4f30*/  IMAD.IADD R16, R20, 0x1, R16 ;  /* 0x0000000114107824 */ /* 0x000fe400078e0210 */
[----:B------:R-:W-:Y:S02]  /*4f40*/  IMAD.IADD R3, R3, 0x1, R20 ;  /* 0x0000000103037824 */ /* 0x000fe400078e0214 */
[----:B------:R-:W-:Y:S02]  /*4f50*/  VIADD R0, R16, 0x1 ;  /* 0x0000000110007836 */ /* 0x000fe40000000000 */
[----:B------:R-:W-:Y:S02]  /*4f60*/  @P3 IMAD.MOV R0, RZ, RZ, R16 ;  /* 0x000000ffff003224 */ /* 0x000fe400078e0210 */
[----:B------:R-:W-:Y:S02]  /*4f70*/  IMAD.IADD R15, R7, 0x1, R20 ;  /* 0x00000001070f7824 */ /* 0x000fe400078e0214 */
[----:B------:R-:W-:-:S02]  /*4f80*/  VIADD R14, R3, 0x1 ;  /* 0x00000001030e7836 */ /* 0x000fc40000000000 */
[----:B------:R-:W-:Y:S02]  /*4f90*/  VIADD R7, R0, 0x1 ;  /* 0x0000000100077836 */ /* 0x000fe40000000000 */
[--C-:B------:R-:W-:Y:S02]  /*4fa0*/  IMAD.IADD R30, R30, 0x1, R20.reuse ;  /* 0x000000011e1e7824 */ /* 0x100fe400078e0214 */
[--C-:B------:R-:W-:Y:S02]  /*4fb0*/  IMAD.IADD R27, R27, 0x1, R20.reuse ;  /* 0x000000011b1b7824 */ /* 0x100fe400078e0214 */
[--C-:B------:R-:W-:Y:S02]  /*4fc0*/  IMAD.IADD R25, R25, 0x1, R20.reuse ;  /* 0x0000000119197824 */ /* 0x100fe400078e0214 */
[--C-:B------:R-:W-:Y:S02]  /*4fd0*/  IMAD.IADD R11, R11, 0x1, R20.reuse ;  /* 0x000000010b0b7824 */ /* 0x100fe400078e0214 */
[----:B------:R-:W-:-:S02]  /*4fe0*/  IMAD.IADD R9, R9, 0x1, R20 ;  /* 0x0000000109097824 */ /* 0x000fc400078e0214 */
[----:B------:R-:W-:Y:S02]  /*4ff0*/  IMAD.IADD R5, R5, 0x1, R20 ;  /* 0x0000000105057824 */ /* 0x000fe400078e0214 */
[----:B------:R-:W-:Y:S02]  /*5000*/  IMAD.IADD R19, R20, 0x1, R18 ;  /* 0x0000000114137824 */ /* 0x000fe400078e0212 */
[----:B------:R-:W-:Y:S02]  /*5010*/  @P4 IMAD.MOV R14, RZ, RZ, R3 ;  /* 0x000000ffff0e4224 */ /* 0x000fe400078e0203 */
[----:B------:R-:W-:Y:S01]  /*5020*/  @P2 IMAD.MOV R7, RZ, RZ, R0 ;  /* 0x000000ffff072224 */ /* 0x000fe200078e0200 */
[----:B--2---:R-:W-:Y:S06]  /*5030*/  @P0 BRA `(.L_x_63) ;  /* 0x0000000c00440947 */ /* 0x004fec0003800000 */
[----:B------:R-:W0:Y:S01]  /*5040*/  LDCU.U8 UR4, c[0x0][0x3c0] ;  /* 0x00007800ff0477ac */ /* 0x000e220008000000 */
[----:B------:R-:W-:Y:S04]  /*5050*/  BSSY.RECONVERGENT B0, `(.L_x_64) ;  /* 0x000000d000007945 */ /* 0x000fe80003800200 */
[----:B------:R-:W-:Y:S05]  /*5060*/  @P1 BRA `(.L_x_65) ;  /* 0x00000000002c1947 */ /* 0x000fea0003800000 */
[----:B0-----:R-:W-:Y:S01]  /*5070*/  UISETP.NE.AND UP0, UPT, UR4, URZ, UPT ;  /* 0x000000ff0400728c */ /* 0x001fe2000bf05270 */
[----:B------:R-:W-:Y:S01]  /*5080*/  CS2R R12, SRZ ;  /* 0x00000000000c7805 */ /* 0x000fe2000001ff00 */
[----:B------:R-:W0:Y:S07]  /*5090*/  LDCU.64 UR6, c[0x0][0x390] ;  /* 0x00007200ff0677ac */ /* 0x000e2e0008000a00 */
[----:B------:R-:W-:Y:S05]  /*50a0*/  BRA.U UP0, `(.L_x_66) ;  /* 0x0000000100087547 */ /* 0x000fea000b800000 */
[----:B------:R-:W1:Y:S02]  /*50b0*/  LDC.64 R12, c[0x0][0x3d8] ;  /* 0x0000f600ff0c7b82 */ /* 0x000e640000000a00 */
[----:B-1----:R-:W5:Y:S02]  /*50c0*/  LDG.E.64 R12, desc[UR8][R12.64] ;  /* 0x000000080c0c7981 */ /* 0x002f64000c1e1b00 */
.L_x_66:
[----:B-----5:R-:W-:-:S04]  /*50d0*/  IADD3 R17, P0, PT, R20, R12, RZ ;  /* 0x0000000c14117210 */ /* 0x020fc80007f1e0ff */
[----:B------:R-:W-:Y:S02]  /*50e0*/  LEA.HI.X.SX32 R18, R20, R13, 0x1, P0 ;  /* 0x0000000d14127211 */ /* 0x000fe400000f0eff */
[----:B0-----:R-:W-:-:S04]  /*50f0*/  LEA R12, P0, R17, UR6, 0x2 ;  /* 0x00000006110c7c11 */ /* 0x001fc8000f8010ff */
[----:B------:R-:W-:-:S05]  /*5100*/  LEA.HI.X R13, R17, UR7, R18, 0x2, P0 ;  /* 0x00000007110d7c11 */ /* 0x000fca00080f1412 */
[----:B------:R1:W-:Y:S04]  /*5110*/  STG.E desc[UR8][R12.64], R56 ;  /* 0x000000380c007986 */ /* 0x0003e8000c101908 */
.L_x_65:
[----:B0-----:R-:W-:Y:S05]  /*5120*/  BSYNC.RECONVERGENT B0 ;  /* 0x0000000000007941 */ /* 0x001fea0003800200 */
.L_x_64:
[----:B------:R-:W-:Y:S01]  /*5130*/  ISETP.NE.AND P0, PT, R34, RZ, PT ;  /* 0x000000ff2200720c */ /* 0x000fe20003f05270 */
[----:B------:R-:W-:-:S12]  /*5140*/  BSSY.RECONVERGENT B0, `(.L_x_67) ;  /* 0x000000d000007945 */ /* 0x000fd80003800200 */
[----:B------:R-:W-:Y:S05]  /*5150*/  @P0 BRA `(.L_x_68) ;  /* 0x00000000002c0947 */ /* 0x000fea0003800000 */
[----:B------:R-:W-:Y:S01]  /*5160*/  UISETP.NE.AND UP0, UPT, UR4, URZ, UPT ;  /* 0x000000ff0400728c */ /* 0x000fe2000bf05270 */
[----:B-1----:R-:W-:Y:S01]  /*5170*/  CS2R R12, SRZ ;  /* 0x00000000000c7805 */ /* 0x002fe2000001ff00 */
[----:B------:R-:W0:Y:S07]  /*5180*/  LDCU.64 UR6, c[0x0][0x390] ;  /* 0x00007200ff0677ac */ /* 0x000e2e0008000a00 */
[----:B------:R-:W-:Y:S05]  /*5190*/  BRA.U UP0, `(.L_x_69) ;  /* 0x0000000100087547 */ /* 0x000fea000b800000 */
[----:B------:R-:W1:Y:S02]  /*51a0*/  LDC.64 R12, c[0x0][0x3d8] ;  /* 0x0000f600ff0c7b82 */ /* 0x000e640000000a00 */
[----:B-1----:R-:W5:Y:S02]  /*51b0*/  LDG.E.64 R12, desc[UR8][R12.64] ;  /* 0x000000080c0c7981 */ /* 0x002f64000c1e1b00 */
.L_x_69:
[----:B-----5:R-:W-:-:S04]  /*51c0*/  IADD3 R17, P0, PT, R19, R12, RZ ;  /* 0x0000000c13117210 */ /* 0x020fc80007f1e0ff */
[----:B------:R-:W-:Y:S02]  /*51d0*/  LEA.HI.X.SX32 R18, R19, R13, 0x1, P0 ;  /* 0x0000000d13127211 */ /* 0x000fe400000f0eff */
[----:B0-----:R-:W-:-:S04]  /*51e0*/  LEA R12, P0, R17, UR6, 0x2 ;  /* 0x00000006110c7c11 */ /* 0x001fc8000f8010ff */
[----:B------:R-:W-:-:S05]  /*51f0*/  LEA.HI.X R13, R17, UR7, R18, 0x2, P0 ;  /* 0x00000007110d7c11 */ /* 0x000fca00080f1412 */
[----:B------:R0:W-:Y:S04]  /*5200*/  STG.E desc[UR8][R12.64], R55 ;  /* 0x000000370c007986 */ /* 0x0001e8000c101908 */
.L_x_68:
[----:B------:R-:W-:Y:S05]  /*5210*/  BSYNC.RECONVERGENT B0 ;  /* 0x0000000000007941 */ /* 0x000fea0003800200 */
.L_x_67:
[----:B------:R-:W-:Y:S01]  /*5220*/  ISETP.NE.AND P0, PT, R33, RZ, PT ;  /* 0x000000ff2100720c */ /* 0x000fe20003f05270 */
[----:B------:R-:W-:-:S12]  /*5230*/  BSSY.RECONVERGENT B0, `(.L_x_70) ;  /* 0x000000d000007945 */ /* 0x000fd80003800200 */
[----:B------:R-:W-:Y:S05]  /*5240*/  @P0 BRA `(.L_x_71) ;  /* 0x00000000002c0947 */ /* 0x000fea0003800000 */
[----:B------:R-:W-:Y:S01]  /*5250*/  UISETP.NE.AND UP0, UPT, UR4, URZ, UPT ;  /* 0x000000ff0400728c */ /* 0x000fe2000bf05270 */
[----:B01----:R-:W-:Y:S01]  /*5260*/  CS2R R12, SRZ ;  /* 0x00000000000c7805 */ /* 0x003fe2000001ff00 */
[----:B------:R-:W0:Y:S07]  /*5270*/  LDCU.64 UR6, c[0x0][0x390] ;  /* 0x00007200ff0677ac */ /* 0x000e2e0008000a00 */
[----:B------:R-:W-:Y:S05]  /*5280*/  BRA.U UP0, `(.L_x_72) ;  /* 0x0000000100087547 */ /* 0x000fea000b800000 */
[----:B------:R-:W1:Y:S02]  /*5290*/  LDC.64 R12, c[0x0][0x3d8] ;  /* 0x0000f600ff0c7b82 */ /* 0x000e640000000a00 */
[----:B-1----:R-:W5:Y:S02]  /*52a0*/  LDG.E.64 R12, desc[UR8][R12.64] ;  /* 0x000000080c0c7981 */ /* 0x002f64000c1e1b00 */
.L_x_72:
[----:B-----5:R-:W-:-:S04]  /*52b0*/  IADD3 R17, P0, PT, R16, R12, RZ ;  /* 0x0000000c10117210 */ /* 0x020fc80007f1e0ff */
[----:B------:R-:W-:Y:S02]  /*52c0*/  LEA.HI.X.SX32 R16, R16, R13, 0x1, P0 ;  /* 0x0000000d10107211 */ /* 0x000fe400000f0eff */
[----:B0-----:R-:W-:-:S04]  /*52d0*/  LEA R12, P0, R17, UR6, 0x2 ;  /* 0x00000006110c7c11 */ /* 0x001fc8000f8010ff */
[----:B------:R-:W-:-:S05]  /*52e0*/  LEA.HI.X R13, R17, UR7, R16, 0x2, P0 ;  /* 0x00000007110d7c11 */ /* 0x000fca00080f1410 */
[----:B------:R2:W-:Y:S04]  /*52f0*/  STG.E desc[UR8][R12.64], R54 ;  /* 0x000000360c007986 */ /* 0x0005e8000c101908 */
.L_x_71:
[----:B------:R-:W-:Y:S05]  /*5300*/  BSYNC.RECONVERGENT B0 ;  /* 0x0000000000007941 */ /* 0x000fea0003800200 */
.L_x_70:
[----:B------:R-:W-:Y:S01]  /*5310*/  ISETP.NE.AND P0, PT, R32, RZ, PT ;  /* 0x000000ff2000720c */ /* 0x000fe20003f05270 */
[----:B------:R-:W-:-:S12]  /*5320*/  BSSY.RECONVERGENT B0, `(.L_x_73) ;  /* 0x000000d000007945 */ /* 0x000fd80003800200 */
[----:B------:R-:W-:Y:S05]  /*5330*/  @P0 BRA `(.L_x_74) ;  /* 0x00000000002c0947 */ /* 0x000fea0003800000 */
[----:B------:R-:W-:Y:S01]  /*5340*/  UISETP.NE.AND UP0, UPT, UR4, URZ, UPT ;  /* 0x000000ff0400728c */ /* 0x000fe2000bf05270 */
[----:B012---:R-:W-:Y:S01]  /*5350*/  CS2R R12, SRZ ;  /* 0x00000000000c7805 */ /* 0x007fe2000001ff00 */
[----:B------:R-:W0:Y:S07]  /*5360*/  LDCU.64 UR6, c[0x0][0x390] ;  /* 0x00007200ff0677ac */ /* 0x000e2e0008000a00 */
[----:B------:R-:W-:Y:S05]  /*5370*/  BRA.U UP0, `(.L_x_75) ;  /* 0x0000000100087547 */ /* 0x000fea000b800000 */
[----:B------:R-:W1:Y:S02]  /*5380*/  LDC.64 R12, c[0x0][0x3d8] ;  /* 0x0000f600ff0c7b82 */ /* 0x000e640000000a00 */
[----:B-1----:R-:W5:Y:S02]  /*5390*/  LDG.E.64 R12, desc[UR8][R12.64] ;  /* 0x000000080c0c7981 */ /* 0x002f64000c1e1b00 */
.L_x_75:
[----:B-----5:R-:W-:-:S04]  /*53a0*/  IADD3 R16, P0, PT, R0, R12, RZ ;  /* 0x0000000c00107210 */ /* 0x020fc80007f1e0ff */
[----:B------:R-:W-:Y:S02]  /*53b0*/  LEA.HI.X.SX32 R13, R0, R13, 0x1, P0 ;  /* 0x0000000d000d7211 */ /* 0x000fe400000f0eff */
[----:B0-----:R-:W-:-:S04]  /*53c0*/  LEA R12, P0, R16, UR6, 0x2 ;  /* 0x00000006100c7c11 */ /* 0x001fc8000f8010ff */
[----:B------:R-:W-:-:S05]  /*53d0*/  LEA.HI.X R13, R16, UR7, R13, 0x2, P0 ;  /* 0x00000007100d7c11 */ /* 0x000fca00080f140d */
[----:B------:R3:W-:Y:S04]  /*53e0*/  STG.E desc[UR8][R12.64], R53 ;  /* 0x000000350c007986 */ /* 0x0007e8000c101908 */
.L_x_74:
[----:B------:R-:W-:Y:S05]  /*53f0*/  BSYNC.RECONVERGENT B0 ;  /* 0x0000000000007941 */ /* 0x000fea0003800200 */
.L_x_73:
[----:B------:R-:W-:Y:S01]  /*5400*/  ISETP.NE.AND P0, PT, R31, RZ, PT ;  /* 0x000000ff1f00720c */ /* 0x000fe20003f05270 */
[----:B------:R-:W-:-:S12]  /*5410*/  BSSY.RECONVERGENT B0, `(.L_x_76) ;  /* 0x000000d000007945 */ /* 0x000fd80003800200 */
[----:B------:R-:W-:Y:S05]  /*5420*/  @P0 BRA `(.L_x_77) ;  /* 0x00000000002c0947 */ /* 0x000fea0003800000 */
[----:B------:R-:W-:Y:S01]  /*5430*/  UISETP.NE.AND UP0, UPT, UR4, URZ, UPT ;  /* 0x000000ff0400728c */ /* 0x000fe2000bf05270 */
[----:B0123--:R-:W-:Y:S01]  /*5440*/  CS2R R12, SRZ ;  /* 0x00000000000c7805 */ /* 0x00ffe2000001ff00 */
[----:B------:R-:W0:Y:S07]  /*5450*/  LDCU.64 UR6, c[0x0][0x390] ;  /* 0x00007200ff0677ac */ /* 0x000e2e0008000a00 */
[----:B------:R-:W-:Y:S05]  /*5460*/  BRA.U UP0, `(.L_x_78) ;  /* 0x0000000100087547 */ /* 0x000fea000b800000 */
[----:B------:R-:W1:Y:S02]  /*5470*/  LDC.64 R12, c[0x0][0x3d8] ;  /* 0x0000f600ff0c7b82 */ /* 0x000e640000000a00 */
[----:B-1----:R-:W5:Y:S02]  /*5480*/  LDG.E.64 R12, desc[UR8][R12.64] ;  /* 0x000000080c0c7981 */ /* 0x002f64000c1e1b00 */
.L_x_78:
[----:B-----5:R-:W-:-:S04]  /*5490*/  IADD3 R0, P0, PT, R7, R12, RZ ;  /* 0x0000000c07007210 */ /* 0x020fc80007f1e0ff */
[----:B------:R-:W-:Y:S02]  /*54a0*/  LEA.HI.X.SX32 R7, R7, R13, 0x1, P0 ;  /* 0x0000000d07077211 */ /* 0x000fe400000f0eff */
[----:B0-----:R-:W-:-:S04]  /*54b0*/  LEA R12, P0, R0, UR6, 0x2 ;  /* 0x00000006000c7c11 */ /* 0x001fc8000f8010ff */
[----:B------:R-:W-:-:S05]  /*54c0*/  LEA.HI.X R13, R0, UR7, R7, 0x2, P0 ;  /* 0x00000007000d7c11 */ /* 0x000fca00080f1407 */
[----:B------:R4:W-:Y:S04]  /*54d0*/  STG.E desc[UR8][R12.64], R52 ;  /* 0x000000340c007986 */ /* 0x0009e8000c101908 */
.L_x_77:
[----:B------:R-:W-:Y:S05]  /*54e0*/  BSYNC.RECONVERGENT B0 ;  /* 0x0000000000007941 */ /* 0x000fea0003800200 */
.L_x_76:
[----:B------:R-:W-:Y:S01]  /*54f0*/  ISETP.NE.AND P0, PT, R29, RZ, PT ;  /* 0x000000ff1d00720c */ /* 0x000fe20003f05270 */
[----:B------:R-:W-:-:S12]  /*5500*/  BSSY.RECONVERGENT B0, `(.L_x_79) ;  /* 0x000000d000007945 */ /* 0x000fd80003800200 */
[----:B------:R-:W-:Y:S05]  /*5510*/  @P0 BRA `(.L_x_80) ;  /* 0x00000000002c0947 */ /* 0x000fea0003800000 */
[----:B------:R-:W-:Y:S01]  /*5520*/  UISETP.NE.AND UP0, UPT, UR4, URZ, UPT ;  /* 0x000000ff0400728c */ /* 0x000fe2000bf05270 */
[----:B01234-:R-:W-:Y:S01]  /*5530*/  CS2R R12, SRZ ;  /* 0x00000000000c7805 */ /* 0x01ffe2000001ff00 */
[----:B------:R-:W0:Y:S07]  /*5540*/  LDCU.64 UR6, c[0x0][0x390] ;  /* 0x00007200ff0677ac */ /* 0x000e2e0008000a00 */
[----:B------:R-:W-:Y:S05]  /*5550*/  BRA.U UP0, `(.L_x_81) ;  /* 0x0000000100087547 */ /* 0x000fea000b800000 */
[----:B------:R-:W1:Y:S02]  /*5560*/  LDC.64 R12, c[0x0][0x3d8] ;  /* 0x0000f600ff0c7b82 */ /* 0x000e640000000a00 */
[----:B-1----:R-:W5:Y:S02]  /*5570*/  LDG.E.64 R12, desc[UR8][R12.64] ;  /* 0x000000080c0c7981 */ /* 0x002f64000c1e1b00 */
.L_x_81:
[----:B-----5:R-:W-:-:S04]  /*5580*/  IADD3 R0, P0, PT, R30, R12, RZ ;  /* 0x0000000c1e007210 */ /* 0x020fc80007f1e0ff */
[----:B------:R-:W-:Y:S02]  /*5590*/  LEA.HI.X.SX32 R13, R30, R13, 0x1, P0 ;  /* 0x0000000d1e0d7211 */ /* 0x000fe400000f0eff */
[----:B0-----:R-:W-:-:S04]  /*55a0*/  LEA R12, P0, R0, UR6, 0x2 ;  /* 0x00000006000c7c11 */ /* 0x001fc8000f8010ff */
[----:B------:R-:W-:-:S05]  /*55b0*/  LEA.HI.X R13, R0, UR7, R13, 0x2, P0 ;  /* 0x00000007000d7c11 */ /* 0x000fca00080f140d */
[----:B------:R0:W-:Y:S04]  /*55c0*/  STG.E desc[UR8][R12.64], R45 ;  /* 0x0000002d0c007986 */ /* 0x0001e8000c101908 */
.L_x_80:
[----:B------:R-:W-:Y:S05]  /*55d0*/  BSYNC.RECONVERGENT B0 ;  /* 0x0000000000007941 */ /* 0x000fea0003800200 */
.L_x_79:
        /* <DEDUP_REMOVED lines=9> */
.L_x_84:
[----:B-----5:R-:W-:-:S04]  /*5670*/  IADD3 R0, P0, PT, R27, R12, RZ ;  /* 0x0000000c1b007210 */ /* 0x020fc80007f1e0ff */
[----:B------:R-:W-:Y:S02]  /*5680*/  LEA.HI.X.SX32 R13, R27, R13, 0x1, P0 ;  /* 0x0000000d1b0d7211 */ /* 0x000fe400000f0eff */
[----:B0-----:R-:W-:-:S04]  /*5690*/  LEA R12, P0, R0, UR6, 0x2 ;  /* 0x00000006000c7c11 */ /* 0x001fc8000f8010ff */
[----:B------:R-:W-:-:S05]  /*56a0*/  LEA.HI.X R13, R0, UR7, R13, 0x2, P0 ;  /* 0x00000007000d7c11 */ /* 0x000fca00080f140d */
[----:B------:R0:W-:Y:S04]  /*56b0*/  STG.E desc[UR8][R12.64], R44 ;  /* 0x0000002c0c007986 */ /* 0x0001e8000c101908 */
.L_x_83:
[----:B------:R-:W-:Y:S05]  /*56c0*/  BSYNC.RECONVERGENT B0 ;  /* 0x0000000000007941 */ /* 0x000fea0003800200 */
.L_x_82:
        /* <DEDUP_REMOVED lines=9> */
.L_x_87:
[----:B-----5:R-:W-:-:S04]  /*5760*/  IADD3 R0, P0, PT, R25, R12, RZ ;  /* 0x0000000c19007210 */ /* 0x020fc80007f1e0ff */
[----:B------:R-:W-:Y:S02]  /*5770*/  LEA.HI.X.SX32 R13, R25, R13, 0x1, P0 ;  /* 0x0000000d190d7211 */ /* 0x000fe400000f0eff */
[----:B0-----:R-:W-:-:S04]  /*5780*/  LEA R12, P0, R0, UR6, 0x2 ;  /* 0x00000006000c7c11 */ /* 0x001fc8000f8010ff */
[----:B------:R-:W-:-:S05]  /*5790*/  LEA.HI.X R13, R0, UR7, R13, 0x2, P0 ;  /* 0x00000007000d7c11 */ /* 0x000fca00080f140d */
[----:B------:R0:W-:Y:S04]  /*57a0*/  STG.E desc[UR8][R12.64], R43 ;  /* 0x0000002b0c007986 */ /* 0x0001e8000c101908 */
.L_x_86:
[----:B------:R-:W-:Y:S05]  /*57b0*/  BSYNC.RECONVERGENT B0 ;  /* 0x0000000000007941 */ /* 0x000fea0003800200 */
.L_x_85:
        /* <DEDUP_REMOVED lines=9> */
.L_x_90:
[----:B-----5:R-:W-:-:S04]  /*5850*/  IADD3 R0, P0, PT, R11, R12, RZ ;  /* 0x0000000c0b007210 */ /* 0x020fc80007f1e0ff */
[----:B------:R-:W-:Y:S02]  /*5860*/  LEA.HI.X.SX32 R11, R11, R13, 0x1, P0 ;  /* 0x0000000d0b0b7211 */ /* 0x000fe400000f0eff */
[----:B0-----:R-:W-:-:S04]  /*5870*/  LEA R12, P0, R0, UR6, 0x2 ;  /* 0x00000006000c7c11 */ /* 0x001fc8000f8010ff */
[----:B------:R-:W-:-:S05]  /*5880*/  LEA.HI.X R13, R0, UR7, R11, 0x2, P0 ;  /* 0x00000007000d7c11 */ /* 0x000fca00080f140b */
[----:B------:R0:W-:Y:S04]  /*5890*/  STG.E desc[UR8][R12.64], R42 ;  /* 0x0000002a0c007986 */ /* 0x0001e8000c101908 */
.L_x_89:
[----:B------:R-:W-:Y:S05]  /*58a0*/  BSYNC.RECONVERGENT B0 ;  /* 0x0000000000007941 */ /* 0x000fea0003800200 */
.L_x_88:
        /* <DEDUP_REMOVED lines=9> */
.L_x_93:
[----:B-----5:R-:W-:-:S04]  /*5940*/  IADD3 R0, P0, PT, R9, R10, RZ ;  /* 0x0000000a09007210 */ /* 0x020fc80007f1e0ff */
[----:B------:R-:W-:Y:S02]  /*5950*/  LEA.HI.X.SX32 R9, R9, R11, 0x1, P0 ;  /* 0x0000000b09097211 */ /* 0x000fe400000f0eff */
[----:B0-----:R-:W-:-:S04]  /*5960*/  LEA R10, P0, R0, UR6, 0x2 ;  /* 0x00000006000a7c11 */ /* 0x001fc8000f8010ff */
[----:B------:R-:W-:-:S05]  /*5970*/  LEA.HI.X R11, R0, UR7, R9, 0x2, P0 ;  /* 0x00000007000b7c11 */ /* 0x000fca00080f1409 */
[----:B------:R0:W-:Y:S04]  /*5980*/  STG.E desc[UR8][R10.64], R41 ;  /* 0x000000290a007986 */ /* 0x0001e8000c101908 */
.L_x_92:
[----:B------:R-:W-:Y:S05]  /*5990*/  BSYNC.RECONVERGENT B0 ;  /* 0x0000000000007941 */ /* 0x000fea0003800200 */
.L_x_91:
        /* <DEDUP_REMOVED lines=9> */
.L_x_96:
[----:B-----5:R-:W-:-:S04]  /*5a30*/  IADD3 R0, P0, PT, R15, R8, RZ ;  /* 0x000000080f007210 */ /* 0x020fc80007f1e0ff */
[----:B------:R-:W-:Y:S02]  /*5a40*/  LEA.HI.X.SX32 R9, R15, R9, 0x1, P0 ;  /* 0x000000090f097211 */ /* 0x000fe400000f0eff */
[----:B0-----:R-:W-:-:S04]  /*5a50*/  LEA R8, P0, R0, UR6, 0x2 ;  /* 0x0000000600087c11 */ /* 0x001fc8000f8010ff */
[----:B------:R-:W-:-:S05]  /*5a60*/  LEA.HI.X R9, R0, UR7, R9, 0x2, P0 ;  /* 0x0000000700097c11 */ /* 0x000fca00080f1409 */
[----:B------:R0:W-:Y:S04]  /*5a70*/  STG.E desc[UR8][R8.64], R40 ;  /* 0x0000002808007986 */ /* 0x0001e8000c101908 */
.L_x_95:
[----:B------:R-:W-:Y:S05]  /*5a80*/  BSYNC.RECONVERGENT B0 ;  /* 0x0000000000007941 */ /* 0x000fea0003800200 */
.L_x_94:
        /* <DEDUP_REMOVED lines=9> */
.L_x_99:
[----:B-----5:R-:W-:-:S04]  /*5b20*/  IADD3 R0, P0, PT, R5, R6, RZ ;  /* 0x0000000605007210 */ /* 0x020fc80007f1e0ff */
[----:B------:R-:W-:Y:S02]  /*5b30*/  LEA.HI.X.SX32 R5, R5, R7, 0x1, P0 ;  /* 0x0000000705057211 */ /* 0x000fe400000f0eff */
[----:B0-----:R-:W-:-:S04]  /*5b40*/  LEA R6, P0, R0, UR6, 0x2 ;  /* 0x0000000600067c11 */ /* 0x001fc8000f8010ff */
[----:B------:R-:W-:-:S05]  /*5b50*/  LEA.HI.X R7, R0, UR7, R5, 0x2, P0 ;  /* 0x0000000700077c11 */ /* 0x000fca00080f1405 */
[----:B------:R0:W-:Y:S04]  /*5b60*/  STG.E desc[UR8][R6.64], R39 ;  /* 0x0000002706007986 */ /* 0x0001e8000c101908 */
.L_x_98:
[----:B------:R-:W-:Y:S05]  /*5b70*/  BSYNC.RECONVERGENT B0 ;  /* 0x0000000000007941 */ /* 0x000fea0003800200 */
.L_x_97:
        /* <DEDUP_REMOVED lines=9> */
.L_x_102:
[----:B-----5:R-:W-:-:S04]  /*5c10*/  IADD3 R0, P0, PT, R3, R4, RZ ;  /* 0x0000000403007210 */ /* 0x020fc80007f1e0ff */
[----:B------:R-:W-:Y:S02]  /*5c20*/  LEA.HI.X.SX32 R3, R3, R5, 0x1, P0 ;  /* 0x0000000503037211 */ /* 0x000fe400000f0eff */
[----:B0-----:R-:W-:-:S04]  /*5c30*/  LEA R4, P0, R0, UR6, 0x2 ;  /* 0x0000000600047c11 */ /* 0x001fc8000f8010ff */
[----:B------:R-:W-:-:S05]  /*5c40*/  LEA.HI.X R5, R0, UR7, R3, 0x2, P0 ;  /* 0x0000000700057c11 */ /* 0x000fca00080f1403 */
[----:B------:R0:W-:Y:S04]  /*5c50*/  STG.E desc[UR8][R4.64], R37 ;  /* 0x0000002504007986 */ /* 0x0001e8000c101908 */
.L_x_101:
[----:B------:R-:W-:Y:S05]  /*5c60*/  BSYNC.RECONVERGENT B0 ;  /* 0x0000000000007941 */ /* 0x000fea0003800200 */
.L_x_100:
[----:B------:R-:W-:-:S13]  /*5c70*/  ISETP.NE.AND P0, PT, R2, RZ, PT ;  /* 0x000000ff0200720c */ /* 0x000fda0003f05270 */
[----:B------:R-:W-:Y:S05]  /*5c80*/  @P0 EXIT ;  /* 0x000000000000094d */ /* 0x000fea0003800000 */
[----:B------:R-:W-:Y:S01]  /*5c90*/  UISETP.NE.AND UP0, UPT, UR4, URZ, UPT ;  /* 0x000000ff0400728c */ /* 0x000fe2000bf05270 */
[----:B------:R-:W-:-:S08]  /*5ca0*/  CS2R R2, SRZ ;  /* 0x0000000000027805 */ /* 0x000fd0000001ff00 */
[----:B------:R-:W-:Y:S05]  /*5cb0*/  BRA.U UP0, `(.L_x_103) ;  /* 0x0000000100087547 */ /* 0x000fea000b800000 */
[----:B------:R-:W0:Y:S02]  /*5cc0*/  LDC.64 R2, c[0x0][0x3d8] ;  /* 0x0000f600ff027b82 */ /* 0x000e240000000a00 */
[----:B0-----:R-:W5:Y:S02]  /*5cd0*/  LDG.E.64 R2, desc[UR8][R2.64] ;  /* 0x0000000802027981 */ /* 0x001f64000c1e1b00 */
.L_x_103:
[----:B------:R-:W0:Y:S01]  /*5ce0*/  LDCU.64 UR4, c[0x0][0x390] ;  /* 0x00007200ff0477ac */ /* 0x000e220008000a00 */
[----:B-----5:R-:W-:-:S04]  /*5cf0*/  IADD3 R0, P0, PT, R14, R2, RZ ;  /* 0x000000020e007210 */ /* 0x020fc80007f1e0ff */
[----:B------:R-:W-:Y:S02]  /*5d00*/  LEA.HI.X.SX32 R3, R14, R3, 0x1, P0 ;  /* 0x000000030e037211 */ /* 0x000fe400000f0eff */
[----:B0-----:R-:W-:-:S04]  /*5d10*/  LEA R2, P0, R0, UR4, 0x2 ;  /* 0x0000000400027c11 */ /* 0x001fc8000f8010ff */
[----:B------:R-:W-:-:S05]  /*5d20*/  LEA.HI.X R3, R0, UR5, R3, 0x2, P0 ;  /* 0x0000000500037c11 */ /* 0x000fca00080f1403 */
[----:B------:R-:W-:Y:S01]  /*5d30*/  STG.E desc[UR8][R2.64], R36 ;  /* 0x0000002402007986 */ /* 0x000fe2000c101908 */
[----:B------:R-:W-:Y:S05]  /*5d40*/  EXIT ;  /* 0x000000000000794d */ /* 0x000fea0003800000 */
.L_x_63:
[----:B------:R-:W-:Y:S01]  /*5d50*/  BAR.SYNC.DEFER_BLOCKING 0x0 ;  /* 0x0000000000007b1d */ /* 0x000fe20000010000 */
[----:B------:R-:W-:Y:S02]  /*5d60*/  ISETP.NE.AND P3, PT, R35, RZ, PT ;  /* 0x000000ff2300720c */ /* 0x000fe40003f65270 */
[----:B------:R-:W-:Y:S02]  /*5d70*/  ISETP.NE.AND P4, PT, R34, RZ, PT ;  /* 0x000000ff2200720c */ /* 0x000fe40003f85270 */
[----:B------:R-:W-:Y:S02]  /*5d80*/  ISETP.NE.AND P5, PT, R33, RZ, PT ;  /* 0x000000ff2100720c */ /* 0x000fe40003fa5270 */
[----:B------:R-:W-:Y:S02]  /*5d90*/  ISETP.NE.AND P6, PT, R32, RZ, PT ;  /* 0x000000ff2000720c */ /* 0x000fe40003fc5270 */
[----:B------:R-:W-:Y:S02]  /*5da0*/  ISETP.NE.AND P0, PT, R31, RZ, PT ;  /* 0x000000ff1f00720c */ /* 0x000fe40003f05270 */
[----:B------:R-:W-:-:S02]  /*5db0*/  ISETP.NE.AND P1, PT, R29, RZ, PT ;  /* 0x000000ff1d00720c */ /* 0x000fc40003f25270 */
[----:B------:R-:W-:Y:S01]  /*5dc0*/  ISETP.NE.AND P2, PT, R28, RZ, PT ;  /* 0x000000ff1c00720c */ /* 0x000fe20003f45270 */
[--C-:B------:R-:W-:Y:S02]  /*5dd0*/  @!P3 IMAD.IADD R17, R20, 0x1, -R12.reuse ;  /* 0x000000011411b824 */ /* 0x100fe400078e0a0c */
[--C-:B------:R-:W-:Y:S02]  /*5de0*/  @!P4 IMAD.IADD R18, R19, 0x1, -R12.reuse ;  /* 0x000000011312c824 */ /* 0x100fe400078e0a0c */
[--C-:B------:R-:W-:Y:S01]  /*5df0*/  @!P5 IMAD.IADD R16, R16, 0x1, -R12.reuse ;  /* 0x000000011010d824 */ /* 0x100fe200078e0a0c */
[----:B------:R-:W-:Y:S01]  /*5e00*/  @!P3 LEA R17, R17, UR4, 0x2 ;  /* 0x000000041111bc11 */ /* 0x000fe2000f8e10ff */
[--C-:B------:R-:W-:Y:S01]  /*5e10*/  @!P6 IMAD.IADD R0, R0, 0x1, -R12.reuse ;  /* 0x000000010000e824 */ /* 0x100fe200078e0a0c */
[----:B------:R-:W-:Y:S01]  /*5e20*/  @!P4 LEA R18, R18, UR4, 0x2 ;  /* 0x000000041212cc11 */ /* 0x000fe2000f8e10ff */
[--C-:B------:R-:W-:Y:S01]  /*5e30*/  @!P0 IMAD.IADD R7, R7, 0x1, -R12.reuse ;  /* 0x0000000107078824 */ /* 0x100fe200078e0a0c */
[----:B------:R-:W-:Y:S01]  /*5e40*/  @!P5 LEA R19, R16, UR4, 0x2 ;  /* 0x000000041013dc11 */ /* 0x000fe2000f8e10ff */
[--C-:B------:R-:W-:Y:S01]  /*5e50*/  @!P1 IMAD.IADD R30, R30, 0x1, -R12.reuse ;  /* 0x000000011e1e9824 */ /* 0x100fe200078e0a0c */
[----:B------:R-:W-:Y:S01]  /*5e60*/  @!P6 LEA R0, R0, UR4, 0x2 ;  /* 0x000000040000ec11 */ /* 0x000fe2000f8e10ff */
[----:B------:R-:W-:Y:S01]  /*5e70*/  @!P2 IMAD.IADD R27, R27, 0x1, -R12 ;  /* 0x000000011b1ba824 */ /* 0x000fe200078e0a0c */
[----:B-----5:R-:W-:Y:S01]  /*5e80*/  @!P3 STS [R17], R56 ;  /* 0x000000381100b388 */ /* 0x020fe20000000800 */
[----:B------:R-:W-:-:S02]  /*5e90*/  @!P0 LEA R7, R7, UR4, 0x2 ;  /* 0x0000000407078c11 */ /* 0x000fc4000f8e10ff */
[----:B------:R-:W-:Y:S01]  /*5ea0*/  ISETP.NE.AND P3, PT, R26, RZ, PT ;  /* 0x000000ff1a00720c */ /* 0x000fe20003f65270 */
[----:B------:R-:W-:Y:S01]  /*5eb0*/  @!P4 STS [R18], R55 ;  /* 0x000000371200c388 */ /* 0x000fe20000000800 */
[----:B------:R-:W-:Y:S02]  /*5ec0*/  @!P1 LEA R30, R30, UR4, 0x2 ;  /* 0x000000041e1e9c11 */ /* 0x000fe4000f8e10ff */
[----:B------:R-:W-:Y:S01]  /*5ed0*/  @!P2 LEA R27, R27, UR4, 0x2 ;  /* 0x000000041b1bac11 */ /* 0x000fe2000f8e10ff */
[----:B------:R-:W-:Y:S01]  /*5ee0*/  @!P5 STS [R19], R54 ;  /* 0x000000361300d388 */ /* 0x000fe20000000800 */
[----:B------:R-:W-:Y:S02]  /*5ef0*/  ISETP.NE.AND P4, PT, R24, RZ, PT ;  /* 0x000000ff1800720c */ /* 0x000fe40003f85270 */
[----:B------:R-:W-:Y:S01]  /*5f00*/  ISETP.NE.AND P5, PT, R10, RZ, PT ;  /* 0x000000ff0a00720c */ /* 0x000fe20003fa5270 */
[----:B------:R0:W-:Y:S01]  /*5f10*/  @!P6 STS [R0], R53 ;  /* 0x000000350000e388 */ /* 0x0001e20000000800 */
[----:B------:R-:W-:-:S03]  /*5f20*/  ISETP.NE.AND P6, PT, R8, RZ, PT ;  /* 0x000000ff0800720c */ /* 0x000fc60003fc5270 */
[----:B------:R-:W-:Y:S01]  /*5f30*/  @!P0 STS [R7], R52 ;  /* 0x0000003407008388 */ /* 0x000fe20000000800 */
[----:B------:R-:W-:Y:S01]  /*5f40*/  ISETP.NE.AND P0, PT, R6, RZ, PT ;  /* 0x000000ff0600720c */ /* 0x000fe20003f05270 */
[--C-:B------:R-:W-:Y:S02]  /*5f50*/  @!P3 IMAD.IADD R25, R25, 0x1, -R12.reuse ;  /* 0x000000011919b824 */ /* 0x100fe400078e0a0c */
[----:B------:R-:W-:Y:S01]  /*5f60*/  @!P1 STS [R30], R45 ;  /* 0x0000002d1e009388 */ /* 0x000fe20000000800 */
[----:B------:R-:W-:Y:S01]  /*5f70*/  ISETP.NE.AND P1, PT, R4, RZ, PT ;  /* 0x000000ff0400720c */ /* 0x000fe20003f25270 */
[--C-:B------:R-:W-:Y:S01]  /*5f80*/  @!P4 IMAD.IADD R11, R11, 0x1, -R12.reuse ;  /* 0x000000010b0bc824 */ /* 0x100fe200078e0a0c */
[----:B0-----:R-:W-:Y:S01]  /*5f90*/  @!P3 LEA R0, R25, UR4, 0x2 ;  /* 0x000000041900bc11 */ /* 0x001fe2000f8e10ff */
[----:B------:R-:W-:Y:S01]  /*5fa0*/  @!P2 STS [R27], R44 ;  /* 0x0000002c1b00a388 */ /* 0x000fe20000000800 */
[----:B------:R-:W-:Y:S01]  /*5fb0*/  ISETP.NE.AND P2, PT, R2, RZ, PT ;  /* 0x000000ff0200720c */ /* 0x000fe20003f45270 */
[--C-:B------:R-:W-:Y:S01]  /*5fc0*/  @!P5 IMAD.IADD R9, R9, 0x1, -R12.reuse ;  /* 0x000000010909d824 */ /* 0x100fe200078e0a0c */
[----:B------:R-:W-:Y:S01]  /*5fd0*/  @!P4 LEA R11, R11, UR4, 0x2 ;  /* 0x000000040b0bcc11 */ /* 0x000fe2000f8e10ff */
[--C-:B------:R-:W-:Y:S01]  /*5fe0*/  @!P6 IMAD.IADD R15, R15, 0x1, -R12.reuse ;  /* 0x000000010f0fe824 */ /* 0x100fe200078e0a0c */
[----:B------:R0:W-:Y:S01]  /*5ff0*/  @!P3 STS [R0], R43 ;  /* 0x0000002b0000b388 */ /* 0x0001e20000000800 */
[----:B------:R-:W-:Y:S01]  /*6000*/  @!P0 IMAD.IADD R5, R5, 0x1, -R12 ;  /* 0x0000000105058824 */ /* 0x000fe200078e0a0c */
[----:B------:R-:W-:-:S02]  /*6010*/  @!P5 LEA R2, R9, UR4, 0x2 ;  /* 0x000000040902dc11 */ /* 0x000fc4000f8e10ff */
[----:B------:R-:W-:Y:S01]  /*6020*/  @!P6 LEA R15, R15, UR4, 0x2 ;  /* 0x000000040f0fec11 */ /* 0x000fe2000f8e10ff */
[--C-:B------:R-:W-:Y:S01]  /*6030*/  @!P1 IMAD.IADD R3, R3, 0x1, -R12.reuse ;  /* 0x0000000103039824 */ /* 0x100fe200078e0a0c */
[----:B------:R-:W-:Y:S01]  /*6040*/  @!P0 LEA R4, R5, UR4, 0x2 ;  /* 0x0000000405048c11 */ /* 0x000fe2000f8e10ff */
[----:B------:R1:W-:Y:S01]  /*6050*/  @!P4 STS [R11], R42 ;  /* 0x0000002a0b00c388 */ /* 0x0003e20000000800 */
[----:B------:R-:W-:Y:S01]  /*6060*/  ISETP.GE.AND P3, PT, R38, R13, PT ;  /* 0x0000000d2600720c */ /* 0x000fe20003f66270 */
[----:B------:R-:W-:Y:S01]  /*6070*/  @!P2 IMAD.IADD R14, R14, 0x1, -R12 ;  /* 0x000000010e0ea824 */ /* 0x000fe200078e0a0c */
[----:B0-----:R-:W-:Y:S01]  /*6080*/  @!P1 LEA R0, R3, UR4, 0x2 ;  /* 0x0000000403009c11 */ /* 0x001fe2000f8e10ff */
[----:B------:R1:W-:Y:S03]  /*6090*/  @!P5 STS [R2], R41 ;  /* 0x000000290200d388 */ /* 0x0003e60000000800 */
[----:B------:R-:W-:Y:S01]  /*60a0*/  @!P2 LEA R3, R14, UR4, 0x2 ;  /* 0x000000040e03ac11 */ /* 0x000fe2000f8e10ff */
[----:B------:R1:W-:Y:S04]  /*60b0*/  @!P6 STS [R15], R40 ;  /* 0x000000280f00e388 */ /* 0x0003e80000000800 */
[----:B------:R1:W-:Y:S04]  /*60c0*/  @!P0 STS [R4], R39 ;  /* 0x0000002704008388 */ /* 0x0003e80000000800 */
[----:B------:R1:W-:Y:S04]  /*60d0*/  @!P1 STS [R0], R37 ;  /* 0x0000002500009388 */ /* 0x0003e80000000800 */
[----:B------:R1:W-:Y:S01]  /*60e0*/  @!P2 STS [R3], R36 ;  /* 0x000000240300a388 */ /* 0x0003e20000000800 */
[----:B------:R-:W-:Y:S06]  /*60f0*/  BAR.SYNC.DEFER_BLOCKING 0x0 ;  /* 0x0000000000007b1d */ /* 0x000fec0000010000 */
[----:B------:R-:W-:Y:S05]  /*6100*/  @P3 EXIT ;  /* 0x000000000000394d */ /* 0x000fea0003800000 */
[----:B-1----:R-:W-:Y:S01]  /*6110*/  LOP3.LUT R0, RZ, R38, RZ, 0x33, !PT ;  /* 0x00000026ff007212 */ /* 0x002fe200078e33ff */
[----:B------:R-:W0:Y:S01]  /*6120*/  LDCU.U8 UR6, c[0x0][0x3c0] ;  /* 0x00007800ff0677ac */ /* 0x000e220008000000 */
[----:B------:R-:W-:Y:S03]  /*6130*/  BSSY.RECONVERGENT B0, `(.L_x_104) ;  /* 0x000001e000007945 */ /* 0x000fe60003800200 */
[----:B------:R-:W-:Y:S01]  /*6140*/  IMAD.IADD R0, R0, 0x1, R13 ;  /* 0x0000000100007824 */ /* 0x000fe200078e020d */
[----:B------:R-:W1:Y:S04]  /*6150*/  LDCU.64 UR10, c[0x0][0x390] ;  /* 0x00007200ff0a77ac */ /* 0x000e680008000a00 */
[----:B------:R-:W-:-:S02]  /*6160*/  LOP3.LUT R2, R0, 0x600, RZ, 0xc0, !PT ;  /* 0x0000060000027812 */ /* 0x000fc400078ec0ff */
[----:B------:R-:W-:Y:S02]  /*6170*/  ISETP.GE.U32.AND P1, PT, R0, 0x600, PT ;  /* 0x000006000000780c */ /* 0x000fe40003f26070 */
[----:B------:R-:W-:-:S13]  /*6180*/  ISETP.NE.AND P0, PT, R2, 0x600, PT ;  /* 0x000006000200780c */ /* 0x000fda0003f05270 */
[----:B01----:R-:W-:Y:S05]  /*6190*/  @!P0 BRA `(.L_x_105) ;  /* 0x00000000005c8947 */ /* 0x003fea0003800000 */
[----:B------:R-:W-:Y:S01]  /*61a0*/  LEA.HI R0, R0, 0x1, RZ, 0x17 ;  /* 0x0000000100007811 */ /* 0x000fe200078fb8ff */
[C---:B------:R-:W-:Y:S01]  /*61b0*/  IMAD.IADD R7, R38.reuse, 0x1, R12 ;  /* 0x0000000126077824 */ /* 0x040fe200078e020c */
[----:B------:R-:W-:Y:S02]  /*61c0*/  LEA R6, R38, UR4, 0x2 ;  /* 0x0000000426067c11 */ /* 0x000fe4000f8e10ff */
[----:B------:R-:W-:Y:S01]  /*61d0*/  ISETP.NE.AND P2, PT, RZ, UR6, PT ;  /* 0x00000006ff007c0c */ /* 0x000fe2000bf45270 */
[C---:B------:R-:W-:Y:S01]  /*61e0*/  IMAD.SHL.U32 R2, R0.reuse, 0x200, RZ ;  /* 0x0000020000027824 */ /* 0x040fe200078e00ff */
[----:B------:R-:W-:-:S04]  /*61f0*/  LOP3.LUT R0, R0, 0x3, RZ, 0xc0, !PT ;  /* 0x0000000300007812 */ /* 0x000fc800078ec0ff */
[----:B------:R-:W-:Y:S01]  /*6200*/  LOP3.LUT R3, R2, 0x600, RZ, 0xc0, !PT ;  /* 0x0000060002037812 */ /* 0x000fe200078ec0ff */
[----:B------:R-:W-:-:S04]  /*6210*/  IMAD.MOV R0, RZ, RZ, -R0 ;  /* 0x000000ffff007224 */ /* 0x000fc800078e0a00 */
[----:B------:R-:W-:-:S07]  /*6220*/  IMAD.IADD R38, R38, 0x1, R3 ;  /* 0x0000000126267824 */ /* 0x000fce00078e0203 */
.L_x_106:
[----:B0-----:R-:W0:Y:S01]  /*6230*/  @!P2 LDC.64 R4, c[0x0][0x3d8] ;  /* 0x0000f600ff04ab82 */ /* 0x001e220000000a00 */
[----:B------:R-:W-:Y:S01]  /*6240*/  CS2R R2, SRZ ;  /* 0x0000000000027805 */ /* 0x000fe2000001ff00 */
[----:B------:R1:W2:Y:S05]  /*6250*/  LDS R9, [R6] ;  /* 0x0000000006097984 */ /* 0x0002aa0000000800 */
[----:B0-----:R-:W3:Y:S01]  /*6260*/  @!P2 LDG.E.64 R2, desc[UR8][R4.64] ;  /* 0x000000080402a981 */ /* 0x001ee2000c1e1b00 */
[----:B------:R-:W-:Y:S02]  /*6270*/  VIADD R0, R0, 0x1 ;  /* 0x0000000100007836 */ /* 0x000fe40000000000 */
[----:B-1----:R-:W-:Y:S01]  /*6280*/  VIADD R6, R6, 0x800 ;  /* 0x0000080006067836 */ /* 0x002fe20000000000 */
[----:B---3--:R-:W-:-:S04]  /*6290*/  IADD3 R8, P0, PT, R7, R2, RZ ;  /* 0x0000000207087210 */ /* 0x008fc80007f1e0ff */
[C---:B------:R-:W-:Y:S01]  /*62a0*/  LEA.HI.X.SX32 R3, R7.reuse, R3, 0x1, P0 ;  /* 0x0000000307037211 */ /* 0x040fe200000f0eff */
[----:B------:R-:W-:Y:S01]  /*62b0*/  VIADD R7, R7, 0x200 ;  /* 0x0000020007077836 */ /* 0x000fe20000000000 */
[----:B------:R-:W-:-:S04]  /*62c0*/  LEA R2, P0, R8, UR10, 0x2 ;  /* 0x0000000a08027c11 */ /* 0x000fc8000f8010ff */
[----:B------:R-:W-:Y:S02]  /*62d0*/  LEA.HI.X R3, R8, UR11, R3, 0x2, P0 ;  /* 0x0000000b08037c11 */ /* 0x000fe400080f1403 */
[----:B------:R-:W-:-:S03]  /*62e0*/  ISETP.NE.AND P0, PT, R0, RZ, PT ;  /* 0x000000ff0000720c */ /* 0x000fc60003f05270 */
[----:B--2---:R0:W-:Y:S10]  /*62f0*/  STG.E desc[UR8][R2.64], R9 ;  /* 0x0000000902007986 */ /* 0x0041f4000c101908 */
[----:B------:R-:W-:Y:S05]  /*6300*/  @P0 BRA `(.L_x_106) ;  /* 0xfffffffc00c80947 */ /* 0x000fea000383ffff */
.L_x_105:
[----:B------:R-:W-:Y:S05]  /*6310*/  BSYNC.RECONVERGENT B0 ;  /* 0x0000000000007941 */ /* 0x000fea0003800200 */
.L_x_104:
[----:B------:R-:W-:Y:S05]  /*6320*/  @!P1 EXIT ;  /* 0x000000000000994d */ /* 0x000fea0003800000 */
[----:B------:R-:W1:Y:S01]  /*6330*/  S2UR UR5, SR_CgaCtaId ;  /* 0x00000000000579c3 */ /* 0x000e620000008800 */
[----:B------:R-:W-:Y:S01]  /*6340*/  UMOV UR4, 0x400 ;  /* 0x0000040000047882 */ /* 0x000fe20000000000 */
[----:B------:R-:W-:Y:S01]  /*6350*/  UISETP.NE.AND UP0, UPT, UR6, URZ, UPT ;  /* 0x000000ff0600728c */ /* 0x000fe2000bf05270 */
[----:B------:R-:W-:Y:S01]  /*6360*/  IMAD.IADD R15, R38, 0x1, R12 ;  /* 0x00000001260f7824 */ /* 0x000fe200078e020c */
[----:B------:R-:W2:Y:S04]  /*6370*/  LDCU.64 UR10, c[0x0][0x390] ;  /* 0x00007200ff0a77ac */ /* 0x000ea80008000a00 */
[----:B------:R-:W-:Y:S01]  /*6380*/  PLOP3.LUT P0, PT, PT, PT, UP0, 0x80, 0x8 ;  /* 0x000000000008781c */ /* 0x000fe20003f0f008 */
[----:B-1----:R-:W-:-:S06]  /*6390*/  ULEA UR4, UR5, UR4, 0x18 ;  /* 0x0000000405047291 */ /* 0x002fcc000f8ec0ff */
[----:B------:R-:W-:-:S05]  /*63a0*/  LEA R0, R38, UR4, 0x2 ;  /* 0x0000000426007c11 */ /* 0x000fca000f8e10ff */
[----:B--2---:R-:W-:-:S07]  /*63b0*/  VIADD R0, R0, 0x1000 ;  /* 0x0000100000007836 */ /* 0x004fce0000000000 */
.L_x_107:
[----:B--2---:R-:W1:Y:S01]  /*63c0*/  @!P0 LDC.64 R6, c[0x0][0x3d8] ;  /* 0x0000f600ff068b82 */ /* 0x004e620000000a00 */
[----:B0-----:R-:W-:Y:S01]  /*63d0*/  CS2R R2, SRZ ;  /* 0x0000000000027805 */ /* 0x001fe2000001ff00 */
[----:B------:R-:W-:Y:S01]  /*63e0*/  UISETP.NE.AND UP0, UPT, UR6, URZ, UPT ;  /* 0x000000ff0600728c */ /* 0x000fe2000bf05270 */
[----:B------:R-:W0:Y:S01]  /*63f0*/  LDS R19, [R0+-0x1000] ;  /* 0xfff0000000137984 */ /* 0x000e220000000800 */
[----:B------:R-:W-:-:S03]  /*6400*/  SHF.R.S32.HI R17, RZ, 0x1f, R15 ;  /* 0x0000001fff117819 */ /* 0x000fc6000001140f */
[----:B------:R-:W2:Y:S04]  /*6410*/  LDS R21, [R0+-0x800] ;  /* 0xfff8000000157984 */ /* 0x000ea80000000800 */
[----:B-1----:R-:W3:Y:S01]  /*6420*/  @!P0 LDG.E.64 R2, desc[UR8][R6.64] ;  /* 0x0000000806028981 */ /* 0x002ee2000c1e1b00 */
[----:B------:R-:W-:-:S13]  /*6430*/  PLOP3.LUT P0, PT, PT, PT, UP0, 0x80, 0x8 ;  /* 0x000000000008781c */ /* 0x000fda0003f0f008 */
[----:B------:R-:W1:Y:S01]  /*6440*/  @!P0 LDC.64 R8, c[0x0][0x3d8] ;  /* 0x0000f600ff088b82 */ /* 0x000e620000000a00 */
[----:B---3--:R-:W-:-:S05]  /*6450*/  IADD3 R2, P1, PT, R15, R2, RZ ;  /* 0x000000020f027210 */ /* 0x008fca0007f3e0ff */
[----:B------:R-:W-:Y:S01]  /*6460*/  IMAD.X R3, R17, 0x1, R3, P1 ;  /* 0x0000000111037824 */ /* 0x000fe200008e0603 */
[----:B------:R-:W-:-:S04]  /*6470*/  LEA R4, P1, R2, UR10, 0x2 ;  /* 0x0000000a02047c11 */ /* 0x000fc8000f8210ff */
[----:B------:R-:W-:Y:S02]  /*6480*/  LEA.HI.X R5, R2, UR11, R3, 0x2, P1 ;  /* 0x0000000b02057c11 */ /* 0x000fe400088f1403 */
[----:B------:R-:W-:-:S03]  /*6490*/  CS2R R2, SRZ ;  /* 0x0000000000027805 */ /* 0x000fc6000001ff00 */
[----:B0-----:R0:W-:Y:S04]  /*64a0*/  STG.E desc[UR8][R4.64], R19 ;  /* 0x0000001304007986 */ /* 0x0011e8000c101908 */
[----:B-1----:R-:W3:Y:S01]  /*64b0*/  @!P0 LDG.E.64 R2, desc[UR8][R8.64] ;  /* 0x0000000808028981 */ /* 0x002ee2000c1e1b00 */
[----:B------:R-:W1:Y:S03]  /*64c0*/  @!P0 LDC.64 R10, c[0x0][0x3d8] ;  /* 0x0000f600ff0a8b82 */ /* 0x000e660000000a00 */
[----:B------:R-:W4:Y:S01]  /*64d0*/  LDS R19, [R0] ;  /* 0x0000000000137984 */ /* 0x000f220000000800 */
[----:B---3--:R-:W-:-:S05]  /*64e0*/  IADD3 R2, P1, PT, R15, R2, RZ ;  /* 0x000000020f027210 */ /* 0x008fca0007f3e0ff */
[----:B------:R-:W-:Y:S01]  /*64f0*/  IMAD.X R3, R17, 0x1, R3, P1 ;  /* 0x0000000111037824 */ /* 0x000fe200008e0603 */
[----:B------:R-:W-:-:S04]  /*6500*/  LEA R6, P1, R2, UR10, 0x2 ;  /* 0x0000000a02067c11 */ /* 0x000fc8000f8210ff */
[----:B------:R-:W-:Y:S02]  /*6510*/  LEA.HI.X R7, R2, UR11, R3, 0x2, P1 ;  /* 0x0000000b02077c11 */ /* 0x000fe400088f1403 */
[----:B------:R-:W-:-:S03]  /*6520*/  CS2R R2, SRZ ;  /* 0x0000000000027805 */ /* 0x000fc6000001ff00 */
[----:B--2---:R-:W-:Y:S04]  /*6530*/  STG.E desc[UR8][R6.64+0x800], R21 ;  /* 0x0008001506007986 */ /* 0x004fe8000c101908 */
[----:B-1----:R-:W2:Y:S01]  /*6540*/  @!P0 LDG.E.64 R2, desc[UR8][R10.64] ;  /* 0x000000080a028981 */ /* 0x002ea2000c1e1b00 */
[----:B------:R-:W1:Y:S03]  /*6550*/  @!P0 LDC.64 R8, c[0x0][0x3d8] ;  /* 0x0000f600ff088b82 */ /* 0x000e660000000a00 */
[----:B------:R3:W5:Y:S01]  /*6560*/  LDS R7, [R0+0x800] ;  /* 0x0008000000077984 */ /* 0x0007620000000800 */
[----:B--2---:R-:W-:-:S05]  /*6570*/  IADD3 R2, P1, PT, R15, R2, RZ ;  /* 0x000000020f027210 */ /* 0x004fca0007f3e0ff */
[----:B------:R-:W-:Y:S01]  /*6580*/  IMAD.X R3, R17, 0x1, R3, P1 ;  /* 0x0000000111037824 */ /* 0x000fe200008e0603 */
[----:B0-----:R-:W-:-:S04]  /*6590*/  LEA R4, P1, R2, UR10, 0x2 ;  /* 0x0000000a02047c11 */ /* 0x001fc8000f8210ff */
[----:B------:R-:W-:Y:S02]  /*65a0*/  LEA.HI.X R5, R2, UR11, R3, 0x2, P1 ;  /* 0x0000000b02057c11 */ /* 0x000fe400088f1403 */
[----:B------:R-:W-:-:S03]  /*65b0*/  CS2R R2, SRZ ;  /* 0x0000000000027805 */ /* 0x000fc6000001ff00 */
[----:B----4-:R2:W-:Y:S04]  /*65c0*/  STG.E desc[UR8][R4.64+0x1000], R19 ;  /* 0x0010001304007986 */ /* 0x0105e8000c101908 */
[----:B-1----:R-:W4:Y:S01]  /*65d0*/  @!P0 LDG.E.64 R2, desc[UR8][R8.64] ;  /* 0x0000000808028981 */ /* 0x002f22000c1e1b00 */
[----:B------:R-:W-:Y:S02]  /*65e0*/  VIADD R38, R38, 0x800 ;  /* 0x0000080026267836 */ /* 0x000fe40000000000 */
[----:B---3--:R-:W-:Y:S01]  /*65f0*/  VIADD R0, R0, 0x2000 ;  /* 0x0000200000007836 */ /* 0x008fe20000000000 */
[C---:B----4-:R-:W-:Y:S01]  /*6600*/  IADD3 R6, P1, PT, R15.reuse, R2, RZ ;  /* 0x000000020f067210 */ /* 0x050fe20007f3e0ff */
[----:B------:R-:W-:-:S04]  /*6610*/  VIADD R15, R15, 0x800 ;  /* 0x000008000f0f7836 */ /* 0x000fc80000000000 */
[----:B------:R-:W-:Y:S01]  /*6620*/  IMAD.X R3, R17, 0x1, R3, P1 ;  /* 0x0000000111037824 */ /* 0x000fe200008e0603 */
[----:B------:R-:W-:-:S04]  /*6630*/  LEA R2, P1, R6, UR10, 0x2 ;  /* 0x0000000a06027c11 */ /* 0x000fc8000f8210ff */
[----:B------:R-:W-:Y:S02]  /*6640*/  LEA.HI.X R3, R6, UR11, R3, 0x2, P1 ;  /* 0x0000000b06037c11 */ /* 0x000fe400088f1403 */
[----:B------:R-:W-:-:S03]  /*6650*/  ISETP.GE.AND P1, PT, R38, R13, PT ;  /* 0x0000000d2600720c */ /* 0x000fc60003f26270 */
[----:B-----5:R2:W-:Y:S10]  /*6660*/  STG.E desc[UR8][R2.64+0x1800], R7 ;  /* 0x0018000702007986 */ /* 0x0205f4000c101908 */
[----:B------:R-:W-:Y:S05]  /*6670*/  @!P1 BRA `(.L_x_107) ;  /* 0xfffffffc00509947 */ /* 0x000fea000383ffff */
[----:B------:R-:W-:Y:S05]  /*6680*/  EXIT ;  /* 0x000000000000794d */ /* 0x000fea0003800000 */
.L_x_0:
[----:B------:R-:W0:Y:S01]  /*6690*/  LDCU UR10, c[0x0][0x3b4] ;  /* 0x00007680ff0a77ac */ /* 0x000e220008000800 */
[----:B------:R-:W-:Y:S01]  /*66a0*/  ISETP.NE.AND P0, PT, R0, RZ, PT ;  /* 0x000000ff0000720c */ /* 0x000fe20003f05270 */
[----:B------:R-:W-:Y:S01]  /*66b0*/  BSSY.RECONVERGENT B0, `(.L_x_108) ;  /* 0x0000895000007945 */ /* 0x000fe20003800200 */
[----:B0-----:R-:W-:-:S11]  /*66c0*/  UIADD3 UR4, UPT, UPT, -UR7, UR10, URZ ;  /* 0x0000000a07047290 */ /* 0x001fd6000fffe1ff */
[----:B------:R-:W-:Y:S05]  /*66d0*/  @P0 BRA `(.L_x_109) ;  /* 0x0000003c00b40947 */ /* 0x000fea0003800000 */
[----:B------:R-:W0:Y:S01]  /*66e0*/  S2R R60, SR_TID.X ;  /* 0x00000000003c7919 */ /* 0x000e220000002100 */
[----:B------:R-:W1:Y:S01]  /*66f0*/  LDC.64 R10, c[0x0][0x3d0] ;  /* 0x0000f400ff0a7b82 */ /* 0x000e620000000a00 */
[----:B------:R-:W2:Y:S01]  /*6700*/  LDCU.U8 UR11, c[0x0][0x3c0] ;  /* 0x00007800ff0b77ac */ /* 0x000ea20008000000 */
[----:B------:R-:W-:Y:S01]  /*6710*/  LOP3.LUT R42, R42, 0xfffffffe, RZ, 0xc0, !PT ;  /* 0xfffffffe2a2a7812 */ /* 0x000fe200078ec0ff */
[----:B------:R-:W3:Y:S01]  /*6720*/  LDCU.64 UR12, c[0x0][0x380] ;  /* 0x00007000ff0c77ac */ /* 0x000ee20008000a00 */
[----:B------:R-:W4:Y:S01]  /*6730*/  LDCU.64 UR14, c[0x0][0x388] ;  /* 0x00007100ff0e77ac */ /* 0x000f220008000a00 */
[----:B--2---:R-:W-:-:S04]  /*6740*/  ISETP.NE.AND P0, PT, RZ, UR11, PT ;  /* 0x0000000bff007c0c */ /* 0x004fc8000bf05270 */
[----:B-1----:R-:W-:Y:S02]  /*6750*/  SEL R10, R10, RZ, !P0 ;  /* 0x000000ff0a0a7207 */ /* 0x002fe40004000000 */
[----:B------:R-:W-:Y:S01]  /*6760*/  SEL R11, R11, RZ, !P0 ;  /* 0x000000ff0b0b7207 */ /* 0x000fe20004000000 */
[----:B0-----:R-:W-:-:S04]  /*6770*/  IMAD R27, R60, 0xe, RZ ;  /* 0x0000000e3c1b7824 */ /* 0x001fc800078e02ff */
[C---:B------:R-:W-:Y:S01]  /*6780*/  VIADD R12, R27.reuse, 0x1 ;  /* 0x000000011b0c7836 */ /* 0x040fe20000000000 */
[C---:B------:R-:W-:Y:S01]  /*6790*/  ISETP.GE.AND P6, PT, R27.reuse, UR4, PT ;  /* 0x000000041b007c0c */ /* 0x040fe2000bfc6270 */
[C---:B------:R-:W-:Y:S02]  /*67a0*/  VIADD R13, R27.reuse, 0x2 ;  /* 0x000000021b0d7836 */ /* 0x040fe40000000000 */
[C---:B------:R-:W-:Y:S01]  /*67b0*/  VIADD R28, R27.reuse, 0x4 ;  /* 0x000000041b1c7836 */ /* 0x040fe20000000000 */
[----:B------:R-:W-:Y:S01]  /*67c0*/  ISETP.GE.AND P2, PT, R12, UR4, PT ;  /* 0x000000040c007c0c */ /* 0x000fe2000bf46270 */
[----:B------:R-:W-:Y:S01]  /*67d0*/  VIADD R12, R27, 0x3 ;  /* 0x000000031b0c7836 */ /* 0x000fe20000000000 */
[----:B------:R-:W-:Y:S01]  /*67e0*/  ISETP.GE.AND P1, PT, R13, UR4, PT ;  /* 0x000000040d007c0c */ /* 0x000fe2000bf26270 */
[C---:B------:R-:W-:Y:S01]  /*67f0*/  VIADD R29, R27.reuse, 0x5 ;  /* 0x000000051b1d7836 */ /* 0x040fe20000000000 */
[----:B------:R-:W-:Y:S01]  /*6800*/  ISETP.GE.AND P4, PT, R28, UR4, PT ;  /* 0x000000041c007c0c */ /* 0x000fe2000bf86270 */
[C---:B------:R-:W-:Y:S01]  /*6810*/  VIADD R30, R27.reuse, 0x6 ;  /* 0x000000061b1e7836 */ /* 0x040fe20000000000 */
[----:B------:R-:W-:Y:S01]  /*6820*/  ISETP.GE.AND P5, PT, R12, UR4, PT ;  /* 0x000000040c007c0c */ /* 0x000fe2000bfa6270 */
[----:B------:R-:W-:Y:S01]  /*6830*/  VIADD R35, R27, 0x8 ;  /* 0x000000081b237836 */ /* 0x000fe20000000000 */
[----:B------:R-:W-:Y:S01]  /*6840*/  ISETP.GE.AND P3, PT, R29, UR4, PT ;  /* 0x000000041d007c0c */ /* 0x000fe2000bf66270 */
[----:B------:R-:W-:-:S02]  /*6850*/  VIADD R36, R27, 0x9 ;  /* 0x000000091b247836 */ /* 0x000fc40000000000 */
[C---:B------:R-:W-:Y:S02]  /*6860*/  VIADD R37, R27.reuse, 0xa ;  /* 0x0000000a1b257836 */ /* 0x040fe40000000000 */
[----:B------:R-:W-:Y:S01]  /*6870*/  @P2 LOP3.LUT R42, R42, 0x1, RZ, 0xfc, !PT ;  /* 0x000000012a2a2812 */ /* 0x000fe200078efcff */
[C---:B------:R-:W-:Y:S01]  /*6880*/  VIADD R38, R27.reuse, 0xb ;  /* 0x0000000b1b267836 */ /* 0x040fe20000000000 */
[----:B------:R-:W-:Y:S01]  /*6890*/  ISETP.GE.AND P2, PT, R30, UR4, PT ;  /* 0x000000041e007c0c */ /* 0x000fe2000bf46270 */
[----:B------:R-:W-:Y:S01]  /*68a0*/  VIADD R39, R27, 0xc ;  /* 0x0000000c1b277836 */ /* 0x000fe20000000000 */
[----:B------:R-:W-:-:S04]  /*68b0*/  LOP3.LUT R42, R42, 0xfffffffd, RZ, 0xc0, !PT ;  /* 0xfffffffd2a2a7812 */ /* 0x000fc800078ec0ff */
[----:B------:R-:W-:Y:S02]  /*68c0*/  @P1 LOP3.LUT R42, R42, 0x2, RZ, 0xfc, !PT ;  /* 0x000000022a2a1812 */ /* 0x000fe400078efcff */
[----:B------:R-:W-:Y:S02]  /*68d0*/  IADD3 R13, P0, P1, R27, UR7, R10 ;  /* 0x000000071b0d7c10 */ /* 0x000fe4000f91e00a */
[----:B------:R-:W-:Y:S02]  /*68e0*/  LOP3.LUT R42, R42, 0xfffffffb, RZ, 0xc0, !PT ;  /* 0xfffffffb2a2a7812 */ /* 0x000fe400078ec0ff */
[----:B------:R-:W-:Y:S02]  /*68f0*/  IADD3.X R28, PT, PT, RZ, R11, RZ, P0, P1 ;  /* 0x0000000bff1c7210 */ /* 0x000fe400007e24ff */
[----:B------:R-:W-:Y:S02]  /*6900*/  @P5 LOP3.LUT R42, R42, 0x4, RZ, 0xfc, !PT ;  /* 0x000000042a2a5812 */ /* 0x000fe400078efcff */
[----:B---3--:R-:W-:-:S02]  /*6910*/  LEA R10, P1, R13, UR12, 0x2 ;  /* 0x0000000c0d0a7c11 */ /* 0x008fc4000f8210ff */
[----:B------:R-:W-:Y:S02]  /*6920*/  LOP3.LUT R42, R42, 0xfffffff7, RZ, 0xc0, !PT ;  /* 0xfffffff72a2a7812 */ /* 0x000fe400078ec0ff */
[C---:B----4-:R-:W-:Y:S02]  /*6930*/  LEA R12, P0, R13.reuse, UR14, 0x2 ;  /* 0x0000000e0d0c7c11 */ /* 0x050fe4000f8010ff */
[----:B------:R-:W-:Y:S02]  /*6940*/  @P4 LOP3.LUT R42, R42, 0x8, RZ, 0xfc, !PT ;  /* 0x000000082a2a4812 */ /* 0x000fe400078efcff */
[C-C-:B------:R-:W-:Y:S02]  /*6950*/  LEA.HI.X R11, R13.reuse, UR13, R28.reuse, 0x2, P1 ;  /* 0x0000000d0d0b7c11 */ /* 0x140fe400088f141c */
[----:B------:R-:W-:Y:S01]  /*6960*/  LEA.HI.X R13, R13, UR15, R28, 0x2, P0 ;  /* 0x0000000f0d0d7c11 */ /* 0x000fe200080f141c */
[C---:B------:R-:W-:Y:S01]  /*6970*/  VIADD R28, R27.reuse, 0x7 ;  /* 0x000000071b1c7836 */ /* 0x040fe20000000000 */
[C---:B------:R-:W-:Y:S01]  /*6980*/  LOP3.LUT P1, RZ, R42.reuse, 0x2, RZ, 0xc0, !PT ;  /* 0x000000022aff7812 */ /* 0x040fe2000782c0ff */
[----:B------:R0:W5:Y:S01]  /*6990*/  @!P6 LDG.E R55, desc[UR8][R10.64] ;  /* 0x000000080a37e981 */ /* 0x000162000c1e1900 */
[C---:B------:R-:W-:Y:S01]  /*69a0*/  LOP3.LUT P0, RZ, R42.reuse, 0x1, RZ, 0xc0, !PT ;  /* 0x000000012aff7812 */ /* 0x040fe2000780c0ff */
[----:B------:R-:W-:Y:S01]  /*69b0*/  VIADD R27, R27, 0xd ;  /* 0x0000000d1b1b7836 */ /* 0x000fe20000000000 */
[----:B------:R-:W-:Y:S01]  /*69c0*/  LOP3.LUT R42, R42, 0xffffffef, RZ, 0xc0, !PT ;  /* 0xffffffef2a2a7812 */ /* 0x000fe200078ec0ff */
[----:B------:R0:W5:Y:S01]  /*69d0*/  @!P5 LDG.E R53, desc[UR8][R10.64+0xc] ;  /* 0x00000c080a35d981 */ /* 0x000162000c1e1900 */
[----:B------:R-:W-:-:S02]  /*69e0*/  P2R R34, PR, RZ, 0x40 ;  /* 0x00000040ff227803 */ /* 0x000fc40000000000 */
[----:B------:R-:W-:Y:S01]  /*69f0*/  @P3 LOP3.LUT R42, R42, 0x10, RZ, 0xfc, !PT ;  /* 0x000000102a2a3812 */ /* 0x000fe200078efcff */
[----:B------:R0:W5:Y:S01]  /*6a00*/  @!P4 LDG.E R57, desc[UR8][R10.64+0x10] ;  /* 0x000010080a39c981 */ /* 0x000162000c1e1900 */
[----:B------:R-:W-:Y:S02]  /*6a10*/  ISETP.GE.AND P6, PT, R28, UR4, PT ;  /* 0x000000041c007c0c */ /* 0x000fe4000bfc6270 */
[----:B------:R-:W-:Y:S01]  /*6a20*/  LOP3.LUT R42, R42, 0xffffffdf, RZ, 0xc0, !PT ;  /* 0xffffffdf2a2a7812 */ /* 0x000fe200078ec0ff */
[----:B------:R0:W5:Y:S03]  /*6a30*/  @!P1 LDG.E R48, desc[UR8][R10.64+0x8] ;  /* 0x000008080a309981 */ /* 0x000166000c1e1900 */
[----:B------:R-:W-:Y:S01]  /*6a40*/  @P2 LOP3.LUT R42, R42, 0x20, RZ, 0xfc, !PT ;  /* 0x000000202a2a2812 */ /* 0x000fe200078efcff */
[----:B------:R0:W5:Y:S03]  /*6a50*/  @!P0 LDG.E R51, desc[UR8][R10.64+0x4] ;  /* 0x000004080a338981 */ /* 0x000166000c1e1900 */
[----:B------:R-:W-:Y:S01]  /*6a60*/  LOP3.LUT R42, R42, 0xffffffbf, RZ, 0xc0, !PT ;  /* 0xffffffbf2a2a7812 */ /* 0x000fe200078ec0ff */
[----:B------:R0:W5:Y:S03]  /*6a70*/  @!P3 LDG.E R46, desc[UR8][R10.64+0x14] ;  /* 0x000014080a2eb981 */ /* 0x000166000c1e1900 */
[----:B------:R-:W-:Y:S01]  /*6a80*/  @P6 LOP3.LUT R42, R42, 0x40, RZ, 0xfc, !PT ;  /* 0x000000402a2a6812 */ /* 0x000fe200078efcff */
[----:B------:R0:W5:Y:S01]  /*6a90*/  @!P2 LDG.E R0, desc[UR8][R10.64+0x18] ;  /* 0x000018080a00a981 */ /* 0x000162000c1e1900 */
[----:B------:R-:W-:-:S02]  /*6aa0*/  P2R R33, PR, RZ, 0x40 ;  /* 0x00000040ff217803 */ /* 0x000fc40000000000 */
[----:B------:R-:W-:Y:S01]  /*6ab0*/  ISETP.GE.AND P0, PT, R35, UR4, PT ;  /* 0x0000000423007c0c */ /* 0x000fe2000bf06270 */
[----:B------:R0:W5:Y:S01]  /*6ac0*/  @!P6 LDG.E R2, desc[UR8][R10.64+0x1c] ;  /* 0x00001c080a02e981 */ /* 0x000162000c1e1900 */
[----:B------:R-:W-:Y:S02]  /*6ad0*/  LOP3.LUT P6, RZ, R42, 0x20, RZ, 0xc0, !PT ;  /* 0x000000202aff7812 */ /* 0x000fe400078cc0ff */
[----:B------:R-:W-:Y:S02]  /*6ae0*/  ISETP.GE.AND P1, PT, R36, UR4, PT ;  /* 0x0000000424007c0c */ /* 0x000fe4000bf26270 */
[----:B------:R-:W-:Y:S02]  /*6af0*/  ISETP.GE.AND P2, PT, R37, UR4, PT ;  /* 0x0000000425007c0c */ /* 0x000fe4000bf46270 */
[----:B------:R-:W-:Y:S02]  /*6b00*/  ISETP.GE.AND P3, PT, R38, UR4, PT ;  /* 0x0000000426007c0c */ /* 0x000fe4000bf66270 */
[----:B------:R-:W-:-:S02]  /*6b10*/  ISETP.GE.AND P4, PT, R39, UR4, PT ;  /* 0x0000000427007c0c */ /* 0x000fc4000bf86270 */
[----:B------:R-:W-:Y:S01]  /*6b20*/  ISETP.GE.AND P5, PT, R27, UR4, PT ;  /* 0x000000041b007c0c */ /* 0x000fe2000bfa6270 */
[----:B------:R0:W5:Y:S01]  /*6b30*/  @!P0 LDG.E R3, desc[UR8][R10.64+0x20] ;  /* 0x000020080a038981 */ /* 0x000162000c1e1900 */
[----:B------:R-:W-:Y:S02]  /*6b40*/  P2R R32, PR, RZ, 0x40 ;  /* 0x00000040ff207803 */ /* 0x000fe40000000000 */
[C---:B------:R-:W-:Y:S01]  /*6b50*/  LOP3.LUT P6, RZ, R42.reuse, 0x10, RZ, 0xc0, !PT ;  /* 0x000000102aff7812 */ /* 0x040fe200078cc0ff */
[----:B------:R0:W5:Y:S03]  /*6b60*/  @!P1 LDG.E R4, desc[UR8][R10.64+0x24] ;  /* 0x000024080a049981 */ /* 0x000166000c1e1900 */
[----:B------:R-:W-:Y:S01]  /*6b70*/  P2R R31, PR, RZ, 0x40 ;  /* 0x00000040ff1f7803 */ /* 0x000fe20000000000 */
[----:B------:R0:W5:Y:S01]  /*6b80*/  @!P2 LDG.E R5, desc[UR8][R10.64+0x28] ;  /* 0x000028080a05a981 */ /* 0x000162000c1e1900 */
[----:B------:R-:W-:-:S03]  /*6b90*/  LOP3.LUT P6, RZ, R42, 0x8, RZ, 0xc0, !PT ;  /* 0x000000082aff7812 */ /* 0x000fc600078cc0ff */
[----:B------:R0:W5:Y:S01]  /*6ba0*/  @!P3 LDG.E R6, desc[UR8][R10.64+0x2c] ;  /* 0x00002c080a06b981 */ /* 0x000162000c1e1900 */
[----:B------:R-:W-:-:S03]  /*6bb0*/  P2R R30, PR, RZ, 0x40 ;  /* 0x00000040ff1e7803 */ /* 0x000fc60000000000 */
[----:B------:R0:W5:Y:S01]  /*6bc0*/  @!P4 LDG.E R7, desc[UR8][R10.64+0x30] ;  /* 0x000030080a07c981 */ /* 0x000162000c1e1900 */
[----:B------:R-:W-:-:S03]  /*6bd0*/  LOP3.LUT P6, RZ, R42, 0x4, RZ, 0xc0, !PT ;  /* 0x000000042aff7812 */ /* 0x000fc600078cc0ff */
[----:B------:R0:W5:Y:S01]  /*6be0*/  @!P5 LDG.E R8, desc[UR8][R10.64+0x34] ;  /* 0x000034080a08d981 */ /* 0x000162000c1e1900 */
[----:B------:R-:W-:Y:S01]  /*6bf0*/  BAR.SYNC.DEFER_BLOCKING 0x0 ;  /* 0x0000000000007b1d */ /* 0x000fe20000010000 */
[----:B------:R-:W-:Y:S02]  /*6c00*/  P2R R29, PR, RZ, 0x40 ;  /* 0x00000040ff1d7803 */ /* 0x000fe40000000000 */
[----:B------:R-:W-:-:S04]  /*6c10*/  LOP3.LUT P6, RZ, R42, 0x2, RZ, 0xc0, !PT ;  /* 0x000000022aff7812 */ /* 0x000fc800078cc0ff */
[----:B------:R-:W-:Y:S02]  /*6c20*/  P2R R28, PR, RZ, 0x40 ;  /* 0x00000040ff1c7803 */ /* 0x000fe40000000000 */
[----:B------:R-:W-:-:S13]  /*6c30*/  LOP3.LUT P6, RZ, R42, 0x1, RZ, 0xc0, !PT ;  /* 0x000000012aff7812 */ /* 0x000fda00078cc0ff */
[----:B------:R0:W5:Y:S01]  /*6c40*/  @!P6 LDG.E R25, desc[UR8][R12.64+0x4] ;  /* 0x000004080c19e981 */ /* 0x000162000c1e1900 */
[----:B------:R-:W-:-:S03]  /*6c50*/  ISETP.NE.AND P6, PT, R28, RZ, PT ;  /* 0x000000ff1c00720c */ /* 0x000fc60003fc5270 */
[----:B------:R0:W5:Y:S04]  /*6c60*/  @!P0 LDG.E R20, desc[UR8][R12.64+0x20] ;  /* 0x000020080c148981 */ /* 0x000168000c1e1900 */
[----:B------:R0:W5:Y:S04]  /*6c70*/  @!P1 LDG.E R21, desc[UR8][R12.64+0x24] ;  /* 0x000024080c159981 */ /* 0x000168000c1e1900 */
[----:B------:R0:W5:Y:S04]  /*6c80*/  @!P2 LDG.E R18, desc[UR8][R12.64+0x28] ;  /* 0x000028080c12a981 */ /* 0x000168000c1e1900 */
[----:B------:R0:W5:Y:S01]  /*6c90*/  @!P6 LDG.E R24, desc[UR8][R12.64+0x8] ;  /* 0x000008080c18e981 */ /* 0x000162000c1e1900 */
[----:B------:R-:W-:-:S03]  /*6ca0*/  ISETP.NE.AND P6, PT, R29, RZ, PT ;  /* 0x000000ff1d00720c */ /* 0x000fc60003fc5270 */
[----:B------:R0:W5:Y:S04]  /*6cb0*/  @!P3 LDG.E R19, desc[UR8][R12.64+0x2c] ;  /* 0x00002c080c13b981 */ /* 0x000168000c1e1900 */
[----:B------:R0:W5:Y:S04]  /*6cc0*/  @!P4 LDG.E R16, desc[UR8][R12.64+0x30] ;  /* 0x000030080c10c981 */ /* 0x000168000c1e1900 */
[----:B------:R0:W5:Y:S04]  /*6cd0*/  @!P5 LDG.E R17, desc[UR8][R12.64+0x34] ;  /* 0x000034080c11d981 */ /* 0x000168000c1e1900 */
[----:B------:R0:W5:Y:S01]  /*6ce0*/  @!P6 LDG.E R9, desc[UR8][R12.64+0xc] ;  /* 0x00000c080c09e981 */ /* 0x000162000c1e1900 */
[----:B------:R-:W-:-:S13]  /*6cf0*/  ISETP.NE.AND P6, PT, R30, RZ, PT ;  /* 0x000000ff1e00720c */ /* 0x000fda0003fc5270 */
        /* <DEDUP_REMOVED lines=9> */
[----:B------:R-:W-:Y:S01]  /*6d90*/  BSSY.RECONVERGENT B1, `(.L_x_110) ;  /* 0x000001d000017945 */ /* 0x000fe20003800200 */
[----:B------:R-:W-:-:S03]  /*6da0*/  IMAD.MOV.U32 R59, RZ, RZ, 0x1 ;  /* 0x00000001ff3b7424 */ /* 0x000fc600078e00ff */
[----:B------:R-:W-:Y:S05]  /*6db0*/  @P6 BRA `(.L_x_111) ;  /* 0x0000000000686947 */ /* 0x000fea0003800000 */
[----:B0-----:R-:W0:Y:S02]  /*6dc0*/  LDC.64 R10, c[0x0][0x3a8] ;  /* 0x0000ea00ff0a7b82 */ /* 0x001e240000000a00 */
[----:B0-----:R-:W2:Y:S01]  /*6dd0*/  LDG.E R10, desc[UR8][R10.64] ;  /* 0x000000080a0a7981 */ /* 0x001ea2000c1e1900 */
[----:B-----5:R-:W-:Y:S02]  /*6de0*/  IABS R30, R26 ;  /* 0x0000001a001e7213 */ /* 0x020fe40000000000 */
[-C--:B--2---:R-:W-:Y:S02]  /*6df0*/  IABS R28, R10.reuse ;  /* 0x0000000a001c7213 */ /* 0x084fe40000000000 */
[----:B------:R-:W-:Y:S02]  /*6e00*/  IABS R11, R10 ;  /* 0x0000000a000b7213 */ /* 0x000fe40000000000 */
[----:B------:R-:W0:Y:S03]  /*6e10*/  I2F.RP R27, R28 ;  /* 0x0000001c001b7306 */ /* 0x000e260000209400 */
[----:B------:R-:W-:-:S05]  /*6e20*/  IMAD.MOV R11, RZ, RZ, -R11 ;  /* 0x000000ffff0b7224 */ /* 0x000fca00078e0a0b */
[----:B0-----:R-:W0:Y:S02]  /*6e30*/  MUFU.RCP R27, R27 ;  /* 0x0000001b001b7308 */ /* 0x001e240000001000 */
[----:B0-----:R-:W-:-:S06]  /*6e40*/  VIADD R12, R27, 0xffffffe ;  /* 0x0ffffffe1b0c7836 */ /* 0x001fcc0000000000 */
[----:B------:R0:W1:Y:S02]  /*6e50*/  F2I.FTZ.U32.TRUNC.NTZ R13, R12 ;  /* 0x0000000c000d7305 */ /* 0x000064000021f000 */
[----:B0-----:R-:W-:Y:S02]  /*6e60*/  IMAD.MOV.U32 R12, RZ, RZ, RZ ;  /* 0x000000ffff0c7224 */ /* 0x001fe400078e00ff */
[----:B-1----:R-:W-:-:S04]  /*6e70*/  IMAD.MOV R29, RZ, RZ, -R13 ;  /* 0x000000ffff1d7224 */ /* 0x002fc800078e0a0d */
[----:B------:R-:W-:-:S04]  /*6e80*/  IMAD R29, R29, R28, RZ ;  /* 0x0000001c1d1d7224 */ /* 0x000fc800078e02ff */
[----:B------:R-:W-:-:S06]  /*6e90*/  IMAD.HI.U32 R13, R13, R29, R12 ;  /* 0x0000001d0d0d7227 */ /* 0x000fcc00078e000c */
[----:B------:R-:W-:-:S04]  /*6ea0*/  IMAD.HI.U32 R13, R13, R30, RZ ;  /* 0x0000001e0d0d7227 */ /* 0x000fc800078e00ff */
[----:B------:R-:W-:-:S05]  /*6eb0*/  IMAD R13, R13, R11, R30 ;  /* 0x0000000b0d0d7224 */ /* 0x000fca00078e021e */
[----:B------:R-:W-:-:S13]  /*6ec0*/  ISETP.GT.U32.AND P6, PT, R28, R13, PT ;  /* 0x0000000d1c00720c */ /* 0x000fda0003fc4070 */
[----:B------:R-:W-:-:S05]  /*6ed0*/  @!P6 IMAD.IADD R13, R13, 0x1, -R28 ;  /* 0x000000010d0de824 */ /* 0x000fca00078e0a1c */
[----:B------:R-:W-:-:S13]  /*6ee0*/  ISETP.GT.U32.AND P6, PT, R28, R13, PT ;  /* 0x0000000d1c00720c */ /* 0x000fda0003fc4070 */
[----:B------:R-:W-:Y:S01]  /*6ef0*/  @!P6 IMAD.IADD R13, R13, 0x1, -R28 ;  /* 0x000000010d0de824 */ /* 0x000fe200078e0a1c */
[----:B------:R-:W-:-:S13]  /*6f00*/  ISETP.GE.AND P6, PT, R26, RZ, PT ;  /* 0x000000ff1a00720c */ /* 0x000fda0003fc6270 */
[----:B------:R-:W-:Y:S01]  /*6f10*/  @!P6 IMAD.MOV R13, RZ, RZ, -R13 ;  /* 0x000000ffff0de224 */ /* 0x000fe200078e0a0d */
[----:B------:R-:W-:-:S13]  /*6f20*/  ISETP.NE.AND P6, PT, R10, RZ, PT ;  /* 0x000000ff0a00720c */ /* 0x000fda0003fc5270 */
[----:B------:R-:W-:-:S04]  /*6f30*/  @!P6 LOP3.LUT R13, RZ, R10, RZ, 0x33, !PT ;  /* 0x0000000aff0de212 */ /* 0x000fc800078e33ff */
[----:B------:R-:W-:-:S04]  /*6f40*/  ISETP.NE.AND P6, PT, R13, RZ, PT ;  /* 0x000000ff0d00720c */ /* 0x000fc80003fc5270 */
[----:B------:R-:W-:-:S09]  /*6f50*/  SEL R59, RZ, 0x1, P6 ;  /* 0x00000001ff3b7807 */ /* 0x000fd20003000000 */
.L_x_111:
[----:B------:R-:W-:Y:S05]  /*6f60*/  BSYNC.RECONVERGENT B1 ;  /* 0x0000000000017941 */ /* 0x000fea0003800200 */
.L_x_110:
[----:B------:R-:W-:Y:S01]  /*6f70*/  LOP3.LUT P6, RZ, R42, 0x1, RZ, 0xc0, !PT ;  /* 0x000000012aff7812 */ /* 0x000fe200078cc0ff */
[----:B------:R-:W-:Y:S01]  /*6f80*/  BSSY.RECONVERGENT B1, `(.L_x_112) ;  /* 0x000001d000017945 */ /* 0x000fe20003800200 */
[----:B------:R-:W-:-:S11]  /*6f90*/  IMAD.MOV.U32 R56, RZ, RZ, 0x1 ;  /* 0x00000001ff387424 */ /* 0x000fd600078e00ff */
[----:B------:R-:W-:Y:S05]  /*6fa0*/  @P6 BRA `(.L_x_113) ;  /* 0x0000000000686947 */ /* 0x000fea0003800000 */
[----:B0-----:R-:W0:Y:S02]  /*6fb0*/  LDC.64 R10, c[0x0][0x3a8] ;  /* 0x0000ea00ff0a7b82 */ /* 0x001e240000000a00 */
[----:B0----5:R0:W2:Y:S02]  /*6fc0*/  LDG.E R26, desc[UR8][R10.64] ;  /* 0x000000080a1a7981 */ /* 0x0210a4000c1e1900 */
[----:B0-----:R-:W-:Y:S02]  /*6fd0*/  IABS R11, R25 ;  /* 0x00000019000b7213 */ /* 0x001fe40000000000 */
[----:B--2---:R-:W-:-:S04]  /*6fe0*/  IABS R27, R26 ;  /* 0x0000001a001b7213 */ /* 0x004fc80000000000 */
[----:B------:R-:W0:Y:S08]  /*6ff0*/  I2F.RP R28, R27 ;  /* 0x0000001b001c7306 */ /* 0x000e300000209400 */
[----:B0-----:R-:W0:Y:S02]  /*7000*/  MUFU.RCP R28, R28 ;  /* 0x0000001c001c7308 */ /* 0x001e240000001000 */
[----:B0-----:R-:W-:-:S06]  /*7010*/  VIADD R12, R28, 0xffffffe ;  /* 0x0ffffffe1c0c7836 */ /* 0x001fcc0000000000 */
[----:B------:R0:W1:Y:S02]  /*7020*/  F2I.FTZ.U32.TRUNC.NTZ R13, R12 ;  /* 0x0000000c000d7305 */ /* 0x000064000021f000 */
[----:B0-----:R-:W-:Y:S02]  /*7030*/  IMAD.MOV.U32 R12, RZ, RZ, RZ ;  /* 0x000000ffff0c7224 */ /* 0x001fe400078e00ff */
[----:B-1----:R-:W-:-:S04]  /*7040*/  IMAD.MOV R30, RZ, RZ, -R13 ;  /* 0x000000ffff1e7224 */ /* 0x002fc800078e0a0d */
[----:B------:R-:W-:Y:S01]  /*7050*/  IMAD R29, R30, R27, RZ ;  /* 0x0000001b1e1d7224 */ /* 0x000fe200078e02ff */
[----:B------:R-:W-:-:S03]  /*7060*/  IABS R30, R26 ;  /* 0x0000001a001e7213 */ /* 0x000fc60000000000 */
[----:B------:R-:W-:-:S04]  /*7070*/  IMAD.HI.U32 R10, R13, R29, R12 ;  /* 0x0000001d0d0a7227 */ /* 0x000fc800078e000c */
[----:B------:R-:W-:Y:S02]  /*7080*/  IMAD.MOV R13, RZ, RZ, -R30 ;  /* 0x000000ffff0d7224 */ /* 0x000fe400078e0a1e */
        /* <DEDUP_REMOVED lines=12> */
.L_x_113:
[----:B------:R-:W-:Y:S05]  /*7150*/  BSYNC.RECONVERGENT B1 ;  /* 0x0000000000017941 */ /* 0x000fea0003800200 */
.L_x_112:
        /* <DEDUP_REMOVED lines=30> */
.L_x_115:
[----:B------:R-:W-:Y:S05]  /*7340*/  BSYNC.RECONVERGENT B1 ;  /* 0x0000000000017941 */ /* 0x000fea0003800200 */
.L_x_114:
        /* <DEDUP_REMOVED lines=30> */
.L_x_117:
[----:B------:R-:W-:Y:S05]  /*7530*/  BSYNC.RECONVERGENT B1 ;  /* 0x0000000000017941 */ /* 0x000fea0003800200 */
.L_x_116:
[----:B------:R-:W-:Y:S01]  /*7540*/  LOP3.LUT P6, RZ, R42, 0x8, RZ, 0xc0, !PT ;  /* 0x000000082aff7812 */ /* 0x000fe200078cc0ff */
[----:B------:R-:W-:Y:S01]  /*7550*/  BSSY.RECONVERGENT B1, `(.L_x_118) ;  /* 0x000001d000017945 */ /* 0x000fe20003800200 */
[----:B-----5:R-:W-:-:S11]  /*7560*/  IMAD.MOV.U32 R9, RZ, RZ, 0x1 ;  /* 0x00000001ff097424 */ /* 0x020fd600078e00ff */
[----:B------:R-:W-:Y:S05]  /*7570*/  @P6 BRA `(.L_x_119) ;  /* 0x0000000000686947 */ /* 0x000fea0003800000 */
[----:B0-----:R-:W0:Y:S02]  /*7580*/  LDC.64 R10, c[0x0][0x3a8] ;  /* 0x0000ea00ff0a7b82 */ /* 0x001e240000000a00 */
[----:B0-----:R0:W2:Y:S02]  /*7590*/  LDG.E R11, desc[UR8][R10.64] ;  /* 0x000000080a0b7981 */ /* 0x0010a4000c1e1900 */
[----:B0-----:R-:W-:Y:S02]  /*75a0*/  IABS R10, R15 ;  /* 0x0000000f000a7213 */ /* 0x001fe40000000000 */
[-C--:B--2---:R-:W-:Y:S02]  /*75b0*/  IABS R24, R11.reuse ;  /* 0x0000000b00187213 */ /* 0x084fe40000000000 */
[----:B------:R-:W-:Y:S02]  /*75c0*/  IABS R26, R11 ;  /* 0x0000000b001a7213 */ /* 0x000fe40000000000 */
[----:B------:R-:W0:Y:S08]  /*75d0*/  I2F.RP R9, R24 ;  /* 0x0000001800097306 */ /* 0x000e300000209400 */
[----:B0-----:R-:W0:Y:S02]  /*75e0*/  MUFU.RCP R9, R9 ;  /* 0x0000000900097308 */ /* 0x001e240000001000 */
[----:B0-----:R-:W-:-:S06]  /*75f0*/  VIADD R12, R9, 0xffffffe ;  /* 0x0ffffffe090c7836 */ /* 0x001fcc0000000000 */
[----:B------:R0:W1:Y:S02]  /*7600*/  F2I.FTZ.U32.TRUNC.NTZ R13, R12 ;  /* 0x0000000c000d7305 */ /* 0x000064000021f000 */
[----:B0-----:R-:W-:Y:S02]  /*7610*/  IMAD.MOV.U32 R12, RZ, RZ, RZ ;  /* 0x000000ffff0c7224 */ /* 0x001fe400078e00ff */
[----:B-1----:R-:W-:-:S04]  /*7620*/  IMAD.MOV R25, RZ, RZ, -R13 ;  /* 0x000000ffff197224 */ /* 0x002fc800078e0a0d */
[----:B------:R-:W-:-:S04]  /*7630*/  IMAD R25, R25, R24, RZ ;  /* 0x0000001819197224 */ /* 0x000fc800078e02ff */
        /* <DEDUP_REMOVED lines=14> */
.L_x_119:
[----:B------:R-:W-:Y:S05]  /*7720*/  BSYNC.RECONVERGENT B1 ;  /* 0x0000000000017941 */ /* 0x000fea0003800200 */
.L_x_118:
[----:B------:R-:W-:Y:S01]  /*7730*/  LOP3.LUT P6, RZ, R42, 0x10, RZ, 0xc0, !PT ;  /* 0x000000102aff7812 */ /* 0x000fe200078cc0ff */
[----:B------:R-:W-:Y:S01]  /*7740*/  BSSY.RECONVERGENT B1, `(.L_x_120) ;  /* 0x000001d000017945 */ /* 0x000fe20003800200 */
[----:B0-----:R-:W-:-:S11]  /*7750*/  IMAD.MOV.U32 R10, RZ, RZ, 0x1 ;  /* 0x00000001ff0a7424 */ /* 0x001fd600078e00ff */
[----:B------:R-:W-:Y:S05]  /*7760*/  @P6 BRA `(.L_x_121) ;  /* 0x0000000000686947 */ /* 0x000fea0003800000 */
[----:B------:R-:W0:Y:S02]  /*7770*/  LDC.64 R10, c[0x0][0x3a8] ;  /* 0x0000ea00ff0a7b82 */ /* 0x000e240000000a00 */
[----:B0-----:R0:W2:Y:S02]  /*7780*/  LDG.E R15, desc[UR8][R10.64] ;  /* 0x000000080a0f7981 */ /* 0x0010a4000c1e1900 */
        /* <DEDUP_REMOVED lines=24> */
.L_x_121:
[----:B------:R-:W-:Y:S05]  /*7910*/  BSYNC.RECONVERGENT B1 ;  /* 0x0000000000017941 */ /* 0x000fea0003800200 */
.L_x_120:
[----:B------:R-:W-:Y:S01]  /*7920*/  LOP3.LUT P6, RZ, R42, 0x20, RZ, 0xc0, !PT ;  /* 0x000000202aff7812 */ /* 0x000fe200078cc0ff */
[----:B------:R-:W-:Y:S01]  /*7930*/  BSSY.RECONVERGENT B1, `(.L_x_122) ;  /* 0x000001d000017945 */ /* 0x000fe20003800200 */
[----:B------:R-:W-:-:S11]  /*7940*/  IMAD.MOV.U32 R11, RZ, RZ, 0x1 ;  /* 0x00000001ff0b7424 */ /* 0x000fd600078e00ff */
[----:B------:R-:W-:Y:S05]  /*7950*/  @P6 BRA `(.L_x_123) ;  /* 0x0000000000686947 */ /* 0x000fea0003800000 */
[----:B------:R-:W0:Y:S02]  /*7960*/  LDC.64 R12, c[0x0][0x3a8] ;  /* 0x0000ea00ff0c7b82 */ /* 0x000e240000000a00 */
        /* <DEDUP_REMOVED lines=25> */
.L_x_123:
[----:B------:R-:W-:Y:S05]  /*7b00*/  BSYNC.RECONVERGENT B1 ;  /* 0x0000000000017941 */ /* 0x000fea0003800200 */
.L_x_122:
        /* <DEDUP_REMOVED lines=30> */
.L_x_125:
[----:B------:R-:W-:Y:S05]  /*7cf0*/  BSYNC.RECONVERGENT B1 ;  /* 0x0000000000017941 */ /* 0x000fea0003800200 */
.L_x_124:
[----:B------:R-:W-:Y:S01]  /*7d00*/  BSSY.RECONVERGENT B1, `(.L_x_126) ;  /* 0x000001d000017945 */ /* 0x000fe20003800200 */
[----:B------:R-:W-:-:S03]  /*7d10*/  IMAD.MOV.U32 R29, RZ, RZ, 0x1 ;  /* 0x00000001ff1d7424 */ /* 0x000fc600078e00ff */
        /* <DEDUP_REMOVED lines=18> */
[----:B------:R-:W-:Y:S01]  /*7e40*/  @!P0 IMAD.IADD R12, R12, 0x1, -R23 ;  /* 0x000000010c0c8824 */ /* 0x000fe200078e0a17 */
[----:B------:R-:W-:-:S04]  /*7e50*/  ISETP.GE.AND P0, PT, R20, RZ, PT ;  /* 0x000000ff1400720c */ /* 0x000fc80003f06270 */
[----:B------:R-:W-:-:S13]  /*7e60*/  ISETP.GT.U32.AND P6, PT, R23, R12, PT ;  /* 0x0000000c1700720c */ /* 0x000fda0003fc4070 */
[----:B------:R-:W-:Y:S01]  /*7e70*/  @!P6 IMAD.IADD R12, R12, 0x1, -R23 ;  /* 0x000000010c0ce824 */ /* 0x000fe200078e0a17 */
[----:B------:R-:W-:-:S03]  /*7e80*/  ISETP.NE.AND P6, PT, R14, RZ, PT ;  /* 0x000000ff0e00720c */ /* 0x000fc60003fc5270 */
[----:B------:R-:W-:-:S10]  /*7e90*/  @!P0 IMAD.MOV R12, RZ, RZ, -R12 ;  /* 0x000000ffff0c8224 */ /* 0x000fd400078e0a0c */
[----:B------:R-:W-:-:S04]  /*7ea0*/  @!P6 LOP3.LUT R12, RZ, R14, RZ, 0x33, !PT ;  /* 0x0000000eff0ce212 */ /* 0x000fc800078e33ff */
[----:B------:R-:W-:-:S04]  /*7eb0*/  ISETP.NE.AND P0, PT, R12, RZ, PT ;  /* 0x000000ff0c00720c */ /* 0x000fc80003f05270 */
[----:B------:R-:W-:-:S09]  /*7ec0*/  SEL R29, RZ, 0x1, P0 ;  /* 0x00000001ff1d7807 */ /* 0x000fd20000000000 */
.L_x_127:
[----:B------:R-:W-:Y:S05]  /*7ed0*/  BSYNC.RECONVERGENT B1 ;  /* 0x0000000000017941 */ /* 0x000fea0003800200 */
.L_x_126:
[----:B------:R-:W-:Y:S01]  /*7ee0*/  BSSY.RECONVERGENT B1, `(.L_x_128) ;  /* 0x000001d000017945 */ /* 0x000fe20003800200 */
[----:B------:R-:W-:-:S03]  /*7ef0*/  IMAD.MOV.U32 R30, RZ, RZ, 0x1 ;  /* 0x00000001ff1e7424 */ /* 0x000fc600078e00ff */
[----:B------:R-:W-:Y:S05]  /*7f00*/  @P1 BRA `(.L_x_129) ;  /* 0x0000000000681947 */ /* 0x000fea0003800000 */
[----:B------:R-:W0:Y:S02]  /*7f10*/  LDC.64 R14, c[0x0][0x3a8] ;  /* 0x0000ea00ff0e7b82 */ /* 0x000e240000000a00 */
[----:B0-----:R0:W2:Y:S01]  /*7f20*/  LDG.E R14, desc[UR8][R14.64] ;  /* 0x000000080e0e7981 */ /* 0x0010a2000c1e1900 */
[----:B------:R-:W-:Y:S02]  /*7f30*/  ISETP.GE.AND P1, PT, R21, RZ, PT ;  /* 0x000000ff1500720c */ /* 0x000fe40003f26270 */
[----:B0-----:R-:W-:Y:S02]  /*7f40*/  IABS R15, R21 ;  /* 0x00000015000f7213 */ /* 0x001fe40000000000 */
[-C--:B--2---:R-:W-:Y:S02]  /*7f50*/  IABS R23, R14.reuse ;  /* 0x0000000e00177213 */ /* 0x084fe40000000000 */
[----:B------:R-:W-:Y:S02]  /*7f60*/  IABS R24, R14 ;  /* 0x0000000e00187213 */ /* 0x000fe40000000000 */
[----:B------:R-:W0:Y:S01]  /*7f70*/  I2F.RP R20, R23 ;  /* 0x0000001700147306 */ /* 0x000e220000209400 */
[----:B------:R-:W-:-:S07]  /*7f80*/  ISETP.NE.AND P6, PT, R14, RZ, PT ;  /* 0x000000ff0e00720c */ /* 0x000fce0003fc5270 */
        /* <DEDUP_REMOVED lines=13> */
[----:B------:R-:W-:-:S04]  /*8060*/  @!P0 IMAD.IADD R12, R12, 0x1, -R23 ;  /* 0x000000010c0c8824 */ /* 0x000fc800078e0a17 */
[----:B------:R-:W-:Y:S01]  /*8070*/  @!P1 IMAD.MOV R12, RZ, RZ, -R12 ;  /* 0x000000ffff0c9224 */ /* 0x000fe200078e0a0c */
[----:B------:R-:W-:-:S04]  /*8080*/  @!P6 LOP3.LUT R12, RZ, R14, RZ, 0x33, !PT ;  /* 0x0000000eff0ce212 */ /* 0x000fc800078e33ff */
[----:B------:R-:W-:-:S04]  /*8090*/  ISETP.NE.AND P0, PT, R12, RZ, PT ;  /* 0x000000ff0c00720c */ /* 0x000fc80003f05270 */
[----:B------:R-:W-:-:S09]  /*80a0*/  SEL R30, RZ, 0x1, P0 ;  /* 0x00000001ff1e7807 */ /* 0x000fd20000000000 */
.L_x_129:
[----:B------:R-:W-:Y:S05]  /*80b0*/  BSYNC.RECONVERGENT B1 ;  /* 0x0000000000017941 */ /* 0x000fea0003800200 */
.L_x_128:
        /* <DEDUP_REMOVED lines=29> */
.L_x_131:
[----:B------:R-:W-:Y:S05]  /*8290*/  BSYNC.RECONVERGENT B1 ;  /* 0x0000000000017941 */ /* 0x000fea0003800200 */
.L_x_130:
        /* <DEDUP_REMOVED lines=29> */
.L_x_133:
[----:B------:R-:W-:Y:S05]  /*8470*/  BSYNC.RECONVERGENT B1 ;  /* 0x0000000000017941 */ /* 0x000fea0003800200 */
.L_x_132:
[----:B------:R-:W-:Y:S01]  /*8480*/  BSSY.RECONVERGENT B1, `(.L_x_134) ;  /* 0x000001e000017945 */ /* 0x000fe20003800200 */
[----:B------:R-:W-:Y:S02]  /*8490*/  IMAD.MOV.U32 R33, RZ, RZ, 0x1 ;  /* 0x00000001ff217424 */ /* 0x000fe400078e00ff */
[----:B------:R-:W-:Y:S01]  /*84a0*/  IMAD.MOV.U32 R34, RZ, RZ, 0x1 ;  /* 0x00000001ff227424 */ /* 0x000fe200078e00ff */
[----:B------:R-:W-:Y:S06]  /*84b0*/  @P4 BRA `(.L_x_135) ;  /* 0x0000000000684947 */ /* 0x000fec0003800000 */
[----:B------:R-:W0:Y:S02]  /*84c0*/  LDC.64 R12, c[0x0][0x3a8] ;  /* 0x0000ea00ff0c7b82 */ /* 0x000e240000000a00 */
[----:B0-----:R0:W2:Y:S01]  /*84d0*/  LDG.E R18, desc[UR8][R12.64] ;  /* 0x000000080c127981 */ /* 0x0010a2000c1e1900 */
[----:B------:R-:W-:Y:S02]  /*84e0*/  ISETP.GE.AND P1, PT, R16, RZ, PT ;  /* 0x000000ff1000720c */ /* 0x000fe40003f26270 */
[----:B0-----:R-:W-:Y:S02]  /*84f0*/  IABS R13, R16 ;  /* 0x00000010000d7213 */ /* 0x001fe40000000000 */
[----:B--2---:R-:W-:Y:S02]  /*8500*/  IABS R19, R18 ;  /* 0x0000001200137213 */ /* 0x004fe40000000000 */
[----:B------:R-:W-:Y:S02]  /*8510*/  ISETP.NE.AND P2, PT, R18, RZ, PT ;  /* 0x000000ff1200720c */ /* 0x000fe40003f45270 */
        /* <DEDUP_REMOVED lines=20> */
.L_x_135:
[----:B------:R-:W-:Y:S05]  /*8660*/  BSYNC.RECONVERGENT B1 ;  /* 0x0000000000017941 */ /* 0x000fea0003800200 */
.L_x_134:
[----:B------:R-:W-:Y:S04]  /*8670*/  BSSY.RECONVERGENT B1, `(.L_x_136) ;  /* 0x000001c000017945 */ /* 0x000fe80003800200 */
        /* <DEDUP_REMOVED lines=27> */
.L_x_137:
[----:B------:R-:W-:Y:S05]  /*8830*/  BSYNC.RECONVERGENT B1 ;  /* 0x0000000000017941 */ /* 0x000fea0003800200 */
.L_x_136:
[----:B------:R-:W-:Y:S01]  /*8840*/  IMAD.IADD R61, R56, 0x1, R59 ;  /* 0x00000001383d7824 */ /* 0x000fe200078e023b */
[----:B------:R-:W0:Y:S01]  /*8850*/  S2R R35, SR_LANEID ;  /* 0x0000000000237919 */ /* 0x000e220000000000 */
[----:B------:R-:W1:Y:S01]  /*8860*/  S2UR UR6, SR_CgaCtaId ;  /* 0x00000000000679c3 */ /* 0x000e620000008800 */
[----:B------:R-:W-:Y:S01]  /*8870*/  UMOV UR5, 0x400 ;  /* 0x0000040000057882 */ /* 0x000fe20000000000 */
[----:B------:R-:W-:-:S06]  /*8880*/  SHF.R.U32.HI R45, RZ, 0x5, R60 ;  /* 0x00000005ff2d7819 */ /* 0x000fcc000001163c */
[----:B------:R-:W-:Y:S01]  /*8890*/  BAR.SYNC.DEFER_BLOCKING 0x0 ;  /* 0x0000000000007b1d */ /* 0x000fe20000010000 */
[----:B------:R-:W-:-:S05]  /*88a0*/  IADD3 R36, PT, PT, R49, R52, R61 ;  /* 0x0000003431247210 */ /* 0x000fca0007ffe03d */
[----:B------:R-:W-:Y:S01]  /*88b0*/  IMAD.IADD R37, R36, 0x1, R9 ;  /* 0x0000000124257824 */ /* 0x000fe200078e0209 */
[----:B------:R-:W-:Y:S03]  /*88c0*/  BSSY.RECONVERGENT B1, `(.L_x_138) ;  /* 0x00001cd000017945 */ /* 0x000fe60003800200 */
[----:B------:R-:W-:-:S05]  /*88d0*/  IMAD.IADD R38, R37, 0x1, R10 ;  /* 0x0000000125267824 */ /* 0x000fca00078e020a */
[----:B------:R-:W-:-:S04]  /*88e0*/  IADD3 R12, PT, PT, R28, R11, R38 ;  /* 0x0000000b1c0c7210 */ /* 0x000fc80007ffe026 */
[----:B------:R-:W-:Y:S01]  /*88f0*/  IADD3 R12, PT, PT, R30, R29, R12 ;  /* 0x0000001d1e0c7210 */ /* 0x000fe20007ffe00c */
[----:B-1----:R-:W-:-:S03]  /*8900*/  ULEA UR5, UR6, UR5, 0x18 ;  /* 0x0000000506057291 */ /* 0x002fc6000f8ec0ff */
[----:B------:R-:W-:-:S04]  /*8910*/  IADD3 R12, PT, PT, R32, R31, R12 ;  /* 0x0000001f200c7210 */ /* 0x000fc80007ffe00c */
[----:B------:R-:W-:Y:S02]  /*8920*/  IADD3 R12, PT, PT, R33, R34, R12 ;  /* 0x00000022210c7210 */ /* 0x000fe40007ffe00c */
[C---:B0-----:R-:W-:Y:S02]  /*8930*/  ISETP.NE.AND P1, PT, R35.reuse, 0x1f, PT ;  /* 0x0000001f2300780c */ /* 0x041fe40003f25270 */
[----:B------:R-:W-:Y:S01]  /*8940*/  ISETP.NE.AND P2, PT, R35, RZ, PT ;  /* 0x000000ff2300720c */ /* 0x000fe20003f45270 */
[----:B------:R-:W0:Y:S10]  /*8950*/  SHFL.UP P0, R13, R12, 0x1, RZ ;  /* 0x042000000c0d7989 */ /* 0x000e3400000000ff */
[----:B------:R-:W-:Y:S01]  /*8960*/  @!P1 LEA R25, R45, UR5, 0x2 ;  /* 0x000000052d199c11 */ /* 0x000fe2000f8e10ff */
[----:B0-----:R-:W-:-:S05]  /*8970*/  @P0 IMAD.IADD R13, R12, 0x1, R13 ;  /* 0x000000010c0d0824 */ /* 0x001fca00078e020d */
[----:B------:R-:W0:Y:S02]  /*8980*/  SHFL.UP P0, R14, R13, 0x2, RZ ;  /* 0x044000000d0e7989 */ /* 0x000e2400000000ff */
[----:B0-----:R-:W-:-:S05]  /*8990*/  @P0 IMAD.IADD R14, R13, 0x1, R14 ;  /* 0x000000010d0e0824 */ /* 0x001fca00078e020e */
[----:B------:R-:W0:Y:S02]  /*89a0*/  SHFL.UP P0, R15, R14, 0x4, RZ ;  /* 0x048000000e0f7989 */ /* 0x000e2400000000ff */
[----:B0-----:R-:W-:-:S05]  /*89b0*/  @P0 IMAD.IADD R15, R14, 0x1, R15 ;  /* 0x000000010e0f0824 */ /* 0x001fca00078e020f */
[----:B------:R-:W0:Y:S02]  /*89c0*/  SHFL.UP P0, R16, R15, 0x8, RZ ;  /* 0x050000000f107989 */ /* 0x000e2400000000ff */
[----:B0-----:R-:W-:-:S05]  /*89d0*/  @P0 IMAD.IADD R16, R15, 0x1, R16 ;  /* 0x000000010f100824 */ /* 0x001fca00078e0210 */
[----:B------:R-:W0:Y:S02]  /*89e0*/  SHFL.UP P0, R44, R16, 0x10, RZ ;  /* 0x06000000102c7989 */ /* 0x000e2400000000ff */
[----:B0-----:R-:W-:Y:S01]  /*89f0*/  @P0 IMAD.IADD R44, R16, 0x1, R44 ;  /* 0x00000001102c0824 */ /* 0x001fe200078e022c */
[----:B------:R-:W-:-:S04]  /*8a00*/  ISETP.NE.AND P0, PT, R45, 0x2, PT ;  /* 0x000000022d00780c */ /* 0x000fc80003f05270 */
[----:B------:R-:W-:Y:S01]  /*8a10*/  @!P1 STS [R25], R44 ;  /* 0x0000002c19009388 */ /* 0x000fe20000000800 */
[----:B------:R-:W-:Y:S01]  /*8a20*/  BAR.SYNC.DEFER_BLOCKING 0x0 ;  /* 0x0000000000007b1d */ /* 0x000fe20000010000 */
[----:B------:R-:W-:-:S05]  /*8a30*/  ISETP.NE.AND P1, PT, R45, 0x3, PT ;  /* 0x000000032d00780c */ /* 0x000fca0003f25270 */
[----:B------:R-:W0:Y:S04]  /*8a40*/  LDS.128 R12, [UR5] ;  /* 0x00000005ff0c7984 */ /* 0x000e280008000c00 */
[----:B------:R-:W1:Y:S04]  /*8a50*/  LDS.128 R16, [UR5+0x10] ;  /* 0x00001005ff107984 */ /* 0x000e680008000c00 */
[----:B------:R-:W2:Y:S01]  /*8a60*/  LDS.128 R20, [UR5+0x20] ;  /* 0x00002005ff147984 */ /* 0x000ea20008000c00 */
[----:B0-----:R-:W-:-:S05]  /*8a70*/  IMAD.IADD R27, R12, 0x1, R13 ;  /* 0x000000010c1b7824 */ /* 0x001fca00078e020d */
[----:B------:R-:W-:Y:S01]  /*8a80*/  SEL R24, R27, R12, !P0 ;  /* 0x0000000c1b187207 */ /* 0x000fe20004000000 */
[----:B------:R-:W-:Y:S01]  /*8a90*/  IMAD.IADD R27, R14, 0x1, R27 ;  /* 0x000000010e1b7824 */ /* 0x000fe200078e021b */
[----:B------:R-:W-:-:S03]  /*8aa0*/  ISETP.NE.AND P0, PT, R45, 0x4, PT ;  /* 0x000000042d00780c */ /* 0x000fc60003f05270 */
[----:B------:R-:W-:Y:S01]  /*8ab0*/  IMAD.IADD R40, R15, 0x1, R27 ;  /* 0x000000010f287824 */ /* 0x000fe200078e021b */
[----:B------:R-:W-:Y:S02]  /*8ac0*/  SEL R39, R27, R24, !P1 ;  /* 0x000000181b277207 */ /* 0x000fe40004800000 */
[C---:B------:R-:W-:Y:S01]  /*8ad0*/  ISETP.NE.AND P1, PT, R45.reuse, 0x5, PT ;  /* 0x000000052d00780c */ /* 0x040fe20003f25270 */
[----:B------:R-:W0:Y:S01]  /*8ae0*/  LDS.128 R24, [UR5+0x30] ;  /* 0x00003005ff187984 */ /* 0x000e220008000c00 */
[C---:B------:R-:W-:Y:S01]  /*8af0*/  SEL R39, R40.reuse, R39, !P0 ;  /* 0x0000002728277207 */ /* 0x040fe20004000000 */
[----:B-1----:R-:W-:Y:S01]  /*8b00*/  IMAD.IADD R40, R40, 0x1, R16 ;  /* 0x0000000128287824 */ /* 0x002fe200078e0210 */
[----:B------:R-:W-:-:S04]  /*8b10*/  ISETP.NE.AND P0, PT, R45, 0x6, PT ;  /* 0x000000062d00780c */ /* 0x000fc80003f05270 */
[----:B------:R-:W-:Y:S01]  /*8b20*/  SEL R39, R40, R39, !P1 ;  /* 0x0000002728277207 */ /* 0x000fe20004800000 */
[----:B------:R-:W-:Y:S01]  /*8b30*/  IMAD.IADD R40, R17, 0x1, R40 ;  /* 0x0000000111287824 */ /* 0x000fe200078e0228 */
[----:B------:R-:W-:-:S04]  /*8b40*/  ISETP.NE.AND P1, PT, R45, 0x7, PT ;  /* 0x000000072d00780c */ /* 0x000fc80003f25270 */
[----:B------:R-:W-:Y:S01]  /*8b50*/  SEL R39, R40, R39, !P0 ;  /* 0x0000002728277207 */ /* 0x000fe20004000000 */
[----:B------:R-:W-:Y:S01]  /*8b60*/  IMAD.IADD R40, R18, 0x1, R40 ;  /* 0x0000000112287824 */ /* 0x000fe200078e0228 */
[----:B------:R-:W-:-:S04]  /*8b70*/  ISETP.NE.AND P0, PT, R45, 0x8, PT ;  /* 0x000000082d00780c */ /* 0x000fc80003f05270 */
[----:B------:R-:W-:Y:S01]  /*8b80*/  SEL R41, R40, R39, !P1 ;  /* 0x0000002728297207 */ /* 0x000fe20004800000 */
[----:B------:R-:W-:Y:S01]  /*8b90*/  IMAD.IADD R40, R19, 0x1, R40 ;  /* 0x0000000113287824 */ /* 0x000fe200078e0228 */
[----:B------:R-:W-:Y:S01]  /*8ba0*/  ISETP.NE.AND P1, PT, R45, 0x9, PT ;  /* 0x000000092d00780c */ /* 0x000fe20003f25270 */
[----:B------:R-:W-:Y:S02]  /*8bb0*/  IMAD.IADD R39, R38, 0x1, R11 ;  /* 0x0000000126277824 */ /* 0x000fe400078e020b */
[C---:B--2---:R-:W-:Y:S01]  /*8bc0*/  IMAD.IADD R42, R40.reuse, 0x1, R20 ;  /* 0x00000001282a7824 */ /* 0x044fe200078e0214 */
[----:B------:R-:W-:Y:S01]  /*8bd0*/  SEL R41, R40, R41, !P0 ;  /* 0x0000002928297207 */ /* 0x000fe20004000000 */
[----:B------:R-:W-:Y:S01]  /*8be0*/  IMAD.IADD R40, R39, 0x1, R28 ;  /* 0x0000000127287824 */ /* 0x000fe200078e021c */
[----:B------:R-:W-:Y:S02]  /*8bf0*/  ISETP.NE.AND P0, PT, R45, 0xa, PT ;  /* 0x0000000a2d00780c */ /* 0x000fe40003f05270 */
[----:B------:R-:W-:Y:S01]  /*8c00*/  SEL R43, R42, R41, !P1 ;  /* 0x000000292a2b7207 */ /* 0x000fe20004800000 */
[----:B------:R-:W-:Y:S01]  /*8c10*/  IMAD.IADD R42, R21, 0x1, R42 ;  /* 0x00000001152a7824 */ /* 0x000fe200078e022a */
[----:B------:R-:W-:Y:S01]  /*8c20*/  ISETP.NE.AND P1, PT, R45, 0xb, PT ;  /* 0x0000000b2d00780c */ /* 0x000fe20003f25270 */
[----:B------:R-:W-:-:S02]  /*8c30*/  IMAD.IADD R41, R40, 0x1, R29 ;  /* 0x0000000128297824 */ /* 0x000fc400078e021d */
[----:B------:R-:W-:Y:S01]  /*8c40*/  IMAD.IADD R50, R22, 0x1, R42 ;  /* 0x0000000116327824 */ /* 0x000fe200078e022a */
[----:B------:R-:W-:Y:S01]  /*8c50*/  SEL R43, R42, R43, !P0 ;  /* 0x0000002b2a2b7207 */ /* 0x000fe20004000000 */
[----:B------:R-:W-:Y:S01]  /*8c60*/  IMAD.IADD R42, R41, 0x1, R30 ;  /* 0x00000001292a7824 */ /* 0x000fe200078e021e */
[----:B------:R-:W-:Y:S02]  /*8c70*/  ISETP.NE.AND P0, PT, R45, 0xc, PT ;  /* 0x0000000c2d00780c */ /* 0x000fe40003f05270 */
[----:B------:R-:W-:Y:S01]  /*8c80*/  SEL R47, R50, R43, !P1 ;  /* 0x0000002b322f7207 */ /* 0x000fe20004800000 */
[----:B------:R-:W-:Y:S01]  /*8c90*/  IMAD.IADD R50, R23, 0x1, R50 ;  /* 0x0000000117327824 */ /* 0x000fe200078e0232 */
[----:B------:R-:W-:Y:S01]  /*8ca0*/  ISETP.NE.AND P1, PT, R45, 0xd, PT ;  /* 0x0000000d2d00780c */ /* 0x000fe20003f25270 */
[----:B------:R-:W-:-:S03]  /*8cb0*/  IMAD.IADD R43, R42, 0x1, R31 ;  /* 0x000000012a2b7824 */ /* 0x000fc600078e021f */
[C---:B------:R-:W-:Y:S01]  /*8cc0*/  SEL R54, R50.reuse, R47, !P0 ;  /* 0x0000002f32367207 */ /* 0x040fe20004000000 */
[----:B0-----:R-:W-:Y:S01]  /*8cd0*/  IMAD.IADD R50, R50, 0x1, R24 ;  /* 0x0000000132327824 */ /* 0x001fe200078e0218 */
[----:B------:R-:W-:Y:S01]  /*8ce0*/  ISETP.NE.AND P0, PT, R45, 0xe, PT ;  /* 0x0000000e2d00780c */ /* 0x000fe20003f05270 */
[----:B------:R-:W-:-:S03]  /*8cf0*/  IMAD.IADD R47, R43, 0x1, R32 ;  /* 0x000000012b2f7824 */ /* 0x000fc600078e0220 */
[----:B------:R-:W-:Y:S01]  /*8d00*/  SEL R54, R50, R54, !P1 ;  /* 0x0000003632367207 */ /* 0x000fe20004800000 */
[----:B------:R-:W-:Y:S01]  /*8d10*/  IMAD.IADD R50, R25, 0x1, R50 ;  /* 0x0000000119327824 */ /* 0x000fe200078e0232 */
[----:B------:R-:W-:Y:S01]  /*8d20*/  ISETP.NE.AND P1, PT, R45, 0xf, PT ;  /* 0x0000000f2d00780c */ /* 0x000fe20003f25270 */
[----:B------:R-:W-:-:S03]  /*8d30*/  IMAD.IADD R45, R47, 0x1, R34 ;  /* 0x000000012f2d7824 */ /* 0x000fc600078e0222 */
[----:B------:R-:W-:Y:S01]  /*8d40*/  SEL R54, R50, R54, !P0 ;  /* 0x0000003632367207 */ /* 0x000fe20004000000 */
[----:B------:R-:W-:Y:S01]  /*8d50*/  IMAD.IADD R50, R26, 0x1, R50 ;  /* 0x000000011a327824 */ /* 0x000fe200078e0232 */
[----:B------:R-:W-:Y:S02]  /*8d60*/  ISETP.GE.U32.AND P0, PT, R60, 0x20, PT ;  /* 0x000000203c00780c */ /* 0x000fe40003f06070 */
[----:B------:R-:W-:Y:S02]  /*8d70*/  IADD3 R58, PT, PT, R44, -R33, -R45 ;  /* 0x800000212c3a7210 */ /* 0x000fe40007ffe82d */
[C---:B------:R-:W-:Y:S02]  /*8d80*/  IADD3 R35, PT, PT, R50.reuse, UR4, R27 ;  /* 0x0000000432237c10 */ /* 0x040fe4000fffe01b */
[----:B------:R-:W-:Y:S02]  /*8d90*/  SEL R54, R50, R54, !P1 ;  /* 0x0000003632367207 */ /* 0x000fe40004800000 */
[----:B------:R-:W-:Y:S01]  /*8da0*/  SEL R58, R58, RZ, P2 ;  /* 0x000000ff3a3a7207 */ /* 0x000fe20001000000 */
[----:B------:R-:W-:Y:S01]  /*8db0*/  VIADD R35, R35, 0xffffe400 ;  /* 0xffffe40023237836 */ /* 0x000fe20000000000 */
[----:B------:R-:W-:-:S04]  /*8dc0*/  SEL R54, R54, RZ, P0 ;  /* 0x000000ff36367207 */ /* 0x000fc80000000000 */
[----:B------:R-:W-:Y:S01]  /*8dd0*/  ISETP.GT.AND P0, PT, R35, 0x200, PT ;  /* 0x000002002300780c */ /* 0x000fe20003f04270 */
[----:B------:R-:W-:-:S04]  /*8de0*/  IMAD.IADD R58, R54, 0x1, R58 ;  /* 0x00000001363a7824 */ /* 0x000fc800078e023a */
[--C-:B------:R-:W-:Y:S02]  /*8df0*/  IMAD.IADD R50, R61, 0x1, R58.reuse ;  /* 0x000000013d327824 */ /* 0x100fe400078e023a */
[--C-:B------:R-:W-:Y:S02]  /*8e00*/  IMAD.IADD R44, R47, 0x1, R58.reuse ;  /* 0x000000012f2c7824 */ /* 0x100fe400078e023a */
[--C-:B------:R-:W-:Y:S02]  /*8e10*/  IMAD.IADD R36, R36, 0x1, R58.reuse ;  /* 0x0000000124247824 */ /* 0x100fe400078e023a */
[--C-:B------:R-:W-:Y:S02]  /*8e20*/  IMAD.IADD R37, R37, 0x1, R58.reuse ;  /* 0x0000000125257824 */ /* 0x100fe400078e023a */
[--C-:B------:R-:W-:Y:S02]  /*8e30*/  IMAD.IADD R38, R38, 0x1, R58.reuse ;  /* 0x0000000126267824 */ /* 0x100fe400078e023a */
[----:B------:R-:W-:-:S02]  /*8e40*/  IMAD.IADD R39, R39, 0x1, R58 ;  /* 0x0000000127277824 */ /* 0x000fc400078e023a */
[--C-:B------:R-:W-:Y:S02]  /*8e50*/  IMAD.IADD R40, R40, 0x1, R58.reuse ;  /* 0x0000000128287824 */ /* 0x100fe400078e023a */
[--C-:B------:R-:W-:Y:S02]  /*8e60*/  IMAD.IADD R41, R41, 0x1, R58.reuse ;  /* 0x0000000129297824 */ /* 0x100fe400078e023a */
[--C-:B------:R-:W-:Y:S02]  /*8e70*/  IMAD.IADD R42, R42, 0x1, R58.reuse ;  /* 0x000000012a2a7824 */ /* 0x100fe400078e023a */
[--C-:B------:R-:W-:Y:S02]  /*8e80*/  IMAD.IADD R43, R43, 0x1, R58.reuse ;  /* 0x000000012b2b7824 */ /* 0x100fe400078e023a */
[----:B------:R-:W-:Y:S02]  /*8e90*/  IMAD.IADD R45, R45, 0x1, R58 ;  /* 0x000000012d2d7824 */ /* 0x000fe400078e023a */
[----:B------:R-:W-:-:S02]  /*8ea0*/  IMAD.IADD R54, R58, 0x1, R59 ;  /* 0x000000013a367824 */ /* 0x000fc400078e023b */
[----:B------:R-:W-:Y:S01]  /*8eb0*/  IMAD.IADD R47, R50, 0x1, R52 ;  /* 0x00000001322f7824 */ /* 0x000fe200078e0234 */
[----:B------:R-:W-:Y:S06]  /*8ec0*/  @P0 BRA `(.L_x_139) ;  /* 0x0000000c007c0947 */ /* 0x000fec0003800000 */
[----:B------:R-:W-:Y:S01]  /*8ed0*/  ISETP.GE.AND P0, PT, R58, R35, PT ;  /* 0x000000233a00720c */ /* 0x000fe20003f06270 */
[----:B------:R-:W-:Y:S03]  /*8ee0*/  BSSY.RECONVERGENT B2, `(.L_x_140) ;  /* 0x000000e000027945 */ /* 0x000fe60003800200 */
[----:B------:R-:W-:-:S13]  /*8ef0*/  ISETP.NE.AND P0, PT, R59, RZ, !P0 ;  /* 0x000000ff3b00720c */ /* 0x000fda0004705270 */
[----:B------:R-:W-:Y:S05]  /*8f00*/  @!P0 BRA `(.L_x_141) ;  /* 0x00000000002c8947 */ /* 0x000fea0003800000 */
[----:B------:R-:W-:Y:S01]  /*8f10*/  UISETP.NE.AND UP0, UPT, UR11, URZ, UPT ;  /* 0x000000ff0b00728c */ /* 0x000fe2000bf05270 */
[----:B------:R-:W-:Y:S01]  /*8f20*/  CS2R R12, SRZ ;  /* 0x00000000000c7805 */ /* 0x000fe2000001ff00 */
[----:B------:R-:W0:Y:S07]  /*8f30*/  LDCU.64 UR12, c[0x0][0x390] ;  /* 0x00007200ff0c77ac */ /* 0x000e2e0008000a00 */
[----:B------:R-:W-:Y:S05]  /*8f40*/  BRA.U UP0, `(.L_x_142) ;  /* 0x0000000100087547 */ /* 0x000fea000b800000 */
[----:B------:R-:W1:Y:S02]  /*8f50*/  LDC.64 R12, c[0x0][0x3d8] ;  /* 0x0000f600ff0c7b82 */ /* 0x000e640000000a00 */
[----:B-1----:R-:W5:Y:S02]  /*8f60*/  LDG.E.64 R12, desc[UR8][R12.64] ;  /* 0x000000080c0c7981 */ /* 0x002f64000c1e1b00 */
.L_x_142:
[----:B-----5:R-:W-:-:S04]  /*8f70*/  IADD3 R14, P0, PT, R58, R12, RZ ;  /* 0x0000000c3a0e7210 */ /* 0x020fc80007f1e0ff */
[----:B------:R-:W-:Y:S02]  /*8f80*/  LEA.HI.X.SX32 R13, R58, R13, 0x1, P0 ;  /* 0x0000000d3a0d7211 */ /* 0x000fe400000f0eff */
[----:B0-----:R-:W-:-:S04]  /*8f90*/  LEA R12, P0, R14, UR12, 0x2 ;  /* 0x0000000c0e0c7c11 */ /* 0x001fc8000f8010ff */
[----:B------:R-:W-:-:S05]  /*8fa0*/  LEA.HI.X R13, R14, UR13, R13, 0x2, P0 ;  /* 0x0000000d0e0d7c11 */ /* 0x000fca00080f140d */
[----:B------:R0:W-:Y:S04]  /*8fb0*/  STG.E desc[UR8][R12.64], R55 ;  /* 0x000000370c007986 */ /* 0x0001e8000c101908 */
.L_x_141:
[----:B------:R-:W-:Y:S05]  /*8fc0*/  BSYNC.RECONVERGENT B2 ;  /* 0x0000000000027941 */ /* 0x000fea0003800200 */
.L_x_140:
[----:B------:R-:W-:Y:S01]  /*8fd0*/  ISETP.GE.AND P0, PT, R54, R35, PT ;  /* 0x000000233600720c */ /* 0x000fe20003f06270 */
[----:B------:R-:W-:Y:S03]  /*8fe0*/  BSSY.RECONVERGENT B2, `(.L_x_143) ;  /* 0x000000e000027945 */ /* 0x000fe60003800200 */
[----:B------:R-:W-:-:S13]  /*8ff0*/  ISETP.EQ.OR P0, PT, R56, RZ, P0 ;  /* 0x000000ff3800720c */ /* 0x000fda0000702670 */
[----:B------:R-:W-:Y:S05]  /*9000*/  @P0 BRA `(.L_x_144) ;  /* 0x00000000002c0947 */ /* 0x000fea0003800000 */
[----:B------:R-:W-:Y:S01]  /*9010*/  UISETP.NE.AND UP0, UPT, UR11, URZ, UPT ;  /* 0x000000ff0b00728c */ /* 0x000fe2000bf05270 */
[----:B0-----:R-:W-:Y:S01]  /*9020*/  CS2R R12, SRZ ;  /* 0x00000000000c7805 */ /* 0x001fe2000001ff00 */
[----:B------:R-:W0:Y:S07]  /*9030*/  LDCU.64 UR12, c[0x0][0x390] ;  /* 0x00007200ff0c77ac */ /* 0x000e2e0008000a00 */
[----:B------:R-:W-:Y:S05]  /*9040*/  BRA.U UP0, `(.L_x_145) ;  /* 0x0000000100087547 */ /* 0x000fea000b800000 */
[----:B------:R-:W1:Y:S02]  /*9050*/  LDC.64 R12, c[0x0][0x3d8] ;  /* 0x0000f600ff0c7b82 */ /* 0x000e640000000a00 */
[----:B-1----:R-:W5:Y:S02]  /*9060*/  LDG.E.64 R12, desc[UR8][R12.64] ;  /* 0x000000080c0c7981 */ /* 0x002f64000c1e1b00 */
.L_x_145:
[----:B-----5:R-:W-:-:S04]  /*9070*/  IADD3 R14, P0, PT, R54, R12, RZ ;  /* 0x0000000c360e7210 */ /* 0x020fc80007f1e0ff */
[----:B------:R-:W-:Y:S02]  /*9080*/  LEA.HI.X.SX32 R13, R54, R13, 0x1, P0 ;  /* 0x0000000d360d7211 */ /* 0x000fe400000f0eff */
[----:B0-----:R-:W-:-:S04]  /*9090*/  LEA R12, P0, R14, UR12, 0x2 ;  /* 0x0000000c0e0c7c11 */ /* 0x001fc8000f8010ff */
[----:B------:R-:W-:-:S05]  /*90a0*/  LEA.HI.X R13, R14, UR13, R13, 0x2, P0 ;  /* 0x0000000d0e0d7c11 */ /* 0x000fca00080f140d */
[----:B------:R1:W-:Y:S04]  /*90b0*/  STG.E desc[UR8][R12.64], R51 ;  /* 0x000000330c007986 */ /* 0x0003e8000c101908 */
.L_x_144:
[----:B------:R-:W-:Y:S05]  /*90c0*/  BSYNC.RECONVERGENT B2 ;  /* 0x0000000000027941 */ /* 0x000fea0003800200 */
.L_x_143:
[----:B------:R-:W-:Y:S01]  /*90d0*/  ISETP.GE.AND P0, PT, R50, R35, PT ;  /* 0x000000233200720c */ /* 0x000fe20003f06270 */
[----:B------:R-:W-:Y:S03]  /*90e0*/  BSSY.RECONVERGENT B2, `(.L_x_146) ;  /* 0x000000e000027945 */ /* 0x000fe60003800200 */
[----:B------:R-:W-:-:S13]  /*90f0*/  ISETP.EQ.OR P0, PT, R52, RZ, P0 ;  /* 0x000000ff3400720c */ /* 0x000fda0000702670 */
[----:B------:R-:W-:Y:S05]  /*9100*/  @P0 BRA `(.L_x_147) ;  /* 0x00000000002c0947 */ /* 0x000fea0003800000 */
[----:B------:R-:W-:Y:S01]  /*9110*/  UISETP.NE.AND UP0, UPT, UR11, URZ, UPT ;  /* 0x000000ff0b00728c */ /* 0x000fe2000bf05270 */
[----:B01----:R-:W-:Y:S01]  /*9120*/  CS2R R12, SRZ ;  /* 0x00000000000c7805 */ /* 0x003fe2000001ff00 */
[----:B------:R-:W0:Y:S07]  /*9130*/  LDCU.64 UR12, c[0x0][0x390] ;  /* 0x00007200ff0c77ac */ /* 0x000e2e0008000a00 */
[----:B------:R-:W-:Y:S05]  /*9140*/  BRA.U UP0, `(.L_x_148) ;  /* 0x0000000100087547 */ /* 0x000fea000b800000 */
[----:B------:R-:W1:Y:S02]  /*9150*/  LDC.64 R12, c[0x0][0x3d8] ;  /* 0x0000f600ff0c7b82 */ /* 0x000e640000000a00 */
[----:B-1----:R-:W5:Y:S02]  /*9160*/  LDG.E.64 R12, desc[UR8][R12.64] ;  /* 0x000000080c0c7981 */ /* 0x002f64000c1e1b00 */
.L_x_148:
[----:B-----5:R-:W-:-:S04]  /*9170*/  IADD3 R14, P0, PT, R50, R12, RZ ;  /* 0x0000000c320e7210 */ /* 0x020fc80007f1e0ff */
[----:B------:R-:W-:Y:S02]  /*9180*/  LEA.HI.X.SX32 R13, R50, R13, 0x1, P0 ;  /* 0x0000000d320d7211 */ /* 0x000fe400000f0eff */
[----:B0-----:R-:W-:-:S04]  /*9190*/  LEA R12, P0, R14, UR12, 0x2 ;  /* 0x0000000c0e0c7c11 */ /* 0x001fc8000f8010ff */
[----:B------:R-:W-:-:S05]  /*91a0*/  LEA.HI.X R13, R14, UR13, R13, 0x2, P0 ;  /* 0x0000000d0e0d7c11 */ /* 0x000fca00080f140d */
[----:B------:R2:W-:Y:S04]  /*91b0*/  STG.E desc[UR8][R12.64], R48 ;  /* 0x000000300c007986 */ /* 0x0005e8000c101908 */
.L_x_147:
[----:B------:R-:W-:Y:S05]  /*91c0*/  BSYNC.RECONVERGENT B2 ;  /* 0x0000000000027941 */ /* 0x000fea0003800200 */
.L_x_146:
[----:B------:R-:W-:Y:S01]  /*91d0*/  ISETP.GE.AND P0, PT, R47, R35, PT ;  /* 0x000000232f00720c */ /* 0x000fe20003f06270 */
[----:B------:R-:W-:Y:S03]  /*91e0*/  BSSY.RECONVERGENT B2, `(.L_x_149) ;  /* 0x000000e000027945 */ /* 0x000fe60003800200 */
[----:B------:R-:W-:-:S13]  /*91f0*/  ISETP.EQ.OR P0, PT, R49, RZ, P0 ;  /* 0x000000ff3100720c */ /* 0x000fda0000702670 */
[----:B------:R-:W-:Y:S05]  /*9200*/  @P0 BRA `(.L_x_150) ;  /* 0x00000000002c0947 */ /* 0x000fea0003800000 */
[----:B------:R-:W-:Y:S01]  /*9210*/  UISETP.NE.AND UP0, UPT, UR11, URZ, UPT ;  /* 0x000000ff0b00728c */ /* 0x000fe2000bf05270 */
[----:B012---:R-:W-:Y:S01]  /*9220*/  CS2R R12, SRZ ;  /* 0x00000000000c7805 */ /* 0x007fe2000001ff00 */
[----:B------:R-:W0:Y:S07]  /*9230*/  LDCU.64 UR12, c[0x0][0x390] ;  /* 0x00007200ff0c77ac */ /* 0x000e2e0008000a00 */
[----:B------:R-:W-:Y:S05]  /*9240*/  BRA.U UP0, `(.L_x_151) ;  /* 0x0000000100087547 */ /* 0x000fea000b800000 */
[----:B------:R-:W1:Y:S02]  /*9250*/  LDC.64 R12, c[0x0][0x3d8] ;  /* 0x0000f600ff0c7b82 */ /* 0x000e640000000a00 */
[----:B-1----:R-:W5:Y:S02]  /*9260*/  LDG.E.64 R12, desc[UR8][R12.64] ;  /* 0x000000080c0c7981 */ /* 0x002f64000c1e1b00 */
.L_x_151:
[----:B-----5:R-:W-:-:S04]  /*9270*/  IADD3 R14, P0, PT, R47, R12, RZ ;  /* 0x0000000c2f0e7210 */ /* 0x020fc80007f1e0ff */
[----:B------:R-:W-:Y:S02]  /*9280*/  LEA.HI.X.SX32 R13, R47, R13, 0x1, P0 ;  /* 0x0000000d2f0d7211 */ /* 0x000fe400000f0eff */
[----:B0-----:R-:W-:-:S04]  /*9290*/  LEA R12, P0, R14, UR12, 0x2 ;  /* 0x0000000c0e0c7c11 */ /* 0x001fc8000f8010ff */
[----:B------:R-:W-:-:S05]  /*92a0*/  LEA.HI.X R13, R14, UR13, R13, 0x2, P0 ;  /* 0x0000000d0e0d7c11 */ /* 0x000fca00080f140d */
[----:B------:R3:W-:Y:S04]  /*92b0*/  STG.E desc[UR8][R12.64], R53 ;  /* 0x000000350c007986 */ /* 0x0007e8000c101908 */
.L_x_150:
[----:B------:R-:W-:Y:S05]  /*92c0*/  BSYNC.RECONVERGENT B2 ;  /* 0x0000000000027941 */ /* 0x000fea0003800200 */
.L_x_149:
[----:B------:R-:W-:Y:S01]  /*92d0*/  ISETP.GE.AND P0, PT, R36, R35, PT ;  /* 0x000000232400720c */ /* 0x000fe20003f06270 */
[----:B------:R-:W-:Y:S03]  /*92e0*/  BSSY.RECONVERGENT B2, `(.L_x_152) ;  /* 0x000000e000027945 */ /* 0x000fe60003800200 */
[----:B------:R-:W-:-:S13]  /*92f0*/  ISETP.EQ.OR P0, PT, R9, RZ, P0 ;  /* 0x000000ff0900720c */ /* 0x000fda0000702670 */
[----:B------:R-:W-:Y:S05]  /*9300*/  @P0 BRA `(.L_x_153) ;  /* 0x00000000002c0947 */ /* 0x000fea0003800000 */
[----:B------:R-:W-:Y:S01]  /*9310*/  UISETP.NE.AND UP0, UPT, UR11, URZ, UPT ;  /* 0x000000ff0b00728c */ /* 0x000fe2000bf05270 */
[----:B0123--:R-:W-:Y:S01]  /*9320*/  CS2R R12, SRZ ;  /* 0x00000000000c7805 */ /* 0x00ffe2000001ff00 */
[----:B------:R-:W0:Y:S07]  /*9330*/  LDCU.64 UR12, c[0x0][0x390] ;  /* 0x00007200ff0c77ac */ /* 0x000e2e0008000a00 */
[----:B------:R-:W-:Y:S05]  /*9340*/  BRA.U UP0, `(.L_x_154) ;  /* 0x0000000100087547 */ /* 0x000fea000b800000 */
[----:B------:R-:W1:Y:S02]  /*9350*/  LDC.64 R12, c[0x0][0x3d8] ;  /* 0x0000f600ff0c7b82 */ /* 0x000e640000000a00 */
[----:B-1----:R-:W5:Y:S02]  /*9360*/  LDG.E.64 R12, desc[UR8][R12.64] ;  /* 0x000000080c0c7981 */ /* 0x002f64000c1e1b00 */
.L_x_154:
[----:B-----5:R-:W-:-:S04]  /*9370*/  IADD3 R9, P0, PT, R36, R12, RZ ;  /* 0x0000000c24097210 */ /* 0x020fc80007f1e0ff */
[----:B------:R-:W-:Y:S02]  /*9380*/  LEA.HI.X.SX32 R36, R36, R13, 0x1, P0 ;  /* 0x0000000d24247211 */ /* 0x000fe400000f0eff */
[----:B0-----:R-:W-:-:S04]  /*9390*/  LEA R12, P0, R9, UR12, 0x2 ;  /* 0x0000000c090c7c11 */ /* 0x001fc8000f8010ff */
[----:B------:R-:W-:-:S05]  /*93a0*/  LEA.HI.X R13, R9, UR13, R36, 0x2, P0 ;  /* 0x0000000d090d7c11 */ /* 0x000fca00080f1424 */
[----:B------:R4:W-:Y:S04]  /*93b0*/  STG.E desc[UR8][R12.64], R57 ;  /* 0x000000390c007986 */ /* 0x0009e8000c101908 */
.L_x_153:
[----:B------:R-:W-:Y:S05]  /*93c0*/  BSYNC.RECONVERGENT B2 ;  /* 0x0000000000027941 */ /* 0x000fea0003800200 */
.L_x_152:
[----:B------:R-:W-:Y:S01]  /*93d0*/  ISETP.GE.AND P0, PT, R37, R35, PT ;  /* 0x000000232500720c */ /* 0x000fe20003f06270 */
[----:B------:R-:W-:Y:S03]  /*93e0*/  BSSY.RECONVERGENT B2, `(.L_x_155) ;  /* 0x000000e000027945 */ /* 0x000fe60003800200 */
[----:B------:R-:W-:-:S13]  /*93f0*/  ISETP.EQ.OR P0, PT, R10, RZ, P0 ;  /* 0x000000ff0a00720c */ /* 0x000fda0000702670 */
[----:B------:R-:W-:Y:S05]  /*9400*/  @P0 BRA `(.L_x_156) ;  /* 0x00000000002c0947 */ /* 0x000fea0003800000 */
[----:B------:R-:W-:Y:S01]  /*9410*/  UISETP.NE.AND UP0, UPT, UR11, URZ, UPT ;  /* 0x000000ff0b00728c */ /* 0x000fe2000bf05270 */
[----:B01234-:R-:W-:Y:S01]  /*9420*/  CS2R R12, SRZ ;  /* 0x00000000000c7805 */ /* 0x01ffe2000001ff00 */
[----:B------:R-:W0:Y:S07]  /*9430*/  LDCU.64 UR12, c[0x0][0x390] ;  /* 0x00007200ff0c77ac */ /* 0x000e2e0008000a00 */
[----:B------:R-:W-:Y:S05]  /*9440*/  BRA.U UP0, `(.L_x_157) ;  /* 0x0000000100087547 */ /* 0x000fea000b800000 */
[----:B------:R-:W1:Y:S02]  /*9450*/  LDC.64 R12, c[0x0][0x3d8] ;  /* 0x0000f600ff0c7b82 */ /* 0x000e640000000a00 */
[----:B-1----:R-:W5:Y:S02]  /*9460*/  LDG.E.64 R12, desc[UR8][R12.64] ;  /* 0x000000080c0c7981 */ /* 0x002f64000c1e1b00 */
.L_x_157:
[----:B-----5:R-:W-:-:S04]  /*9470*/  IADD3 R9, P0, PT, R37, R12, RZ ;  /* 0x0000000c25097210 */ /* 0x020fc80007f1e0ff */
[----:B------:R-:W-:Y:S02]  /*9480*/  LEA.HI.X.SX32 R10, R37, R13, 0x1, P0 ;  /* 0x0000000d250a7211 */ /* 0x000fe400000f0eff */
[----:B0-----:R-:W-:-:S04]  /*9490*/  LEA R12, P0, R9, UR12, 0x2 ;  /* 0x0000000c090c7c11 */ /* 0x001fc8000f8010ff */
[----:B------:R-:W-:-:S05]  /*94a0*/  LEA.HI.X R13, R9, UR13, R10, 0x2, P0 ;  /* 0x0000000d090d7c11 */ /* 0x000fca00080f140a */
[----:B------:R0:W-:Y:S04]  /*94b0*/  STG.E desc[UR8][R12.64], R46 ;  /* 0x0000002e0c007986 */ /* 0x0001e8000c101908 */
.L_x_156:
[----:B------:R-:W-:Y:S05]  /*94c0*/  BSYNC.RECONVERGENT B2 ;  /* 0x0000000000027941 */ /* 0x000fea0003800200 */
.L_x_155:
[----:B------:R-:W-:Y:S01]  /*94d0*/  ISETP.GE.AND P0, PT, R38, R35, PT ;  /* 0x000000232600720c */ /* 0x000fe20003f06270 */
[----:B------:R-:W-:Y:S03]  /*94e0*/  BSSY.RECONVERGENT B2, `(.L_x_158) ;  /* 0x000000e000027945 */ /* 0x000fe60003800200 */
[----:B------:R-:W-:-:S13]  /*94f0*/  ISETP.EQ.OR P0, PT, R11, RZ, P0 ;  /* 0x000000ff0b00720c */ /* 0x000fda0000702670 */
[----:B------:R-:W-:Y:S05]  /*9500*/  @P0 BRA `(.L_x_159) ;  /* 0x00000000002c0947 */ /* 0x000fea0003800000 */
[----:B------:R-:W-:Y:S01]  /*9510*/  UISETP.NE.AND UP0, UPT, UR11, URZ, UPT ;  /* 0x000000ff0b00728c */ /* 0x000fe2000bf05270 */
[----:B------:R-:W-:Y:S01]  /*9520*/  CS2R R10, SRZ ;  /* 0x00000000000a7805 */ /* 0x000fe2000001ff00 */
[----:B------:R-:W0:Y:S07]  /*9530*/  LDCU.64 UR12, c[0x0][0x390] ;  /* 0x00007200ff0c77ac */ /* 0x000e2e0008000a00 */
[----:B------:R-:W-:Y:S05]  /*9540*/  BRA.U UP0, `(.L_x_160) ;  /* 0x0000000100087547 */ /* 0x000fea000b800000 */
[----:B------:R-:W1:Y:S02]  /*9550*/  LDC.64 R10, c[0x0][0x3d8] ;  /* 0x0000f600ff0a7b82 */ /* 0x000e640000000a00 */
[----:B-1----:R-:W5:Y:S02]  /*9560*/  LDG.E.64 R10, desc[UR8][R10.64] ;  /* 0x000000080a0a7981 */ /* 0x002f64000c1e1b00 */
.L_x_160:
[----:B-----5:R-:W-:-:S04]  /*9570*/  IADD3 R9, P0, PT, R38, R10, RZ ;  /* 0x0000000a26097210 */ /* 0x020fc80007f1e0ff */
[----:B------:R-:W-:Y:S02]  /*9580*/  LEA.HI.X.SX32 R38, R38, R11, 0x1, P0 ;  /* 0x0000000b26267211 */ /* 0x000fe400000f0eff */
[----:B0-----:R-:W-:-:S04]  /*9590*/  LEA R10, P0, R9, UR12, 0x2 ;  /* 0x0000000c090a7c11 */ /* 0x001fc8000f8010ff */
[----:B------:R-:W-:-:S05]  /*95a0*/  LEA.HI.X R11, R9, UR13, R38, 0x2, P0 ;  /* 0x0000000d090b7c11 */ /* 0x000fca00080f1426 */
[----:B------:R0:W-:Y:S04]  /*95b0*/  STG.E desc[UR8][R10.64], R0 ;  /* 0x000000000a007986 */ /* 0x0001e8000c101908 */
.L_x_159:
[----:B------:R-:W-:Y:S05]  /*95c0*/  BSYNC.RECONVERGENT B2 ;  /* 0x0000000000027941 */ /* 0x000fea0003800200 */
.L_x_158:
        /* <DEDUP_REMOVED lines=10> */
.L_x_163:
[----:B-----5:R-:W-:-:S04]  /*9670*/  IADD3 R0, P0, PT, R39, R10, RZ ;  /* 0x0000000a27007210 */ /* 0x020fc80007f1e0ff */
[----:B------:R-:W-:Y:S02]  /*9680*/  LEA.HI.X.SX32 R11, R39, R11, 0x1, P0 ;  /* 0x0000000b270b7211 */ /* 0x000fe400000f0eff */
[----:B0-----:R-:W-:-:S04]  /*9690*/  LEA R10, P0, R0, UR12, 0x2 ;  /* 0x0000000c000a7c11 */ /* 0x001fc8000f8010ff */
[----:B------:R-:W-:-:S05]  /*96a0*/  LEA.HI.X R11, R0, UR13, R11, 0x2, P0 ;  /* 0x0000000d000b7c11 */ /* 0x000fca00080f140b */
[----:B------:R0:W-:Y:S04]  /*96b0*/  STG.E desc[UR8][R10.64], R2 ;  /* 0x000000020a007986 */ /* 0x0001e8000c101908 */
.L_x_162:
[----:B------:R-:W-:Y:S05]  /*96c0*/  BSYNC.RECONVERGENT B2 ;  /* 0x0000000000027941 */ /* 0x000fea0003800200 */
.L_x_161:
        /* <DEDUP_REMOVED lines=10> */
.L_x_166:
[----:B-----5:R-:W-:-:S04]  /*9770*/  IADD3 R0, P0, PT, R40, R10, RZ ;  /* 0x0000000a28007210 */ /* 0x020fc80007f1e0ff */
[----:B------:R-:W-:Y:S02]  /*9780*/  LEA.HI.X.SX32 R11, R40, R11, 0x1, P0 ;  /* 0x0000000b280b7211 */ /* 0x000fe400000f0eff */
[----:B0-----:R-:W-:-:S04]  /*9790*/  LEA R10, P0, R0, UR12, 0x2 ;  /* 0x0000000c000a7c11 */ /* 0x001fc8000f8010ff */
[----:B------:R-:W-:-:S05]  /*97a0*/  LEA.HI.X R11, R0, UR13, R11, 0x2, P0 ;  /* 0x0000000d000b7c11 */ /* 0x000fca00080f140b */
[----:B------:R0:W-:Y:S04]  /*97b0*/  STG.E desc[UR8][R10.64], R3 ;  /* 0x000000030a007986 */ /* 0x0001e8000c101908 */
.L_x_165:
[----:B------:R-:W-:Y:S05]  /*97c0*/  BSYNC.RECONVERGENT B2 ;  /* 0x0000000000027941 */ /* 0x000fea0003800200 */
.L_x_164:
        /* <DEDUP_REMOVED lines=10> */
.L_x_169:
[----:B-----5:R-:W-:-:S04]  /*9870*/  IADD3 R0, P0, PT, R41, R2, RZ ;  /* 0x0000000229007210 */ /* 0x020fc80007f1e0ff */
[----:B------:R-:W-:Y:S02]  /*9880*/  LEA.HI.X.SX32 R3, R41, R3, 0x1, P0 ;  /* 0x0000000329037211 */ /* 0x000fe400000f0eff */
[----:B0-----:R-:W-:-:S04]  /*9890*/  LEA R2, P0, R0, UR12, 0x2 ;  /* 0x0000000c00027c11 */ /* 0x001fc8000f8010ff */
[----:B------:R-:W-:-:S05]  /*98a0*/  LEA.HI.X R3, R0, UR13, R3, 0x2, P0 ;  /* 0x0000000d00037c11 */ /* 0x000fca00080f1403 */
[----:B------:R0:W-:Y:S04]  /*98b0*/  STG.E desc[UR8][R2.64], R4 ;  /* 0x0000000402007986 */ /* 0x0001e8000c101908 */
.L_x_168:
[----:B------:R-:W-:Y:S05]  /*98c0*/  BSYNC.RECONVERGENT B2 ;  /* 0x0000000000027941 */ /* 0x000fea0003800200 */
.L_x_167:
        /* <DEDUP_REMOVED lines=10> */
.L_x_172:
[----:B-----5:R-:W-:-:S04]  /*9970*/  IADD3 R0, P0, PT, R42, R2, RZ ;  /* 0x000000022a007210 */ /* 0x020fc80007f1e0ff */
[----:B------:R-:W-:Y:S02]  /*9980*/  LEA.HI.X.SX32 R3, R42, R3, 0x1, P0 ;  /* 0x000000032a037211 */ /* 0x000fe400000f0eff */
[----:B0-----:R-:W-:-:S04]  /*9990*/  LEA R2, P0, R0, UR12, 0x2 ;  /* 0x0000000c00027c11 */ /* 0x001fc8000f8010ff */
[----:B------:R-:W-:-:S05]  /*99a0*/  LEA.HI.X R3, R0, UR13, R3, 0x2, P0 ;  /* 0x0000000d00037c11 */ /* 0x000fca00080f1403 */
[----:B------:R0:W-:Y:S04]  /*99b0*/  STG.E desc[UR8][R2.64], R5 ;  /* 0x0000000502007986 */ /* 0x0001e8000c101908 */
.L_x_171:
[----:B------:R-:W-:Y:S05]  /*99c0*/  BSYNC.RECONVERGENT B2 ;  /* 0x0000000000027941 */ /* 0x000fea0003800200 */
.L_x_170:
        /* <DEDUP_REMOVED lines=10> */
.L_x_175:
[----:B-----5:R-:W-:-:S04]  /*9a70*/  IADD3 R0, P0, PT, R43, R2, RZ ;  /* 0x000000022b007210 */ /* 0x020fc80007f1e0ff */
[----:B------:R-:W-:Y:S02]  /*9a80*/  LEA.HI.X.SX32 R3, R43, R3, 0x1, P0 ;  /* 0x000000032b037211 */ /* 0x000fe400000f0eff */
[----:B0-----:R-:W-:-:S04]  /*9a90*/  LEA R2, P0, R0, UR12, 0x2 ;  /* 0x0000000c00027c11 */ /* 0x001fc8000f8010ff */
[----:B------:R-:W-:-:S05]  /*9aa0*/  LEA.HI.X R3, R0, UR13, R3, 0x2, P0 ;  /* 0x0000000d00037c11 */ /* 0x000fca00080f1403 */
[----:B------:R0:W-:Y:S04]  /*9ab0*/  STG.E desc[UR8][R2.64], R6 ;  /* 0x0000000602007986 */ /* 0x0001e8000c101908 */
.L_x_174:
[----:B------:R-:W-:Y:S05]  /*9ac0*/  BSYNC.RECONVERGENT B2 ;  /* 0x0000000000027941 */ /* 0x000fea0003800200 */
.L_x_173:
        /* <DEDUP_REMOVED lines=10> */
.L_x_178:
[----:B-----5:R-:W-:-:S04]  /*9b70*/  IADD3 R0, P0, PT, R44, R2, RZ ;  /* 0x000000022c007210 */ /* 0x020fc80007f1e0ff */
[----:B------:R-:W-:Y:S02]  /*9b80*/  LEA.HI.X.SX32 R3, R44, R3, 0x1, P0 ;  /* 0x000000032c037211 */ /* 0x000fe400000f0eff */
[----:B0-----:R-:W-:-:S04]  /*9b90*/  LEA R2, P0, R0, UR12, 0x2 ;  /* 0x0000000c00027c11 */ /* 0x001fc8000f8010ff */
[----:B------:R-:W-:-:S05]  /*9ba0*/  LEA.HI.X R3, R0, UR13, R3, 0x2, P0 ;  /* 0x0000000d00037c11 */ /* 0x000fca00080f1403 */
[----:B------:R0:W-:Y:S04]  /*9bb0*/  STG.E desc[UR8][R2.64], R7 ;  /* 0x0000000702007986 */ /* 0x0001e8000c101908 */
.L_x_177:
[----:B------:R-:W-:Y:S05]  /*9bc0*/  BSYNC.RECONVERGENT B2 ;  /* 0x0000000000027941 */ /* 0x000fea0003800200 */
.L_x_176:
[----:B------:R-:W-:-:S04]  /*9bd0*/  ISETP.GE.AND P0, PT, R45, R35, PT ;  /* 0x000000232d00720c */ /* 0x000fc80003f06270 */
        /* <DEDUP_REMOVED lines=8> */
.L_x_180:
[----:B-----5:R-:W-:-:S04]  /*9c60*/  IADD3 R0, P0, PT, R45, R2, RZ ;  /* 0x000000022d007210 */ /* 0x020fc80007f1e0ff */
[----:B------:R-:W-:Y:S02]  /*9c70*/  LEA.HI.X.SX32 R3, R45, R3, 0x1, P0 ;  /* 0x000000032d037211 */ /* 0x000fe400000f0eff */
[----:B0-----:R-:W-:-:S04]  /*9c80*/  LEA R2, P0, R0, UR12, 0x2 ;  /* 0x0000000c00027c11 */ /* 0x001fc8000f8010ff */
[----:B------:R-:W-:-:S05]  /*9c90*/  LEA.HI.X R3, R0, UR13, R3, 0x2, P0 ;  /* 0x0000000d00037c11 */ /* 0x000fca00080f1403 */
[----:B------:R0:W-:Y:S01]  /*9ca0*/  STG.E desc[UR8][R2.64], R8 ;  /* 0x0000000802007986 */ /* 0x0001e2000c101908 */
[----:B------:R-:W-:Y:S05]  /*9cb0*/  BRA `(.L_x_179) ;  /* 0x0000000800347947 */ /* 0x000fea0003800000 */
.L_x_139:
[----:B------:R-:W-:Y:S01]  /*9cc0*/  BAR.SYNC.DEFER_BLOCKING 0x0 ;  /* 0x0000000000007b1d */ /* 0x000fe20000010000 */
[----:B------:R-:W-:Y:S02]  /*9cd0*/  ISETP.NE.AND P0, PT, R59, RZ, PT ;  /* 0x000000ff3b00720c */ /* 0x000fe40003f05270 */
[----:B------:R-:W-:Y:S02]  /*9ce0*/  ISETP.NE.AND P4, PT, R56, RZ, PT ;  /* 0x000000ff3800720c */ /* 0x000fe40003f85270 */
[----:B------:R-:W-:Y:S01]  /*9cf0*/  ISETP.NE.AND P3, PT, R52, RZ, PT ;  /* 0x000000ff3400720c */ /* 0x000fe20003f65270 */
[----:B------:R-:W0:Y:S01]  /*9d00*/  LDCU.64 UR12, c[0x0][0x390] ;  /* 0x00007200ff0c77ac */ /* 0x000e220008000a00 */
[----:B------:R-:W-:Y:S02]  /*9d10*/  ISETP.NE.AND P6, PT, R49, RZ, PT ;  /* 0x000000ff3100720c */ /* 0x000fe40003fc5270 */
[----:B------:R-:W-:Y:S02]  /*9d20*/  ISETP.NE.AND P5, PT, R9, RZ, PT ;  /* 0x000000ff0900720c */ /* 0x000fe40003fa5270 */
[----:B------:R-:W-:-:S02]  /*9d30*/  ISETP.NE.AND P2, PT, R10, RZ, PT ;  /* 0x000000ff0a00720c */ /* 0x000fc40003f45270 */
[----:B------:R-:W-:Y:S02]  /*9d40*/  ISETP.NE.AND P1, PT, R11, RZ, PT ;  /* 0x000000ff0b00720c */ /* 0x000fe40003f25270 */
[----:B------:R-:W-:Y:S02]  /*9d50*/  @P0 LEA R58, R58, UR5, 0x2 ;  /* 0x000000053a3a0c11 */ /* 0x000fe4000f8e10ff */
[----:B------:R-:W-:Y:S02]  /*9d60*/  @P4 LEA R54, R54, UR5, 0x2 ;  /* 0x0000000536364c11 */ /* 0x000fe4000f8e10ff */
[----:B------:R-:W-:Y:S02]  /*9d70*/  @P3 LEA R9, R50, UR5, 0x2 ;  /* 0x0000000532093c11 */ /* 0x000fe4000f8e10ff */
[----:B------:R-:W-:Y:S02]  /*9d80*/  @P6 LEA R10, R47, UR5, 0x2 ;  /* 0x000000052f0a6c11 */ /* 0x000fe4000f8e10ff */
[----:B------:R-:W-:Y:S01]  /*9d90*/  @P5 LEA R36, R36, UR5, 0x2 ;  /* 0x0000000524245c11 */ /* 0x000fe2000f8e10ff */
[----:B------:R1:W-:Y:S01]  /*9da0*/  @P0 STS [R58], R55 ;  /* 0x000000373a000388 */ /* 0x0003e20000000800 */
[----:B------:R-:W-:-:S02]  /*9db0*/  ISETP.NE.AND P0, PT, R28, RZ, PT ;  /* 0x000000ff1c00720c */ /* 0x000fc40003f05270 */
[----:B------:R-:W-:Y:S01]  /*9dc0*/  @P2 LEA R37, R37, UR5, 0x2 ;  /* 0x0000000525252c11 */ /* 0x000fe2000f8e10ff */
[----:B------:R1:W-:Y:S01]  /*9dd0*/  @P4 STS [R54], R51 ;  /* 0x0000003336004388 */ /* 0x0003e20000000800 */
[----:B------:R-:W-:Y:S02]  /*9de0*/  @P1 LEA R11, R38, UR5, 0x2 ;  /* 0x00000005260b1c11 */ /* 0x000fe4000f8e10ff */
[----:B------:R-:W-:Y:S01]  /*9df0*/  ISETP.NE.AND P4, PT, R29, RZ, PT ;  /* 0x000000ff1d00720c */ /* 0x000fe20003f85270 */
[----:B------:R1:W-:Y:S01]  /*9e00*/  @P3 STS [R9], R48 ;  /* 0x0000003009003388 */ /* 0x0003e20000000800 */
[----:B------:R-:W-:-:S03]  /*9e10*/  ISETP.NE.AND P3, PT, R30, RZ, PT ;  /* 0x000000ff1e00720c */ /* 0x000fc60003f65270 */
[----:B------:R1:W-:Y:S01]  /*9e20*/  @P6 STS [R10], R53 ;  /* 0x000000350a006388 */ /* 0x0003e20000000800 */
[----:B------:R-:W-:Y:S02]  /*9e30*/  ISETP.NE.AND P6, PT, R31, RZ, PT ;  /* 0x000000ff1f00720c */ /* 0x000fe40003fc5270 */
[----:B------:R-:W-:Y:S01]  /*9e40*/  @P0 LEA R39, R39, UR5, 0x2 ;  /* 0x0000000527270c11 */ /* 0x000fe2000f8e10ff */
[----:B------:R1:W-:Y:S01]  /*9e50*/  @P5 STS [R36], R57 ;  /* 0x0000003924005388 */ /* 0x0003e20000000800 */
[----:B------:R-:W-:-:S03]  /*9e60*/  ISETP.NE.AND P5, PT, R32, RZ, PT ;  /* 0x000000ff2000720c */ /* 0x000fc60003fa5270 */
[----:B------:R1:W-:Y:S01]  /*9e70*/  @P2 STS [R37], R46 ;  /* 0x0000002e25002388 */ /* 0x0003e20000000800 */
[----:B------:R-:W-:Y:S02]  /*9e80*/  ISETP.NE.AND P2, PT, R34, RZ, PT ;  /* 0x000000ff2200720c */ /* 0x000fe40003f45270 */
[----:B------:R-:W-:Y:S01]  /*9e90*/  @P4 LEA R40, R40, UR5, 0x2 ;  /* 0x0000000528284c11 */ /* 0x000fe2000f8e10ff */
[----:B------:R1:W-:Y:S01]  /*9ea0*/  @P1 STS [R11], R0 ;  /* 0x000000000b001388 */ /* 0x0003e20000000800 */
[----:B------:R-:W-:Y:S02]  /*9eb0*/  ISETP.NE.AND P1, PT, R33, RZ, PT ;  /* 0x000000ff2100720c */ /* 0x000fe40003f25270 */
[----:B------:R-:W-:Y:S01]  /*9ec0*/  @P3 LEA R41, R41, UR5, 0x2 ;  /* 0x0000000529293c11 */ /* 0x000fe2000f8e10ff */
[----:B------:R1:W-:Y:S01]  /*9ed0*/  @P0 STS [R39], R2 ;  /* 0x0000000227000388 */ /* 0x0003e20000000800 */
[----:B------:R-:W-:Y:S02]  /*9ee0*/  ISETP.GE.U32.AND P0, PT, R60, R35, PT ;  /* 0x000000233c00720c */ /* 0x000fe40003f06070 */
[----:B------:R-:W-:Y:S01]  /*9ef0*/  @P6 LEA R42, R42, UR5, 0x2 ;  /* 0x000000052a2a6c11 */ /* 0x000fe2000f8e10ff */
[----:B------:R1:W-:Y:S01]  /*9f00*/  @P4 STS [R40], R3 ;  /* 0x0000000328004388 */ /* 0x0003e20000000800 */
[----:B------:R-:W-:-:S02]  /*9f10*/  @P5 LEA R43, R43, UR5, 0x2 ;  /* 0x000000052b2b5c11 */ /* 0x000fc4000f8e10ff */
[----:B------:R-:W-:Y:S01]  /*9f20*/  @P2 LEA R44, R44, UR5, 0x2 ;  /* 0x000000052c2c2c11 */ /* 0x000fe2000f8e10ff */
[----:B------:R1:W-:Y:S02]  /*9f30*/  @P3 STS [R41], R4 ;  /* 0x0000000429003388 */ /* 0x0003e40000000800 */
[----:B------:R-:W-:Y:S02]  /*9f40*/  @P1 LEA R45, R45, UR5, 0x2 ;  /* 0x000000052d2d1c11 */ /* 0x000fe4000f8e10ff */
[----:B------:R1:W-:Y:S04]  /*9f50*/  @P6 STS [R42], R5 ;  /* 0x000000052a006388 */ /* 0x0003e80000000800 */
[----:B------:R1:W-:Y:S04]  /*9f60*/  @P5 STS [R43], R6 ;  /* 0x000000062b005388 */ /* 0x0003e80000000800 */
[----:B------:R1:W-:Y:S04]  /*9f70*/  @P2 STS [R44], R7 ;  /* 0x000000072c002388 */ /* 0x0003e80000000800 */
[----:B------:R1:W-:Y:S01]  /*9f80*/  @P1 STS [R45], R8 ;  /* 0x000000082d001388 */ /* 0x0003e20000000800 */
[----:B------:R-:W-:Y:S06]  /*9f90*/  BAR.SYNC.DEFER_BLOCKING 0x0 ;  /* 0x0000000000007b1d */ /* 0x000fec0000010000 */
[----:B0-----:R-:W-:Y:S05]  /*9fa0*/  @P0 BRA `(.L_x_179) ;  /* 0x0000000400780947 */ /* 0x001fea0003800000 */
[----:B------:R-:W-:Y:S01]  /*9fb0*/  IADD3 R13, PT, PT, R15, R13, R14 ;  /* 0x0000000d0f0d7210 */ /* 0x000fe20007ffe00e */
[----:B------:R-:W-:Y:S03]  /*9fc0*/  BSSY.RECONVERGENT B2, `(.L_x_181) ;  /* 0x0000023000027945 */ /* 0x000fe60003800200 */
[----:B------:R-:W-:-:S04]  /*9fd0*/  IADD3 R13, PT, PT, R17, R13, R16 ;  /* 0x0000000d110d7210 */ /* 0x000fc80007ffe010 */
[----:B------:R-:W-:-:S04]  /*9fe0*/  IADD3 R13, PT, PT, R19, R13, R18 ;  /* 0x0000000d130d7210 */ /* 0x000fc80007ffe012 */
[----:B------:R-:W-:-:S04]  /*9ff0*/  IADD3 R13, PT, PT, R21, R13, R20 ;  /* 0x0000000d150d7210 */ /* 0x000fc80007ffe014 */
[----:B------:R-:W-:-:S04]  /*a000*/  IADD3 R13, PT, PT, R23, R13, R22 ;  /* 0x0000000d170d7210 */ /* 0x000fc80007ffe016 */
[----:B------:R-:W-:-:S04]  /*a010*/  IADD3 R13, PT, PT, R25, R13, R24 ;  /* 0x0000000d190d7210 */ /* 0x000fc80007ffe018 */
[----:B------:R-:W-:-:S04]  /*a020*/  IADD3 R13, PT, PT, R27, R13, R26 ;  /* 0x0000000d1b0d7210 */ /* 0x000fc80007ffe01a */
[----:B------:R-:W-:-:S04]  /*a030*/  IADD3 R13, PT, PT, R13, UR10, R12 ;  /* 0x0000000a0d0d7c10 */ /* 0x000fc8000fffe00c */
[----:B------:R-:W-:-:S04]  /*a040*/  IADD3 R13, PT, PT, R13, -0x1c01, -R60 ;  /* 0xffffe3ff0d0d7810 */ /* 0x000fc80007ffe83c */
[----:B-1----:R-:W-:-:S04]  /*a050*/  LOP3.LUT R0, R13, 0x600, RZ, 0xc0, !PT ;  /* 0x000006000d007812 */ /* 0x002fc800078ec0ff */
[----:B------:R-:W-:-:S13]  /*a060*/  ISETP.NE.AND P0, PT, R0, 0x600, PT ;  /* 0x000006000000780c */ /* 0x000fda0003f05270 */
[----:B------:R-:W-:Y:S05]  /*a070*/  @!P0 BRA `(.L_x_182) ;  /* 0x00000000005c8947 */ /* 0x000fea0003800000 */
[----:B------:R-:W-:Y:S01]  /*a080*/  LEA.HI R0, R13, 0x1, RZ, 0x17 ;  /* 0x000000010d007811 */ /* 0x000fe200078fb8ff */
[----:B------:R-:W-:Y:S01]  /*a090*/  BSSY.RECONVERGENT B3, `(.L_x_182) ;  /* 0x0000015000037945 */ /* 0x000fe20003800200 */
[----:B------:R-:W-:Y:S01]  /*a0a0*/  LEA R6, R60, UR5, 0x2 ;  /* 0x000000053c067c11 */ /* 0x000fe2000f8e10ff */
[----:B------:R-:W-:Y:S01]  /*a0b0*/  IMAD.MOV.U32 R9, RZ, RZ, RZ ;  /* 0x000000ffff097224 */ /* 0x000fe200078e00ff */
[----:B------:R-:W-:-:S05]  /*a0c0*/  LOP3.LUT R0, R0, 0x3, RZ, 0xc0, !PT ;  /* 0x0000000300007812 */ /* 0x000fca00078ec0ff */
[----:B------:R-:W-:-:S07]  /*a0d0*/  IMAD.MOV R0, RZ, RZ, -R0 ;  /* 0x000000ffff007224 */ /* 0x000fce00078e0a00 */
.L_x_183:
[----:B------:R-:W-:Y:S02]  /*a0e0*/  ISETP.NE.AND P0, PT, RZ, UR11, PT ;  /* 0x0000000bff007c0c */ /* 0x000fe4000bf05270 */
[----:B0-----:R-:W-:Y:S01]  /*a0f0*/  CS2R R2, SRZ ;  /* 0x0000000000027805 */ /* 0x001fe2000001ff00 */
[----:B------:R0:W1:Y:S10]  /*a100*/  LDS R11, [R6] ;  /* 0x00000000060b7984 */ /* 0x0000740000000800 */
[----:B------:R-:W2:Y:S02]  /*a110*/  @!P0 LDC.64 R4, c[0x0][0x3d8] ;  /* 0x0000f600ff048b82 */ /* 0x000ea40000000a00 */
[----:B--2---:R-:W2:Y:S01]  /*a120*/  @!P0 LDG.E.64 R2, desc[UR8][R4.64] ;  /* 0x0000000804028981 */ /* 0x004ea2000c1e1b00 */
[----:B------:R-:W-:-:S02]  /*a130*/  VIADD R0, R0, 0x1 ;  /* 0x0000000100007836 */ /* 0x000fc40000000000 */
[----:B0-----:R-:W-:Y:S01]  /*a140*/  VIADD R6, R6, 0x800 ;  /* 0x0000080006067836 */ /* 0x001fe20000000000 */
[C---:B--2---:R-:W-:Y:S02]  /*a150*/  IADD3 R7, P0, PT, R60.reuse, R2, RZ ;  /* 0x000000023c077210 */ /* 0x044fe40007f1e0ff */
[----:B------:R-:W-:-:S03]  /*a160*/  IADD3 R60, P1, PT, R60, 0x200, RZ ;  /* 0x000002003c3c7810 */ /* 0x000fc60007f3e0ff */
[----:B------:R-:W-:Y:S01]  /*a170*/  IMAD.X R8, R9, 0x1, R3, P0 ;  /* 0x0000000109087824 */ /* 0x000fe200000e0603 */
[----:B------:R-:W-:Y:S01]  /*a180*/  LEA R2, P0, R7, UR12, 0x2 ;  /* 0x0000000c07027c11 */ /* 0x000fe2000f8010ff */
[----:B------:R-:W-:-:S03]  /*a190*/  IMAD.X R9, RZ, RZ, R9, P1 ;  /* 0x000000ffff097224 */ /* 0x000fc600008e0609 */
[----:B------:R-:W-:Y:S02]  /*a1a0*/  LEA.HI.X R3, R7, UR13, R8, 0x2, P0 ;  /* 0x0000000d07037c11 */ /* 0x000fe400080f1408 */
[----:B------:R-:W-:-:S03]  /*a1b0*/  ISETP.NE.AND P0, PT, R0, RZ, PT ;  /* 0x000000ff0000720c */ /* 0x000fc60003f05270 */
[----:B-1----:R0:W-:Y:S10]  /*a1c0*/  STG.E desc[UR8][R2.64], R11 ;  /* 0x0000000b02007986 */ /* 0x0021f4000c101908 */
[----:B------:R-:W-:Y:S05]  /*a1d0*/  @P0 BRA `(.L_x_183) ;  /* 0xfffffffc00c00947 */ /* 0x000fea000383ffff */
[----:B------:R-:W-:Y:S05]  /*a1e0*/  BSYNC.RECONVERGENT B3 ;  /* 0x0000000000037941 */ /* 0x000fea0003800200 */
.L_x_182:
[----:B------:R-:W-:Y:S05]  /*a1f0*/  BSYNC.RECONVERGENT B2 ;  /* 0x0000000000027941 */ /* 0x000fea0003800200 */
.L_x_181:
[----:B------:R-:W-:-:S13]  /*a200*/  ISETP.GE.U32.AND P0, PT, R13, 0x600, PT ;  /* 0x000006000d00780c */ /* 0x000fda0003f06070 */
[----:B------:R-:W-:Y:S05]  /*a210*/  @!P0 BRA `(.L_x_179) ;  /* 0x0000000000dc8947 */ /* 0x000fea0003800000 */
[----:B------:R-:W1:Y:S01]  /*a220*/  S2UR UR6, SR_CgaCtaId ;  /* 0x00000000000679c3 */ /* 0x000e620000008800 */
[----:B------:R-:W-:Y:S01]  /*a230*/  UMOV UR4, 0x400 ;  /* 0x0000040000047882 */ /* 0x000fe20000000000 */
[----:B------:R-:W-:Y:S02]  /*a240*/  UISETP.NE.AND UP0, UPT, UR11, URZ, UPT ;  /* 0x000000ff0b00728c */ /* 0x000fe4000bf05270 */
[----:B------:R-:W-:Y:S01]  /*a250*/  ISETP.NE.AND P0, PT, RZ, UR11, PT ;  /* 0x0000000bff007c0c */ /* 0x000fe2000bf05270 */
[----:B------:R-:W-:Y:S02]  /*a260*/  IMAD.MOV.U32 R15, RZ, RZ, RZ ;  /* 0x000000ffff0f7224 */ /* 0x000fe400078e00ff */
[----:B------:R-:W-:Y:S01]  /*a270*/  IMAD.MOV.U32 R17, RZ, RZ, RZ ;  /* 0x000000ffff117224 */ /* 0x000fe200078e00ff */
[----:B0-----:R-:W0:Y:S01]  /*a280*/  LDC.64 R2, c[0x0][0x390] ;  /* 0x0000e400ff027b82 */ /* 0x001e220000000a00 */
[----:B------:R-:W-:Y:S01]  /*a290*/  PLOP3.LUT P1, PT, PT, PT, UP0, 0x80, 0x8 ;  /* 0x000000000008781c */ /* 0x000fe20003f2f008 */
[----:B-1----:R-:W-:-:S06]  /*a2a0*/  ULEA UR4, UR6, UR4, 0x18 ;  /* 0x0000000406047291 */ /* 0x002fcc000f8ec0ff */
[C---:B------:R-:W-:Y:S01]  /*a2b0*/  LEA R0, R60.reuse, UR4, 0x2 ;  /* 0x000000043c007c11 */ /* 0x040fe2000f8e10ff */
[----:B0-----:R-:W-:-:S04]  /*a2c0*/  IMAD.WIDE.U32 R2, R60, 0x4, R2 ;  /* 0x000000043c027825 */ /* 0x001fc800078e0002 */
[----:B------:R-:W-:-:S07]  /*a2d0*/  VIADD R0, R0, 0x1000 ;  /* 0x0000100000007836 */ /* 0x000fce0000000000 */
.L_x_184:
[----:B------:R-:W0:Y:S01]  /*a2e0*/  @!P1 LDC.64 R8, c[0x0][0x3d8] ;  /* 0x0000f600ff089b82 */ /* 0x000e220000000a00 */
[----:B-1----:R-:W-:Y:S01]  /*a2f0*/  CS2R R4, SRZ ;  /* 0x0000000000047805 */ /* 0x002fe2000001ff00 */
[----:B------:R-:W1:Y:S04]  /*a300*/  LDS R19, [R0+-0x1000] ;  /* 0xfff0000000137984 */ /* 0x000e680000000800 */
[----:B------:R-:W2:Y:S04]  /*a310*/  LDS R21, [R0+-0x800] ;  /* 0xfff8000000157984 */ /* 0x000ea80000000800 */
[----:B0-----:R-:W3:Y:S01]  /*a320*/  @!P1 LDG.E.64 R4, desc[UR8][R8.64] ;  /* 0x0000000808049981 */ /* 0x001ee2000c1e1b00 */
[----:B------:R-:W-:-:S13]  /*a330*/  PLOP3.LUT P1, PT, P0, PT, PT, 0x80, 0x8 ;  /* 0x000000000008781c */ /* 0x000fda000072f070 */
[----:B------:R-:W0:Y:S01]  /*a340*/  @!P1 LDC.64 R10, c[0x0][0x3d8] ;  /* 0x0000f600ff0a9b82 */ /* 0x000e220000000a00 */
[----:B---3--:R-:W-:-:S04]  /*a350*/  LEA R7, P2, R4, R15, 0x2 ;  /* 0x0000000f04077211 */ /* 0x008fc800078410ff */
[----:B------:R-:W-:Y:S02]  /*a360*/  LEA.HI.X R5, R4, R17, R5, 0x2, P2 ;  /* 0x0000001104057211 */ /* 0x000fe400010f1405 */
[----:B------:R-:W-:-:S05]  /*a370*/  IADD3 R6, P2, PT, R2, R7, RZ ;  /* 0x0000000702067210 */ /* 0x000fca0007f5e0ff */
[----:B------:R-:W-:Y:S01]  /*a380*/  IMAD.X R7, R3, 0x1, R5, P2 ;  /* 0x0000000103077824 */ /* 0x000fe200010e0605 */
[----:B------:R-:W-:-:S04]  /*a390*/  CS2R R4, SRZ ;  /* 0x0000000000047805 */ /* 0x000fc8000001ff00 */
[----:B-1----:R1:W-:Y:S04]  /*a3a0*/  STG.E desc[UR8][R6.64], R19 ;  /* 0x0000001306007986 */ /* 0x0023e8000c101908 */
[----:B0-----:R-:W3:Y:S01]  /*a3b0*/  @!P1 LDG.E.64 R4, desc[UR8][R10.64] ;  /* 0x000000080a049981 */ /* 0x001ee2000c1e1b00 */
[----:B------:R-:W0:Y:S03]  /*a3c0*/  @!P1 LDC.64 R12, c[0x0][0x3d8] ;  /* 0x0000f600ff0c9b82 */ /* 0x000e260000000a00 */
[----:B------:R-:W4:Y:S01]  /*a3d0*/  LDS R19, [R0] ;  /* 0x0000000000137984 */ /* 0x000f220000000800 */
[----:B---3--:R-:W-:-:S04]  /*a3e0*/  LEA R9, P2, R4, R15, 0x2 ;  /* 0x0000000f04097211 */ /* 0x008fc800078410ff */
[----:B------:R-:W-:Y:S02]  /*a3f0*/  LEA.HI.X R5, R4, R17, R5, 0x2, P2 ;  /* 0x0000001104057211 */ /* 0x000fe400010f1405 */
[----:B------:R-:W-:-:S05]  /*a400*/  IADD3 R8, P2, PT, R2, R9, RZ ;  /* 0x0000000902087210 */ /* 0x000fca0007f5e0ff */
[----:B------:R-:W-:Y:S01]  /*a410*/  IMAD.X R9, R3, 0x1, R5, P2 ;  /* 0x0000000103097824 */ /* 0x000fe200010e0605 */
[----:B------:R-:W-:-:S04]  /*a420*/  CS2R R4, SRZ ;  /* 0x0000000000047805 */ /* 0x000fc8000001ff00 */
[----:B--2---:R-:W-:Y:S04]  /*a430*/  STG.E desc[UR8][R8.64+0x800], R21 ;  /* 0x0008001508007986 */ /* 0x004fe8000c101908 */
[----:B0-----:R-:W1:Y:S01]  /*a440*/  @!P1 LDG.E.64 R4, desc[UR8][R12.64] ;  /* 0x000000080c049981 */ /* 0x001e62000c1e1b00 */
[----:B------:R-:W0:Y:S03]  /*a450*/  @!P1 LDC.64 R10, c[0x0][0x3d8] ;  /* 0x0000f600ff0a9b82 */ /* 0x000e260000000a00 */
[----:B------:R2:W3:Y:S01]  /*a460*/  LDS R21, [R0+0x800] ;  /* 0x0008000000157984 */ /* 0x0004e20000000800 */
[----:B-1----:R-:W-:-:S04]  /*a470*/  LEA R7, P2, R4, R15, 0x2 ;  /* 0x0000000f04077211 */ /* 0x002fc800078410ff */
[----:B------:R-:W-:Y:S02]  /*a480*/  LEA.HI.X R5, R4, R17, R5, 0x2, P2 ;  /* 0x0000001104057211 */ /* 0x000fe400010f1405 */
[----:B------:R-:W-:-:S05]  /*a490*/  IADD3 R6, P2, PT, R2, R7, RZ ;  /* 0x0000000702067210 */ /* 0x000fca0007f5e0ff */
[----:B------:R-:W-:Y:S01]  /*a4a0*/  IMAD.X R7, R3, 0x1, R5, P2 ;  /* 0x0000000103077824 */ /* 0x000fe200010e0605 */
[----:B------:R-:W-:-:S04]  /*a4b0*/  CS2R R4, SRZ ;  /* 0x0000000000047805 */ /* 0x000fc8000001ff00 */
[----:B----4-:R1:W-:Y:S04]  /*a4c0*/  STG.E desc[UR8][R6.64+0x1000], R19 ;  /* 0x0010001306007986 */ /* 0x0103e8000c101908 */
[----:B0-----:R-:W4:Y:S01]  /*a4d0*/  @!P1 LDG.E.64 R4, desc[UR8][R10.64] ;  /* 0x000000080a049981 */ /* 0x001f22000c1e1b00 */
[----:B------:R-:W-:Y:S02]  /*a4e0*/  VIADD R60, R60, 0x800 ;  /* 0x000008003c3c7836 */ /* 0x000fe40000000000 */
[----:B--2---:R-:W-:Y:S01]  /*a4f0*/  VIADD R0, R0, 0x2000 ;  /* 0x0000200000007836 */ /* 0x004fe20000000000 */
[----:B----4-:R-:W-:Y:S02]  /*a500*/  LEA R9, P2, R4, R15, 0x2 ;  /* 0x0000000f04097211 */ /* 0x010fe400078410ff */
[----:B------:R-:W-:-:S02]  /*a510*/  IADD3 R15, P3, PT, R15, 0x2000, RZ ;  /* 0x000020000f0f7810 */ /* 0x000fc40007f7e0ff */
[----:B------:R-:W-:Y:S02]  /*a520*/  LEA.HI.X R5, R4, R17, R5, 0x2, P2 ;  /* 0x0000001104057211 */ /* 0x000fe400010f1405 */
[----:B------:R-:W-:Y:S01]  /*a530*/  IADD3 R4, P2, PT, R2, R9, RZ ;  /* 0x0000000902047210 */ /* 0x000fe20007f5e0ff */
[----:B------:R-:W-:-:S04]  /*a540*/  IMAD.X R17, RZ, RZ, R17, P3 ;  /* 0x000000ffff117224 */ /* 0x000fc800018e0611 */
[----:B------:R-:W-:Y:S01]  /*a550*/  IMAD.X R5, R3, 0x1, R5, P2 ;  /* 0x0000000103057824 */ /* 0x000fe200010e0605 */
[----:B------:R-:W-:-:S04]  /*a560*/  ISETP.GE.AND P2, PT, R60, R35, PT ;  /* 0x000000233c00720c */ /* 0x000fc80003f46270 */
[----:B---3--:R1:W-:Y:S09]  /*a570*/  STG.E desc[UR8][R4.64+0x1800], R21 ;  /* 0x0018001504007986 */ /* 0x0083f2000c101908 */
[----:B------:R-:W-:Y:S05]  /*a580*/  @!P2 BRA `(.L_x_184) ;  /* 0xfffffffc0054a947 */ /* 0x000fea000383ffff */
.L_x_179:
[----:B------:R-:W-:Y:S05]  /*a590*/  BSYNC.RECONVERGENT B1 ;  /* 0x0000000000017941 */ /* 0x000fea0003800200 */
.L_x_138:
[----:B------:R-:W-:Y:S05]  /*a5a0*/  BRA `(.L_x_185) ;  /* 0x0000004800947947 */ /* 0x000fea0003800000 */
.L_x_109:
[----:B------:R-:W0:Y:S01]  /*a5b0*/  S2R R29, SR_TID.X ;  /* 0x00000000001d7919 */ /* 0x000e220000002100 */
[----:B------:R-:W1:Y:S01]  /*a5c0*/  LDC.64 R2, c[0x0][0x3d0] ;  /* 0x0000f400ff027b82 */ /* 0x000e620000000a00 */
[----:B------:R-:W2:Y:S01]  /*a5d0*/  LDCU.U8 UR5, c[0x0][0x3c0] ;  /* 0x00007800ff0577ac */ /* 0x000ea20008000000 */
[----:B------:R-:W-:Y:S01]  /*a5e0*/  LOP3.LUT R42, R42, 0xfffffffe, RZ, 0xc0, !PT ;  /* 0xfffffffe2a2a7812 */ /* 0x000fe200078ec0ff */
[----:B------:R-:W3:Y:S01]  /*a5f0*/  LDCU.64 UR12, c[0x0][0x380] ;  /* 0x00007000ff0c77ac */ /* 0x000ee20008000a00 */
[----:B------:R-:W4:Y:S01]  /*a600*/  LDCU.64 UR14, c[0x0][0x388] ;  /* 0x00007100ff0e77ac */ /* 0x000f220008000a00 */
[----:B--2---:R-:W-:Y:S01]  /*a610*/  ISETP.NE.AND P0, PT, RZ, UR5, PT ;  /* 0x00000005ff007c0c */ /* 0x004fe2000bf05270 */
[----:B------:R-:W-:-:S03]  /*a620*/  USHF.R.S32.HI UR5, URZ, 0x1f, UR7 ;  /* 0x0000001fff057899 */ /* 0x000fc60008011407 */
        /* <DEDUP_REMOVED lines=14> */
[C---:B------:R-:W-:Y:S01]  /*a710*/  VIADD R37, R31.reuse, 0x8 ;  /* 0x000000081f257836 */ /* 0x040fe20000000000 */
        /* <DEDUP_REMOVED lines=11> */
[----:B------:R-:W-:Y:S02]  /*a7d0*/  IADD3.X R8, PT, PT, RZ, UR5, R3, P0, P1 ;  /* 0x00000005ff087c10 */ /* 0x000fe400087e2403 */
        /* <DEDUP_REMOVED lines=102> */
.L_x_187:
[----:B------:R-:W-:Y:S05]  /*ae40*/  BSYNC.RECONVERGENT B1 ;  /* 0x0000000000017941 */ /* 0x000fea0003800200 */
.L_x_186:
[----:B------:R-:W-:Y:S01]  /*ae50*/  LOP3.LUT P6, RZ, R42, 0x1, RZ, 0xc0, !PT ;  /* 0x000000012aff7812 */ /* 0x000fe200078cc0ff */
[----:B------:R-:W-:Y:S01]  /*ae60*/  BSSY.RECONVERGENT B1, `(.L_x_188) ;  /* 0x000001d000017945 */ /* 0x000fe20003800200 */
[----:B-----5:R-:W-:-:S11]  /*ae70*/  IMAD.MOV.U32 R7, RZ, RZ, 0x1 ;  /* 0x00000001ff077424 */ /* 0x020fd600078e00ff */
[----:B------:R-:W-:Y:S05]  /*ae80*/  @P6 BRA `(.L_x_189) ;  /* 0x0000000000686947 */ /* 0x000fea0003800000 */
[----:B0-----:R-:W0:Y:S02]  /*ae90*/  LDC.64 R2, c[0x0][0x3a8] ;  /* 0x0000ea00ff027b82 */ /* 0x001e240000000a00 */
        /* <DEDUP_REMOVED lines=25> */
.L_x_189:
[----:B------:R-:W-:Y:S05]  /*b030*/  BSYNC.RECONVERGENT B1 ;  /* 0x0000000000017941 */ /* 0x000fea0003800200 */
.L_x_188:
[----:B------:R-:W-:Y:S01]  /*b040*/  LOP3.LUT P6, RZ, R42, 0x2, RZ, 0xc0, !PT ;  /* 0x000000022aff7812 */ /* 0x000fe200078cc0ff */
[----:B------:R-:W-:Y:S01]  /*b050*/  BSSY.RECONVERGENT B1, `(.L_x_190) ;  /* 0x000001d000017945 */ /* 0x000fe20003800200 */
[----:B------:R-:W-:-:S11]  /*b060*/  IMAD.MOV.U32 R6, RZ, RZ, 0x1 ;  /* 0x00000001ff067424 */ /* 0x000fd600078e00ff */
        /* <DEDUP_REMOVED lines=27> */
.L_x_191:
[----:B------:R-:W-:Y:S05]  /*b220*/  BSYNC.RECONVERGENT B1 ;  /* 0x0000000000017941 */ /* 0x000fea0003800200 */
.L_x_190:
        /* <DEDUP_REMOVED lines=30> */
.L_x_193:
[----:B------:R-:W-:Y:S05]  /*b410*/  BSYNC.RECONVERGENT B1 ;  /* 0x0000000000017941 */ /* 0x000fea0003800200 */
.L_x_192:
[----:B------:R-:W-:Y:S01]  /*b420*/  LOP3.LUT P6, RZ, R42, 0x8, RZ, 0xc0, !PT ;  /* 0x000000082aff7812 */ /* 0x000fe200078cc0ff */
[----:B------:R-:W-:Y:S01]  /*b430*/  BSSY.RECONVERGENT B1, `(.L_x_194) ;  /* 0x000001d000017945 */ /* 0x000fe20003800200 */
[----:B------:R-:W-:-:S11]  /*b440*/  IMAD.MOV.U32 R4, RZ, RZ, 0x1 ;  /* 0x00000001ff047424 */ /* 0x000fd600078e00ff */
        /* <DEDUP_REMOVED lines=27> */
.L_x_195:
[----:B------:R-:W-:Y:S05]  /*b600*/  BSYNC.RECONVERGENT B1 ;  /* 0x0000000000017941 */ /* 0x000fea0003800200 */
.L_x_194:
        /* <DEDUP_REMOVED lines=30> */
.L_x_197:
[----:B------:R-:W-:Y:S05]  /*b7f0*/  BSYNC.RECONVERGENT B1 ;  /* 0x0000000000017941 */ /* 0x000fea0003800200 */
.L_x_196:
        /* <DEDUP_REMOVED lines=30> */
.L_x_199:
[----:B------:R-:W-:Y:S05]  /*b9e0*/  BSYNC.RECONVERGENT B1 ;  /* 0x0000000000017941 */ /* 0x000fea0003800200 */
.L_x_198:
        /* <DEDUP_REMOVED lines=30> */
.L_x_201:
[----:B------:R-:W-:Y:S05]  /*bbd0*/  BSYNC.RECONVERGENT B1 ;  /* 0x0000000000017941 */ /* 0x000fea0003800200 */
.L_x_200:
[----:B------:R-:W-:Y:S01]  /*bbe0*/  BSSY.RECONVERGENT B1, `(.L_x_202) ;  /* 0x000001d000017945 */ /* 0x000fe20003800200 */
[----:B------:R-:W-:-:S03]  /*bbf0*/  IMAD.MOV.U32 R36, RZ, RZ, 0x1 ;  /* 0x00000001ff247424 */ /* 0x000fc600078e00ff */
        /* <DEDUP_REMOVED lines=27> */
.L_x_203:
[----:B------:R-:W-:Y:S05]  /*bdb0*/  BSYNC.RECONVERGENT B1 ;  /* 0x0000000000017941 */ /* 0x000fea0003800200 */
.L_x_202:
[----:B------:R-:W-:Y:S01]  /*bdc0*/  BSSY.RECONVERGENT B1, `(.L_x_204) ;  /* 0x000001d000017945 */ /* 0x000fe20003800200 */
[----:B------:R-:W-:-:S03]  /*bdd0*/  IMAD.MOV.U32 R34, RZ, RZ, 0x1 ;  /* 0x00000001ff227424 */ /* 0x000fc600078e00ff */
[----:B------:R-:W-:Y:S05]  /*bde0*/  @P1 BRA `(.L_x_205) ;  /* 0x0000000000681947 */ /* 0x000fea0003800000 */
        /* <DEDUP_REMOVED lines=26> */
.L_x_205:
[----:B------:R-:W-:Y:S05]  /*bf90*/  BSYNC.RECONVERGENT B1 ;  /* 0x0000000000017941 */ /* 0x000fea0003800200 */
.L_x_204:
        /* <DEDUP_REMOVED lines=29> */
.L_x_207:
[----:B------:R-:W-:Y:S05]  /*c170*/  BSYNC.RECONVERGENT B1 ;  /* 0x0000000000017941 */ /* 0x000fea0003800200 */
.L_x_206:
        /* <DEDUP_REMOVED lines=29> */
.L_x_209:
[----:B------:R-:W-:Y:S05]  /*c350*/  BSYNC.RECONVERGENT B1 ;  /* 0x0000000000017941 */ /* 0x000fea0003800200 */
.L_x_208:
        /* <DEDUP_REMOVED lines=30> */
.L_x_211:
[----:B------:R-:W-:Y:S05]  /*c540*/  BSYNC.RECONVERGENT B1 ;  /* 0x0000000000017941 */ /* 0x000fea0003800200 */
.L_x_210:
[----:B------:R-:W-:Y:S04]  /*c550*/  BSSY.RECONVERGENT B1, `(.L_x_212) ;  /* 0x000001c000017945 */ /* 0x000fe80003800200 */
        /* <DEDUP_REMOVED lines=27> */
.L_x_213:
[----:B------:R-:W-:Y:S05]  /*c710*/  BSYNC.RECONVERGENT B1 ;  /* 0x0000000000017941 */ /* 0x000fea0003800200 */
.L_x_212:
[----:B------:R-:W-:Y:S01]  /*c720*/  IMAD.IADD R35, R7, 0x1, R8 ;  /* 0x0000000107237824 */ /* 0x000fe200078e0208 */
[----:B------:R-:W0:Y:S01]  /*c730*/  S2R R52, SR_LANEID ;  /* 0x0000000000347919 */ /* 0x000e220000000000 */
[----:B------:R-:W1:Y:S01]  /*c740*/  S2UR UR6, SR_CgaCtaId ;  /* 0x00000000000679c3 */ /* 0x000e620000008800 */
[----:B------:R-:W-:Y:S01]  /*c750*/  UMOV UR5, 0x400 ;  /* 0x0000040000057882 */ /* 0x000fe20000000000 */
[----:B------:R-:W-:-:S06]  /*c760*/  SHF.R.U32.HI R42, RZ, 0x5, R29 ;  /* 0x00000005ff2a7819 */ /* 0x000fcc000001161d */
[----:B------:R-:W-:Y:S01]  /*c770*/  BAR.SYNC.DEFER_BLOCKING 0x0 ;  /* 0x0000000000007b1d */ /* 0x000fe20000010000 */
[----:B------:R-:W-:-:S04]  /*c780*/  IADD3 R12, PT, PT, R5, R6, R35 ;  /* 0x00000006050c7210 */ /* 0x000fc80007ffe023 */
[----:B------:R-:W-:-:S04]  /*c790*/  IADD3 R12, PT, PT, R3, R4, R12 ;  /* 0x00000004030c7210 */ /* 0x000fc80007ffe00c */
[----:B------:R-:W-:-:S04]  /*c7a0*/  IADD3 R13, PT, PT, R37, R2, R12 ;  /* 0x00000002250d7210 */ /* 0x000fc80007ffe00c */
[----:B------:R-:W-:-:S04]  /*c7b0*/  IADD3 R13, PT, PT, R34, R36, R13 ;  /* 0x00000024220d7210 */ /* 0x000fc80007ffe00d */
[----:B------:R-:W-:-:S04]  /*c7c0*/  IADD3 R13, PT, PT, R32, R33, R13 ;  /* 0x00000021200d7210 */ /* 0x000fc80007ffe00d */
[----:B------:R-:W-:Y:S01]  /*c7d0*/  IADD3 R41, PT, PT, R31, R30, R13 ;  /* 0x0000001e1f297210 */ /* 0x000fe20007ffe00d */
[----:B-1----:R-:W-:-:S04]  /*c7e0*/  ULEA UR5, UR6, UR5, 0x18 ;  /* 0x0000000506057291 */ /* 0x002fc8000f8ec0ff */
[----:B------:R-:W1:Y:S01]  /*c7f0*/  SHFL.UP P0, R12, R41, 0x1, RZ ;  /* 0x04200000290c7989 */ /* 0x000e6200000000ff */
[C---:B0-----:R-:W-:Y:S02]  /*c800*/  ISETP.NE.AND P1, PT, R52.reuse, 0x1f, PT ;  /* 0x0000001f3400780c */ /* 0x041fe40003f25270 */
[----:B------:R-:W-:-:S11]  /*c810*/  ISETP.NE.AND P2, PT, R52, RZ, PT ;  /* 0x000000ff3400720c */ /* 0x000fd60003f45270 */
[----:B------:R-:W-:Y:S01]  /*c820*/  @!P1 LEA R47, R42, UR5, 0x2 ;  /* 0x000000052a2f9c11 */ /* 0x000fe2000f8e10ff */
[----:B-1----:R-:W-:-:S05]  /*c830*/  @P0 IMAD.IADD R12, R41, 0x1, R12 ;  /* 0x00000001290c0824 */ /* 0x002fca00078e020c */
        /* <DEDUP_REMOVED lines=8> */
[----:B------:R-:W-:-:S03]  /*c8c0*/  ISETP.NE.AND P0, PT, R42, 0x2, PT ;  /* 0x000000022a00780c */ /* 0x000fc60003f05270 */
[----:B------:R-:W-:Y:S01]  /*c8d0*/  IMAD.IADD R41, R46, 0x1, -R41 ;  /* 0x000000012e297824 */ /* 0x000fe200078e0a29 */
[----:B------:R-:W-:Y:S01]  /*c8e0*/  @!P1 STS [R47], R46 ;  /* 0x0000002e2f009388 */ /* 0x000fe20000000800 */
[----:B------:R-:W-:Y:S01]  /*c8f0*/  BAR.SYNC.DEFER_BLOCKING 0x0 ;  /* 0x0000000000007b1d */ /* 0x000fe20000010000 */
[----:B------:R-:W-:-:S05]  /*c900*/  ISETP.NE.AND P1, PT, R42, 0xd, PT ;  /* 0x0000000d2a00780c */ /* 0x000fca0003f25270 */
[----:B------:R-:W0:Y:S04]  /*c910*/  LDS.128 R20, [UR5] ;  /* 0x00000005ff147984 */ /* 0x000e280008000c00 */
[----:B------:R-:W1:Y:S04]  /*c920*/  LDS.128 R12, [UR5+0x10] ;  /* 0x00001005ff0c7984 */ /* 0x000e680008000c00 */
[----:B------:R-:W2:Y:S01]  /*c930*/  LDS.128 R16, [UR5+0x20] ;  /* 0x00002005ff107984 */ /* 0x000ea20008000c00 */
[----:B0-----:R-:W-:-:S04]  /*c940*/  IMAD.IADD R21, R20, 0x1, R21 ;  /* 0x0000000114157824 */ /* 0x001fc800078e0215 */
[----:B------:R-:W-:Y:S01]  /*c950*/  IMAD.IADD R22, R22, 0x1, R21 ;  /* 0x0000000116167824 */ /* 0x000fe200078e0215 */
[----:B------:R-:W-:Y:S02]  /*c960*/  SEL R20, R21, R20, !P0 ;  /* 0x0000001415147207 */ /* 0x000fe40004000000 */
[----:B------:R-:W-:Y:S01]  /*c970*/  ISETP.NE.AND P0, PT, R42, 0x3, PT ;  /* 0x000000032a00780c */ /* 0x000fe20003f05270 */
[----:B------:R-:W-:-:S03]  /*c980*/  IMAD.IADD R23, R23, 0x1, R22 ;  /* 0x0000000117177824 */ /* 0x000fc600078e0216 */
[----:B------:R-:W-:Y:S01]  /*c990*/  SEL R20, R22, R20, !P0 ;  /* 0x0000001416147207 */ /* 0x000fe20004000000 */
[----:B-1----:R-:W-:Y:S01]  /*c9a0*/  IMAD.IADD R12, R23, 0x1, R12 ;  /* 0x00000001170c7824 */ /* 0x002fe200078e020c */
[----:B------:R-:W-:-:S03]  /*c9b0*/  ISETP.NE.AND P0, PT, R42, 0x4, PT ;  /* 0x000000042a00780c */ /* 0x000fc60003f05270 */
[----:B------:R-:W-:Y:S01]  /*c9c0*/  IMAD.IADD R13, R13, 0x1, R12 ;  /* 0x000000010d0d7824 */ /* 0x000fe200078e020c */
[----:B------:R-:W-:Y:S02]  /*c9d0*/  SEL R20, R23, R20, !P0 ;  /* 0x0000001417147207 */ /* 0x000fe40004000000 */
[----:B------:R-:W-:Y:S01]  /*c9e0*/  ISETP.NE.AND P0, PT, R42, 0x5, PT ;  /* 0x000000052a00780c */ /* 0x000fe20003f05270 */
[----:B------:R-:W-:-:S03]  /*c9f0*/  IMAD.IADD R14, R14, 0x1, R13 ;  /* 0x000000010e0e7824 */ /* 0x000fc600078e020d */
[----:B------:R-:W-:Y:S01]  /*ca00*/  SEL R47, R12, R20, !P0 ;  /* 0x000000140c2f7207 */ /* 0x000fe20004000000 */
[----:B------:R-:W-:Y:S01]  /*ca10*/  IMAD.IADD R15, R15, 0x1, R14 ;  /* 0x000000010f0f7824 */ /* 0x000fe200078e020e */
[----:B------:R-:W0:Y:S01]  /*ca20*/  LDS.128 R20, [UR5+0x30] ;  /* 0x00003005ff147984 */ /* 0x000e220008000c00 */
[C---:B------:R-:W-:Y:S02]  /*ca30*/  ISETP.NE.AND P0, PT, R42.reuse, 0x6, PT ;  /* 0x000000062a00780c */ /* 0x040fe40003f05270 */
[----:B--2---:R-:W-:Y:S01]  /*ca40*/  IMAD.IADD R16, R15, 0x1, R16 ;  /* 0x000000010f107824 */ /* 0x004fe200078e0210 */
[----:B------:R-:W-:Y:S02]  /*ca50*/  SEL R12, R41, RZ, P2 ;  /* 0x000000ff290c7207 */ /* 0x000fe40001000000 */
[----:B------:R-:W-:Y:S01]  /*ca60*/  SEL R47, R13, R47, !P0 ;  /* 0x0000002f0d2f7207 */ /* 0x000fe20004000000 */
[----:B------:R-:W-:Y:S01]  /*ca70*/  IMAD.IADD R17, R17, 0x1, R16 ;  /* 0x0000000111117824 */ /* 0x000fe200078e0210 */
[----:B------:R-:W-:-:S03]  /*ca80*/  ISETP.NE.AND P0, PT, R42, 0x7, PT ;  /* 0x000000072a00780c */ /* 0x000fc60003f05270 */
[----:B------:R-:W-:Y:S01]  /*ca90*/  IMAD.IADD R18, R18, 0x1, R17 ;  /* 0x0000000112127824 */ /* 0x000fe200078e0211 */
[----:B------:R-:W-:Y:S02]  /*caa0*/  SEL R47, R14, R47, !P0 ;  /* 0x0000002f0e2f7207 */ /* 0x000fe40004000000 */
[----:B------:R-:W-:Y:S01]  /*cab0*/  ISETP.NE.AND P0, PT, R42, 0x8, PT ;  /* 0x000000082a00780c */ /* 0x000fe20003f05270 */
[----:B------:R-:W-:-:S03]  /*cac0*/  IMAD.IADD R19, R19, 0x1, R18 ;  /* 0x0000000113137824 */ /* 0x000fc600078e0212 */
[----:B------:R-:W-:Y:S02]  /*cad0*/  SEL R47, R15, R47, !P0 ;  /* 0x0000002f0f2f7207 */ /* 0x000fe40004000000 */
[----:B------:R-:W-:-:S04]  /*cae0*/  ISETP.NE.AND P0, PT, R42, 0x9, PT ;  /* 0x000000092a00780c */ /* 0x000fc80003f05270 */
[----:B------:R-:W-:Y:S02]  /*caf0*/  SEL R47, R16, R47, !P0 ;  /* 0x0000002f102f7207 */ /* 0x000fe40004000000 */
[----:B------:R-:W-:-:S04]  /*cb00*/  ISETP.NE.AND P0, PT, R42, 0xa, PT ;  /* 0x0000000a2a00780c */ /* 0x000fc80003f05270 */
[----:B------:R-:W-:Y:S02]  /*cb10*/  SEL R47, R17, R47, !P0 ;  /* 0x0000002f112f7207 */ /* 0x000fe40004000000 */
[----:B------:R-:W-:-:S04]  /*cb20*/  ISETP.NE.AND P0, PT, R42, 0xb, PT ;  /* 0x0000000b2a00780c */ /* 0x000fc80003f05270 */
[----:B------:R-:W-:Y:S02]  /*cb30*/  SEL R47, R18, R47, !P0 ;  /* 0x0000002f122f7207 */ /* 0x000fe40004000000 */
[----:B------:R-:W-:Y:S01]  /*cb40*/  ISETP.NE.AND P0, PT, R42, 0xc, PT ;  /* 0x0000000c2a00780c */ /* 0x000fe20003f05270 */
[----:B0-----:R-:W-:-:S03]  /*cb50*/  IMAD.IADD R20, R19, 0x1, R20 ;  /* 0x0000000113147824 */ /* 0x001fc600078e0214 */
[----:B------:R-:W-:Y:S01]  /*cb60*/  SEL R47, R19, R47, !P0 ;  /* 0x0000002f132f7207 */ /* 0x000fe20004000000 */
[----:B------:R-:W-:Y:S01]  /*cb70*/  IMAD.IADD R21, R21, 0x1, R20 ;  /* 0x0000000115157824 */ /* 0x000fe200078e0214 */
[----:B------:R-:W-:Y:S02]  /*cb80*/  ISETP.NE.AND P0, PT, R42, 0xe, PT ;  /* 0x0000000e2a00780c */ /* 0x000fe40003f05270 */
[----:B------:R-:W-:Y:S01]  /*cb90*/  SEL R47, R20, R47, !P1 ;  /* 0x0000002f142f7207 */ /* 0x000fe20004800000 */
[----:B------:R-:W-:Y:S01]  /*cba0*/  IMAD.IADD R22, R22, 0x1, R21 ;  /* 0x0000000116167824 */ /* 0x000fe200078e0215 */
[----:B------:R-:W-:Y:S02]  /*cbb0*/  ISETP.NE.AND P1, PT, R42, 0xf, PT ;  /* 0x0000000f2a00780c */ /* 0x000fe40003f25270 */
[----:B------:R-:W-:Y:S01]  /*cbc0*/  SEL R47, R21, R47, !P0 ;  /* 0x0000002f152f7207 */ /* 0x000fe20004000000 */
[----:B------:R-:W-:Y:S01]  /*cbd0*/  IMAD.IADD R23, R23, 0x1, R22 ;  /* 0x0000000117177824 */ /* 0x000fe200078e0216 */
[----:B------:R-:W-:-:S02]  /*cbe0*/  ISETP.GE.U32.AND P0, PT, R29, 0x20, PT ;  /* 0x000000201d00780c */ /* 0x000fc40003f06070 */
[----:B------:R-:W-:Y:S02]  /*cbf0*/  SEL R47, R22, R47, !P1 ;  /* 0x0000002f162f7207 */ /* 0x000fe40004800000 */
[----:B------:R-:W-:-:S03]  /*cc00*/  ISETP.GT.U32.AND P1, PT, R29, 0x1f, PT ;  /* 0x0000001f1d00780c */ /* 0x000fc60003f24070 */
[----:B------:R-:W-:-:S05]  /*cc10*/  IMAD.IADD R16, R47, 0x1, R12 ;  /* 0x000000012f107824 */ /* 0x000fca00078e020c */
[----:B------:R-:W-:-:S05]  /*cc20*/  SEL R42, R41, R16, !P0 ;  /* 0x00000010292a7207 */ /* 0x000fca0004000000 */
[----:B------:R-:W-:Y:S05]  /*cc30*/  @P1 BRA `(.L_x_214) ;  /* 0x0000000800b41947 */ /* 0x000fea0003800000 */
        /* <DEDUP_REMOVED lines=15> */
.L_x_307:
[----:B------:R-:W-:Y:S05]  /*cd30*/  @!P0 BRA `(.L_x_216) ;  /* 0x0000000000748947 */ /* 0x000fea0003800000 */
[----:B------:R-:W-:-:S07]  /*cd40*/  IMAD.MOV.U32 R19, RZ, RZ, 0x1a6 ;  /* 0x000001a6ff137424 */ /* 0x000fce00078e00ff */
.L_x_218:
        /* <DEDUP_REMOVED lines=27> */
.L_x_310:
[----:B------:R-:W-:Y:S05]  /*cf00*/  @P0 BRA `(.L_x_218) ;  /* 0xfffffffc00900947 */ /* 0x000fea000383ffff */
.L_x_216:
[----:B------:R-:W-:Y:S01]  /*cf10*/  UMOV UR6, 0xffffffff ;  /* 0xffffffff00067882 */ /* 0x000fe20000000000 */
[----:B------:R-:W-:Y:S02]  /*cf20*/  ISETP.NE.AND P0, PT, R16, 0x65, PT ;  /* 0x000000651000780c */ /* 0x000fe40003f05270 */
[----:B------:R-:W-:Y:S11]  /*cf30*/  BRA.DIV UR6, `(.L_x_219) ;  /* 0x0000002e06487947 */ /* 0x000ff6000b800000 */
[----:B------:R-:W0:Y:S01]  /*cf40*/  S2R R22, SR_GEMASK ;  /* 0x0000000000167919 */ /* 0x000e220000003c00 */
[----:B------:R-:W-:Y:S01]  /*cf50*/  VOTE.ANY R18, PT, !P0 ;  /* 0x0000000000127806 */ /* 0x000fe200040e0100 */
[C---:B------:R-:W-:Y:S02]  /*cf60*/  VIADD R48, R52.reuse, 0x2 ;  /* 0x0000000234307836 */ /* 0x040fe40000000000 */
[C---:B------:R-:W-:Y:S02]  /*cf70*/  VIADD R47, R52.reuse, 0x4 ;  /* 0x00000004342f7836 */ /* 0x040fe40000000000 */
[C---:B------:R-:W-:Y:S02]  /*cf80*/  VIADD R46, R52.reuse, 0x8 ;  /* 0x00000008342e7836 */ /* 0x040fe40000000000 */
[----:B------:R-:W-:Y:S01]  /*cf90*/  VIADD R49, R52, 0x10 ;  /* 0x0000001034317836 */ /* 0x000fe20000000000 */
[----:B0-----:R-:W-:-:S05]  /*cfa0*/  LOP3.LUT R18, R18, 0x80000000, R22, 0xec, !PT ;  /* 0x8000000012127812 */ /* 0x001fca00078eec16 */
        /* <DEDUP_REMOVED lines=8> */
[----:B------:R-:W-:Y:S02]  /*d030*/  IMAD.IADD R20, R12, 0x1, R17 ;  /* 0x000000010c147824 */ /* 0x000fe400078e0211 */
[----:B------:R-:W0:Y:S03]  /*d040*/  LDC.64 R12, c[0x0][0x3a0] ;  /* 0x0000e800ff0c7b82 */ /* 0x000e260000000a00 */
[----:B------:R-:W1:Y:S02]  /*d050*/  SHFL.DOWN PT, R19, R20, 0x2, R51 ;  /* 0x0840000014137989 */ /* 0x000e6400000e0033 */
[----:B-1----:R-:W-:Y:S02]  /*d060*/  SEL R19, R19, RZ, !P0 ;  /* 0x000000ff13137207 */ /* 0x002fe40004000000 */
[----:B------:R-:W-:-:S03]  /*d070*/  ISETP.GT.AND P0, PT, R47, R51, PT ;  /* 0x000000332f00720c */ /* 0x000fc60003f04270 */
[----:B------:R-:W-:Y:S01]  /*d080*/  IMAD.IADD R50, R20, 0x1, R19 ;  /* 0x0000000114327824 */ /* 0x000fe200078e0213 */
[----:B0-----:R-:W-:-:S04]  /*d090*/  IADD3 R20, P2, PT, R12, 0x100, RZ ;  /* 0x000001000c147810 */ /* 0x001fc80007f5e0ff */
[----:B------:R-:W0:Y:S02]  /*d0a0*/  SHFL.DOWN PT, R19, R50, 0x4, R51 ;  /* 0x0880000032137989 */ /* 0x000e2400000e0033 */
[----:B0-----:R-:W-:Y:S02]  /*d0b0*/  SEL R19, R19, RZ, !P0 ;  /* 0x000000ff13137207 */ /* 0x001fe40004000000 */
[----:B------:R-:W-:-:S03]  /*d0c0*/  ISETP.GT.AND P0, PT, R46, R51, PT ;  /* 0x000000332e00720c */ /* 0x000fc60003f04270 */
[----:B------:R-:W-:Y:S02]  /*d0d0*/  IMAD.IADD R54, R50, 0x1, R19 ;  /* 0x0000000132367824 */ /* 0x000fe400078e0213 */
[----:B------:R-:W-:-:S03]  /*d0e0*/  IMAD.X R50, RZ, RZ, R13, P2 ;  /* 0x000000ffff327224 */ /* 0x000fc600010e060d */
[----:B------:R-:W0:Y:S02]  /*d0f0*/  SHFL.DOWN PT, R19, R54, 0x8, R51 ;  /* 0x0900000036137989 */ /* 0x000e2400000e0033 */
[----:B0-----:R-:W-:Y:S02]  /*d100*/  SEL R19, R19, RZ, !P0 ;  /* 0x000000ff13137207 */ /* 0x001fe40004000000 */
[----:B------:R-:W-:-:S03]  /*d110*/  ISETP.NE.AND P0, PT, R16, 0x65, PT ;  /* 0x000000651000780c */ /* 0x000fc60003f05270 */
[----:B------:R-:W-:-:S05]  /*d120*/  IMAD.IADD R56, R54, 0x1, R19 ;  /* 0x0000000136387824 */ /* 0x000fca00078e0213 */
[----:B------:R-:W0:Y:S05]  /*d130*/  SHFL.DOWN PT, R19, R56, 0x10, R51 ;  /* 0x0a00000038137989 */ /* 0x000e2a00000e0033 */
[----:B------:R-:W-:Y:S02]  /*d140*/  VOTE.ALL P0, P0 ;  /* 0x0000000000ff7806 */ /* 0x000fe40000000000 */
[----:B0-----:R-:W-:-:S05]  /*d150*/  SEL R19, R19, RZ, !P1 ;  /* 0x000000ff13137207 */ /* 0x001fca0004800000 */
[----:B------:R-:W-:-:S07]  /*d160*/  IMAD.IADD R21, R56, 0x1, R19 ;  /* 0x0000000138157824 */ /* 0x000fce00078e0213 */
.L_x_319:
[----:B------:R-:W-:Y:S05]  /*d170*/  @!P0 BRA `(.L_x_220) ;  /* 0x0000000400248947 */ /* 0x000fea0003800000 */
[----:B------:R-:W-:-:S07]  /*d180*/  IMAD.MOV.U32 R51, RZ, RZ, 0x1a6 ;  /* 0x000001a6ff337424 */ /* 0x000fce00078e00ff */
.L_x_226:
        /* <DEDUP_REMOVED lines=10> */
.L_x_322:
[----:B------:R-:W-:Y:S05]  /*d230*/  @!P0 BRA `(.L_x_222) ;  /* 0x0000000000748947 */ /* 0x000fea0003800000 */
[----:B------:R-:W-:-:S07]  /*d240*/  IMAD.MOV.U32 R19, RZ, RZ, R51 ;  /* 0x000000ffff137224 */ /* 0x000fce00078e0033 */
.L_x_224:
        /* <DEDUP_REMOVED lines=27> */
.L_x_325:
[----:B------:R-:W-:Y:S05]  /*d400*/  @P0 BRA `(.L_x_224) ;  /* 0xfffffffc00900947 */ /* 0x000fea000383ffff */
.L_x_222:
        /* <DEDUP_REMOVED lines=31> */
.L_x_334:
[----:B------:R-:W-:Y:S05]  /*d600*/  @P0 BRA `(.L_x_226) ;  /* 0xfffffff800e00947 */ /* 0x000fea000383ffff */
.L_x_220:
[----:B------:R-:W-:Y:S01]  /*d610*/  ISETP.NE.AND P0, PT, R29, RZ, PT ;  /* 0x000000ff1d00720c */ /* 0x000fe20003f05270 */
[----:B------:R-:W-:Y:S01]  /*d620*/  IMAD.MOV.U32 R16, RZ, RZ, R42 ;  /* 0x000000ffff107224 */ /* 0x000fe200078e002a */
[----:B------:R-:W-:-:S11]  /*d630*/  ISETP.NE.AND P1, PT, R52, RZ, PT ;  /* 0x000000ff3400720c */ /* 0x000fd60003f25270 */
[----:B------:R-:W0:Y:S01]  /*d640*/  @!P0 S2R R13, SR_CgaCtaId ;  /* 0x00000000000d8919 */ /* 0x000e220000008800 */
[----:B------:R-:W-:Y:S01]  /*d650*/  @!P0 MOV R0, 0x400 ;  /* 0x0000040000008802 */ /* 0x000fe20000000f00 */
[--C-:B------:R-:W-:Y:S01]  /*d660*/  @!P0 IMAD.IADD R23, R23, 0x1, R21.reuse ;  /* 0x0000000117178824 */ /* 0x100fe200078e0215 */
[----:B------:R-:W-:Y:S01]  /*d670*/  @!P1 MOV R12, 0x400 ;  /* 0x00000400000c9802 */ /* 0x000fe20000000f00 */
[----:B------:R-:W1:Y:S01]  /*d680*/  @!P1 S2R R17, SR_CgaCtaId ;  /* 0x0000000000119919 */ /* 0x000e620000008800 */
[----:B------:R-:W-:Y:S02]  /*d690*/  @!P0 IMAD.MOV.U32 R22, RZ, RZ, 0x65 ;  /* 0x00000065ff168424 */ /* 0x000fe400078e00ff */
[----:B------:R-:W-:-:S03]  /*d6a0*/  @!P1 IMAD.MOV.U32 R16, RZ, RZ, R21 ;  /* 0x000000ffff109224 */ /* 0x000fc600078e0015 */
[----:B------:R2:W-:Y:S01]  /*d6b0*/  @!P0 ST.E.64.STRONG.GPU desc[UR8][R14.64+0x100], R22 ;  /* 0x000100160e008985 */ /* 0x0005e2000c10fb08 */
[----:B0-----:R-:W-:Y:S02]  /*d6c0*/  @!P0 LEA R0, R13, R0, 0x18 ;  /* 0x000000000d008211 */ /* 0x001fe400078ec0ff */
[----:B-1----:R-:W-:-:S03]  /*d6d0*/  @!P1 LEA R12, R17, R12, 0x18 ;  /* 0x0000000c110c9211 */ /* 0x002fc600078ec0ff */
[----:B------:R2:W-:Y:S04]  /*d6e0*/  @!P0 STS [R0+0x68], R23 ;  /* 0x0000681700008388 */ /* 0x0005e80000000800 */
[----:B------:R2:W-:Y:S04]  /*d6f0*/  @!P0 STS [R0+0x64], R21 ;  /* 0x0000641500008388 */ /* 0x0005e80000000800 */
[----:B------:R2:W-:Y:S02]  /*d700*/  @!P1 STS [R12+0x50], R21 ;  /* 0x000050150c009388 */ /* 0x0005e40000000800 */
.L_x_214:
[----:B------:R-:W-:Y:S05]  /*d710*/  WARPSYNC.ALL ;  /* 0x0000000000007948 */ /* 0x000fea0003800000 */
[----:B------:R-:W0:Y:S08]  /*d720*/  S2UR UR6, SR_CgaCtaId ;  /* 0x00000000000679c3 */ /* 0x000e300000008800 */
[----:B------:R-:W-:Y:S01]  /*d730*/  BAR.SYNC.DEFER_BLOCKING 0x0 ;  /* 0x0000000000007b1d */ /* 0x000fe20000010000 */
[----:B------:R-:W-:Y:S01]  /*d740*/  ISETP.NE.AND P0, PT, R29, RZ, PT ;  /* 0x000000ff1d00720c */ /* 0x000fe20003f05270 */
[----:B------:R-:W-:-:S04]  /*d750*/  UIADD3 UR4, UPT, UPT, -UR4, 0x1c00, URZ ;  /* 0x00001c0004047890 */ /* 0x000fc8000fffe1ff */
[----:B------:R-:W-:Y:S02]  /*d760*/  UMOV UR5, 0x400 ;  /* 0x0000040000057882 */ /* 0x000fe40000000000 */
[----:B0-----:R-:W-:-:S09]  /*d770*/  ULEA UR5, UR6, UR5, 0x18 ;  /* 0x0000000506057291 */ /* 0x001fd2000f8ec0ff */
[----:B--2---:R-:W0:Y:S04]  /*d780*/  LDS R0, [UR5+0x50] ;  /* 0x00005005ff007984 */ /* 0x004e280008000800 */
[----:B------:R-:W1:Y:S01]  /*d790*/  LDS.128 R12, [UR5+0x60] ;  /* 0x00006005ff0c7984 */ /* 0x000e620008000c00 */
[----:B0-----:R-:W-:Y:S01]  /*d7a0*/  SEL R17, R0, RZ, P0 ;  /* 0x000000ff00117207 */ /* 0x001fe20000000000 */
[----:B-1----:R-:W-:-:S04]  /*d7b0*/  VIADD R12, R15, -UR4 ;  /* 0x800000040f0c7c36 */ /* 0x002fc80008000000 */
[----:B------:R-:W-:Y:S01]  /*d7c0*/  IMAD.IADD R42, R17, 0x1, R16 ;  /* 0x00000001112a7824 */ /* 0x000fe200078e0210 */
[----:B------:R-:W-:-:S03]  /*d7d0*/  ISETP.GT.AND P0, PT, R12, 0x200, PT ;  /* 0x000002000c00780c */ /* 0x000fc60003f04270 */
[----:B------:R-:W-:Y:S02]  /*d7e0*/  IMAD.IADD R47, R35, 0x1, R42 ;  /* 0x00000001232f7824 */ /* 0x000fe400078e022a */
[----:B------:R-:W-:Y:S02]  /*d7f0*/  VIADD R35, R14, -UR4 ;  /* 0x800000040e237c36 */ /* 0x000fe40008000000 */
[----:B------:R-:W-:Y:S02]  /*d800*/  IMAD.IADD R41, R47, 0x1, R6 ;  /* 0x000000012f297824 */ /* 0x000fe400078e0206 */
[----:B------:R-:W-:Y:S02]  /*d810*/  IMAD.IADD R46, R42, 0x1, R8 ;  /* 0x000000012a2e7824 */ /* 0x000fe400078e0208 */
[----:B------:R-:W-:-:S04]  /*d820*/  IMAD.IADD R0, R41, 0x1, R5 ;  /* 0x0000000129007824 */ /* 0x000fc800078e0205 */
        /* <DEDUP_REMOVED lines=8> */
[----:B------:R-:W-:Y:S01]  /*d8b0*/  IMAD.IADD R14, R23, 0x1, R30 ;  /* 0x00000001170e7824 */ /* 0x000fe200078e021e */
[----:B------:R-:W-:Y:S06]  /*d8c0*/  @P0 BRA `(.L_x_227) ;  /* 0x0000000c00800947 */ /* 0x000fec0003800000 */
[----:B------:R-:W-:Y:S01]  /*d8d0*/  ISETP.GE.AND P0, PT, R42, R35, PT ;  /* 0x000000232a00720c */ /* 0x000fe20003f06270 */
[----:B------:R-:W0:Y:S01]  /*d8e0*/  LDCU.U8 UR4, c[0x0][0x3c0] ;  /* 0x00007800ff0477ac */ /* 0x000e220008000000 */
[----:B------:R-:W-:Y:S02]  /*d8f0*/  BSSY.RECONVERGENT B1, `(.L_x_228) ;  /* 0x000000e000017945 */ /* 0x000fe40003800200 */
[----:B------:R-:W-:-:S13]  /*d900*/  ISETP.NE.AND P0, PT, R8, RZ, !P0 ;  /* 0x000000ff0800720c */ /* 0x000fda0004705270 */
[----:B------:R-:W-:Y:S05]  /*d910*/  @!P0 BRA `(.L_x_229) ;  /* 0x00000000002c8947 */ /* 0x000fea0003800000 */
[----:B0-----:R-:W-:Y:S01]  /*d920*/  UISETP.NE.AND UP0, UPT, UR4, URZ, UPT ;  /* 0x000000ff0400728c */ /* 0x001fe2000bf05270 */
[----:B------:R-:W-:Y:S01]  /*d930*/  CS2R R12, SRZ ;  /* 0x00000000000c7805 */ /* 0x000fe2000001ff00 */
[----:B------:R-:W0:Y:S07]  /*d940*/  LDCU.64 UR12, c[0x0][0x390] ;  /* 0x00007200ff0c77ac */ /* 0x000e2e0008000a00 */
[----:B------:R-:W-:Y:S05]  /*d950*/  BRA.U UP0, `(.L_x_230) ;  /* 0x0000000100087547 */ /* 0x000fea000b800000 */
[----:B------:R-:W1:Y:S02]  /*d960*/  LDC.64 R12, c[0x0][0x3d8] ;  /* 0x0000f600ff0c7b82 */ /* 0x000e640000000a00 */
[----:B-1----:R-:W5:Y:S02]  /*d970*/  LDG.E.64 R12, desc[UR8][R12.64] ;  /* 0x000000080c0c7981 */ /* 0x002f64000c1e1b00 */
.L_x_230:
[----:B-----5:R-:W-:-:S04]  /*d980*/  IADD3 R8, P0, PT, R42, R12, RZ ;  /* 0x0000000c2a087210 */ /* 0x020fc80007f1e0ff */
[----:B------:R-:W-:Y:S02]  /*d990*/  LEA.HI.X.SX32 R13, R42, R13, 0x1, P0 ;  /* 0x0000000d2a0d7211 */ /* 0x000fe400000f0eff */
[----:B0-----:R-:W-:-:S04]  /*d9a0*/  LEA R12, P0, R8, UR12, 0x2 ;  /* 0x0000000c080c7c11 */ /* 0x001fc8000f8010ff */
[----:B------:R-:W-:-:S05]  /*d9b0*/  LEA.HI.X R13, R8, UR13, R13, 0x2, P0 ;  /* 0x0000000d080d7c11 */ /* 0x000fca00080f140d */
[----:B------:R1:W-:Y:S04]  /*d9c0*/  STG.E desc[UR8][R12.64], R45 ;  /* 0x0000002d0c007986 */ /* 0x0003e8000c101908 */
.L_x_229:
[----:B0-----:R-:W-:Y:S05]  /*d9d0*/  BSYNC.RECONVERGENT B1 ;  /* 0x0000000000017941 */ /* 0x001fea0003800200 */
.L_x_228:
[----:B------:R-:W-:Y:S01]  /*d9e0*/  ISETP.GE.AND P0, PT, R46, R35, PT ;  /* 0x000000232e00720c */ /* 0x000fe20003f06270 */
[----:B------:R-:W-:Y:S03]  /*d9f0*/  BSSY.RECONVERGENT B1, `(.L_x_231) ;  /* 0x000000e000017945 */ /* 0x000fe60003800200 */
[----:B------:R-:W-:-:S13]  /*da00*/  ISETP.EQ.OR P0, PT, R7, RZ, P0 ;  /* 0x000000ff0700720c */ /* 0x000fda0000702670 */
[----:B------:R-:W-:Y:S05]  /*da10*/  @P0 BRA `(.L_x_232) ;  /* 0x00000000002c0947 */ /* 0x000fea0003800000 */
[----:B------:R-:W-:Y:S01]  /*da20*/  UISETP.NE.AND UP0, UPT, UR4, URZ, UPT ;  /* 0x000000ff0400728c */ /* 0x000fe2000bf05270 */
[----:B-1----:R-:W-:Y:S01]  /*da30*/  CS2R R12, SRZ ;  /* 0x00000000000c7805 */ /* 0x002fe2000001ff00 */
[----:B------:R-:W0:Y:S07]  /*da40*/  LDCU.64 UR12, c[0x0][0x390] ;  /* 0x00007200ff0c77ac */ /* 0x000e2e0008000a00 */
[----:B------:R-:W-:Y:S05]  /*da50*/  BRA.U UP0, `(.L_x_233) ;  /* 0x0000000100087547 */ /* 0x000fea000b800000 */
[----:B------:R-:W1:Y:S02]  /*da60*/  LDC.64 R12, c[0x0][0x3d8] ;  /* 0x0000f600ff0c7b82 */ /* 0x000e640000000a00 */
[----:B-1----:R-:W5:Y:S02]  /*da70*/  LDG.E.64 R12, desc[UR8][R12.64] ;  /* 0x000000080c0c7981 */ /* 0x002f64000c1e1b00 */
.L_x_233:
[----:B-----5:R-:W-:-:S04]  /*da80*/  IADD3 R7, P0, PT, R46, R12, RZ ;  /* 0x0000000c2e077210 */ /* 0x020fc80007f1e0ff */
[----:B------:R-:W-:Y:S02]  /*da90*/  LEA.HI.X.SX32 R8, R46, R13, 0x1, P0 ;  /* 0x0000000d2e087211 */ /* 0x000fe400000f0eff */
[----:B0-----:R-:W-:-:S04]  /*daa0*/  LEA R12, P0, R7, UR12, 0x2 ;  /* 0x0000000c070c7c11 */ /* 0x001fc8000f8010ff */
[----:B------:R-:W-:-:S05]  /*dab0*/  LEA.HI.X R13, R7, UR13, R8, 0x2, P0 ;  /* 0x0000000d070d7c11 */ /* 0x000fca00080f1408 */
[----:B------:R0:W-:Y:S04]  /*dac0*/  STG.E desc[UR8][R12.64], R44 ;  /* 0x0000002c0c007986 */ /* 0x0001e8000c101908 */
.L_x_232:
[----:B------:R-:W-:Y:S05]  /*dad0*/  BSYNC.RECONVERGENT B1 ;  /* 0x0000000000017941 */ /* 0x000fea0003800200 */
.L_x_231:
[----:B------:R-:W-:Y:S01]  /*dae0*/  ISETP.GE.AND P0, PT, R47, R35, PT ;  /* 0x000000232f00720c */ /* 0x000fe20003f06270 */
[----:B------:R-:W-:Y:S03]  /*daf0*/  BSSY.RECONVERGENT B1, `(.L_x_234) ;  /* 0x000000e000017945 */ /* 0x000fe60003800200 */
[----:B------:R-:W-:-:S13]  /*db00*/  ISETP.EQ.OR P0, PT, R6, RZ, P0 ;  /* 0x000000ff0600720c */ /* 0x000fda0000702670 */
[----:B------:R-:W-:Y:S05]  /*db10*/  @P0 BRA `(.L_x_235) ;  /* 0x00000000002c0947 */ /* 0x000fea0003800000 */
[----:B------:R-:W-:Y:S01]  /*db20*/  UISETP.NE.AND UP0, UPT, UR4, URZ, UPT ;  /* 0x000000ff0400728c */ /* 0x000fe2000bf05270 */
[----:B------:R-:W-:Y:S01]  /*db30*/  CS2R R6, SRZ ;  /* 0x0000000000067805 */ /* 0x000fe2000001ff00 */
[----:B------:R-:W2:Y:S07]  /*db40*/  LDCU.64 UR12, c[0x0][0x390] ;  /* 0x00007200ff0c77ac */ /* 0x000eae0008000a00 */
[----:B------:R-:W-:Y:S05]  /*db50*/  BRA.U UP0, `(.L_x_236) ;  /* 0x0000000100087547 */ /* 0x000fea000b800000 */
[----:B------:R-:W3:Y:S02]  /*db60*/  LDC.64 R6, c[0x0][0x3d8] ;  /* 0x0000f600ff067b82 */ /* 0x000ee40000000a00 */
[----:B---3--:R-:W5:Y:S02]  /*db70*/  LDG.E.64 R6, desc[UR8][R6.64] ;  /* 0x0000000806067981 */ /* 0x008f64000c1e1b00 */
.L_x_236:
[----:B-----5:R-:W-:-:S04]  /*db80*/  IADD3 R8, P0, PT, R47, R6, RZ ;  /* 0x000000062f087210 */ /* 0x020fc80007f1e0ff */
[----:B------:R-:W-:Y:S02]  /*db90*/  LEA.HI.X.SX32 R7, R47, R7, 0x1, P0 ;  /* 0x000000072f077211 */ /* 0x000fe400000f0eff */
[----:B--2---:R-:W-:-:S04]  /*dba0*/  LEA R6, P0, R8, UR12, 0x2 ;  /* 0x0000000c08067c11 */ /* 0x004fc8000f8010ff */
[----:B------:R-:W-:-:S05]  /*dbb0*/  LEA.HI.X R7, R8, UR13, R7, 0x2, P0 ;  /* 0x0000000d08077c11 */ /* 0x000fca00080f1407 */
[----:B------:R2:W-:Y:S04]  /*dbc0*/  STG.E desc[UR8][R6.64], R43 ;  /* 0x0000002b06007986 */ /* 0x0005e8000c101908 */
.L_x_235:
[----:B------:R-:W-:Y:S05]  /*dbd0*/  BSYNC.RECONVERGENT B1 ;  /* 0x0000000000017941 */ /* 0x000fea0003800200 */
.L_x_234:
[----:B------:R-:W-:Y:S01]  /*dbe0*/  ISETP.GE.AND P0, PT, R41, R35, PT ;  /* 0x000000232900720c */ /* 0x000fe20003f06270 */
[----:B------:R-:W-:Y:S03]  /*dbf0*/  BSSY.RECONVERGENT B1, `(.L_x_237) ;  /* 0x000000e000017945 */ /* 0x000fe60003800200 */
[----:B------:R-:W-:-:S13]  /*dc00*/  ISETP.EQ.OR P0, PT, R5, RZ, P0 ;  /* 0x000000ff0500720c */ /* 0x000fda0000702670 */
[----:B------:R-:W-:Y:S05]  /*dc10*/  @P0 BRA `(.L_x_238) ;  /* 0x00000000002c0947 */ /* 0x000fea0003800000 */
[----:B------:R-:W-:Y:S01]  /*dc20*/  UISETP.NE.AND UP0, UPT, UR4, URZ, UPT ;  /* 0x000000ff0400728c */ /* 0x000fe2000bf05270 */
[----:B--2---:R-:W-:Y:S01]  /*dc30*/  CS2R R6, SRZ ;  /* 0x0000000000067805 */ /* 0x004fe2000001ff00 */
[----:B------:R-:W2:Y:S07]  /*dc40*/  LDCU.64 UR12, c[0x0][0x390] ;  /* 0x00007200ff0c77ac */ /* 0x000eae0008000a00 */
[----:B------:R-:W-:Y:S05]  /*dc50*/  BRA.U UP0, `(.L_x_239) ;  /* 0x0000000100087547 */ /* 0x000fea000b800000 */
[----:B------:R-:W3:Y:S02]  /*dc60*/  LDC.64 R6, c[0x0][0x3d8] ;  /* 0x0000f600ff067b82 */ /* 0x000ee40000000a00 */
[----:B---3--:R-:W5:Y:S02]  /*dc70*/  LDG.E.64 R6, desc[UR8][R6.64] ;  /* 0x0000000806067981 */ /* 0x008f64000c1e1b00 */
.L_x_239:
[----:B-----5:R-:W-:-:S04]  /*dc80*/  IADD3 R5, P0, PT, R41, R6, RZ ;  /* 0x0000000629057210 */ /* 0x020fc80007f1e0ff */
[----:B------:R-:W-:Y:S02]  /*dc90*/  LEA.HI.X.SX32 R8, R41, R7, 0x1, P0 ;  /* 0x0000000729087211 */ /* 0x000fe400000f0eff */
[----:B--2---:R-:W-:-:S04]  /*dca0*/  LEA R6, P0, R5, UR12, 0x2 ;  /* 0x0000000c05067c11 */ /* 0x004fc8000f8010ff */
[----:B------:R-:W-:-:S05]  /*dcb0*/  LEA.HI.X R7, R5, UR13, R8, 0x2, P0 ;  /* 0x0000000d05077c11 */ /* 0x000fca00080f1408 */
[----:B------:R3:W-:Y:S04]  /*dcc0*/  STG.E desc[UR8][R6.64], R40 ;  /* 0x0000002806007986 */ /* 0x0007e8000c101908 */
.L_x_238:
[----:B------:R-:W-:Y:S05]  /*dcd0*/  BSYNC.RECONVERGENT B1 ;  /* 0x0000000000017941 */ /* 0x000fea0003800200 */
.L_x_237:
[----:B------:R-:W-:Y:S01]  /*dce0*/  ISETP.GE.AND P0, PT, R0, R35, PT ;  /* 0x000000230000720c */ /* 0x000fe20003f06270 */
[----:B------:R-:W-:Y:S03]  /*dcf0*/  BSSY.RECONVERGENT B1, `(.L_x_240) ;  /* 0x000000e000017945 */ /* 0x000fe60003800200 */
[----:B------:R-:W-:-:S13]  /*dd00*/  ISETP.EQ.OR P0, PT, R4, RZ, P0 ;  /* 0x000000ff0400720c */ /* 0x000fda0000702670 */
[----:B------:R-:W-:Y:S05]  /*dd10*/  @P0 BRA `(.L_x_241) ;  /* 0x00000000002c0947 */ /* 0x000fea0003800000 */
[----:B------:R-:W-:Y:S01]  /*dd20*/  UISETP.NE.AND UP0, UPT, UR4, URZ, UPT ;  /* 0x000000ff0400728c */ /* 0x000fe2000bf05270 */
[----:B------:R-:W-:Y:S01]  /*dd30*/  CS2R R4, SRZ ;  /* 0x0000000000047805 */ /* 0x000fe2000001ff00 */
[----:B------:R-:W4:Y:S07]  /*dd40*/  LDCU.64 UR12, c[0x0][0x390] ;  /* 0x00007200ff0c77ac */ /* 0x000f2e0008000a00 */
[----:B------:R-:W-:Y:S05]  /*dd50*/  BRA.U UP0, `(.L_x_242) ;  /* 0x0000000100087547 */ /* 0x000fea000b800000 */
[----:B------:R-:W0:Y:S02]  /*dd60*/  LDC.64 R4, c[0x0][0x3d8] ;  /* 0x0000f600ff047b82 */ /* 0x000e240000000a00 */
[----:B0-----:R-:W5:Y:S02]  /*dd70*/  LDG.E.64 R4, desc[UR8][R4.64] ;  /* 0x0000000804047981 */ /* 0x001f64000c1e1b00 */
.L_x_242:
[----:B--23-5:R-:W-:-:S04]  /*dd80*/  IADD3 R6, P0, PT, R0, R4, RZ ;  /* 0x0000000400067210 */ /* 0x02cfc80007f1e0ff */
[----:B------:R-:W-:Y:S02]  /*dd90*/  LEA.HI.X.SX32 R5, R0, R5, 0x1, P0 ;  /* 0x0000000500057211 */ /* 0x000fe400000f0eff */
[----:B----4-:R-:W-:-:S04]  /*dda0*/  LEA R4, P0, R6, UR12, 0x2 ;  /* 0x0000000c06047c11 */ /* 0x010fc8000f8010ff */
[----:B------:R-:W-:-:S05]  /*ddb0*/  LEA.HI.X R5, R6, UR13, R5, 0x2, P0 ;  /* 0x0000000d06057c11 */ /* 0x000fca00080f1405 */
[----:B------:R4:W-:Y:S04]  /*ddc0*/  STG.E desc[UR8][R4.64], R39 ;  /* 0x0000002704007986 */ /* 0x0009e8000c101908 */
.L_x_241:
[----:B------:R-:W-:Y:S05]  /*ddd0*/  BSYNC.RECONVERGENT B1 ;  /* 0x0000000000017941 */ /* 0x000fea0003800200 */
.L_x_240:
[----:B------:R-:W-:Y:S01]  /*dde0*/  ISETP.GE.AND P0, PT, R16, R35, PT ;  /* 0x000000231000720c */ /* 0x000fe20003f06270 */
[----:B------:R-:W-:Y:S03]  /*ddf0*/  BSSY.RECONVERGENT B1, `(.L_x_243) ;  /* 0x000000e000017945 */ /* 0x000fe60003800200 */
[----:B------:R-:W-:-:S13]  /*de00*/  ISETP.EQ.OR P0, PT, R3, RZ, P0 ;  /* 0x000000ff0300720c */ /* 0x000fda0000702670 */
[----:B------:R-:W-:Y:S05]  /*de10*/  @P0 BRA `(.L_x_244) ;  /* 0x00000000002c0947 */ /* 0x000fea0003800000 */
[----:B------:R-:W-:Y:S01]  /*de20*/  UISETP.NE.AND UP0, UPT, UR4, URZ, UPT ;  /* 0x000000ff0400728c */ /* 0x000fe2000bf05270 */
[----:B----4-:R-:W-:Y:S01]  /*de30*/  CS2R R4, SRZ ;  /* 0x0000000000047805 */ /* 0x010fe2000001ff00 */
[----:B------:R-:W4:Y:S07]  /*de40*/  LDCU.64 UR12, c[0x0][0x390] ;  /* 0x00007200ff0c77ac */ /* 0x000f2e0008000a00 */
[----:B------:R-:W-:Y:S05]  /*de50*/  BRA.U UP0, `(.L_x_245) ;  /* 0x0000000100087547 */ /* 0x000fea000b800000 */
[----:B------:R-:W0:Y:S02]  /*de60*/  LDC.64 R4, c[0x0][0x3d8] ;  /* 0x0000f600ff047b82 */ /* 0x000e240000000a00 */
[----:B0-----:R-:W5:Y:S02]  /*de70*/  LDG.E.64 R4, desc[UR8][R4.64] ;  /* 0x0000000804047981 */ /* 0x001f64000c1e1b00 */
.L_x_245:
[----:B-----5:R-:W-:-:S04]  /*de80*/  IADD3 R0, P0, PT, R16, R4, RZ ;  /* 0x0000000410007210 */ /* 0x020fc80007f1e0ff */
[----:B------:R-:W-:Y:S02]  /*de90*/  LEA.HI.X.SX32 R5, R16, R5, 0x1, P0 ;  /* 0x0000000510057211 */ /* 0x000fe400000f0eff */
[----:B----4-:R-:W-:-:S04]  /*dea0*/  LEA R4, P0, R0, UR12, 0x2 ;  /* 0x0000000c00047c11 */ /* 0x010fc8000f8010ff */
[----:B------:R-:W-:-:S05]  /*deb0*/  LEA.HI.X R5, R0, UR13, R5, 0x2, P0 ;  /* 0x0000000d00057c11 */ /* 0x000fca00080f1405 */
[----:B------:R4:W-:Y:S04]  /*dec0*/  STG.E desc[UR8][R4.64], R38 ;  /* 0x0000002604007986 */ /* 0x0009e8000c101908 */
.L_x_244:
[----:B------:R-:W-:Y:S05]  /*ded0*/  BSYNC.RECONVERGENT B1 ;  /* 0x0000000000017941 */ /* 0x000fea0003800200 */
.L_x_243:
        /* <DEDUP_REMOVED lines=10> */
.L_x_248:
[----:B-----5:R-:W-:-:S04]  /*df80*/  IADD3 R0, P0, PT, R17, R2, RZ ;  /* 0x0000000211007210 */ /* 0x020fc80007f1e0ff */
[----:B------:R-:W-:Y:S02]  /*df90*/  LEA.HI.X.SX32 R3, R17, R3, 0x1, P0 ;  /* 0x0000000311037211 */ /* 0x000fe400000f0eff */
[----:B0-----:R-:W-:-:S04]  /*dfa0*/  LEA R2, P0, R0, UR12, 0x2 ;  /* 0x0000000c00027c11 */ /* 0x001fc8000f8010ff */
[----:B------:R-:W-:-:S05]  /*dfb0*/  LEA.HI.X R3, R0, UR13, R3, 0x2, P0 ;  /* 0x0000000d00037c11 */ /* 0x000fca00080f1403 */
[----:B------:R0:W-:Y:S04]  /*dfc0*/  STG.E desc[UR8][R2.64], R28 ;  /* 0x0000001c02007986 */ /* 0x0001e8000c101908 */
.L_x_247:
[----:B------:R-:W-:Y:S05]  /*dfd0*/  BSYNC.RECONVERGENT B1 ;  /* 0x0000000000017941 */ /* 0x000fea0003800200 */
.L_x_246:
        /* <DEDUP_REMOVED lines=10> */
.L_x_251:
[----:B-----5:R-:W-:-:S04]  /*e080*/  IADD3 R0, P0, PT, R18, R2, RZ ;  /* 0x0000000212007210 */ /* 0x020fc80007f1e0ff */
[----:B------:R-:W-:Y:S02]  /*e090*/  LEA.HI.X.SX32 R3, R18, R3, 0x1, P0 ;  /* 0x0000000312037211 */ /* 0x000fe400000f0eff */
[----:B0-----:R-:W-:-:S04]  /*e0a0*/  LEA R2, P0, R0, UR12, 0x2 ;  /* 0x0000000c00027c11 */ /* 0x001fc8000f8010ff */
[----:B------:R-:W-:-:S05]  /*e0b0*/  LEA.HI.X R3, R0, UR13, R3, 0x2, P0 ;  /* 0x0000000d00037c11 */ /* 0x000fca00080f1403 */
[----:B------:R0:W-:Y:S04]  /*e0c0*/  STG.E desc[UR8][R2.64], R27 ;  /* 0x0000001b02007986 */ /* 0x0001e8000c101908 */
.L_x_250:
[----:B------:R-:W-:Y:S05]  /*e0d0*/  BSYNC.RECONVERGENT B1 ;  /* 0x0000000000017941 */ /* 0x000fea0003800200 */
.L_x_249:
        /* <DEDUP_REMOVED lines=10> */
.L_x_254:
[----:B-----5:R-:W-:-:S04]  /*e180*/  IADD3 R0, P0, PT, R19, R2, RZ ;  /* 0x0000000213007210 */ /* 0x020fc80007f1e0ff */
[----:B------:R-:W-:Y:S02]  /*e190*/  LEA.HI.X.SX32 R3, R19, R3, 0x1, P0 ;  /* 0x0000000313037211 */ /* 0x000fe400000f0eff */
[----:B0-----:R-:W-:-:S04]  /*e1a0*/  LEA R2, P0, R0, UR12, 0x2 ;  /* 0x0000000c00027c11 */ /* 0x001fc8000f8010ff */
[----:B------:R-:W-:-:S05]  /*e1b0*/  LEA.HI.X R3, R0, UR13, R3, 0x2, P0 ;  /* 0x0000000d00037c11 */ /* 0x000fca00080f1403 */
[----:B------:R0:W-:Y:S04]  /*e1c0*/  STG.E desc[UR8][R2.64], R26 ;  /* 0x0000001a02007986 */ /* 0x0001e8000c101908 */
.L_x_253:
[----:B------:R-:W-:Y:S05]  /*e1d0*/  BSYNC.RECONVERGENT B1 ;  /* 0x0000000000017941 */ /* 0x000fea0003800200 */
.L_x_252:
        /* <DEDUP_REMOVED lines=10> */
.L_x_257:
[----:B-----5:R-:W-:-:S04]  /*e280*/  IADD3 R0, P0, PT, R20, R2, RZ ;  /* 0x0000000214007210 */ /* 0x020fc80007f1e0ff */
[----:B------:R-:W-:Y:S02]  /*e290*/  LEA.HI.X.SX32 R3, R20, R3, 0x1, P0 ;  /* 0x0000000314037211 */ /* 0x000fe400000f0eff */
[----:B0-----:R-:W-:-:S04]  /*e2a0*/  LEA R2, P0, R0, UR12, 0x2 ;  /* 0x0000000c00027c11 */ /* 0x001fc8000f8010ff */
[----:B------:R-:W-:-:S05]  /*e2b0*/  LEA.HI.X R3, R0, UR13, R3, 0x2, P0 ;  /* 0x0000000d00037c11 */ /* 0x000fca00080f1403 */
[----:B------:R0:W-:Y:S04]  /*e2c0*/  STG.E desc[UR8][R2.64], R25 ;  /* 0x0000001902007986 */ /* 0x0001e8000c101908 */
.L_x_256:
[----:B------:R-:W-:Y:S05]  /*e2d0*/  BSYNC.RECONVERGENT B1 ;  /* 0x0000000000017941 */ /* 0x000fea0003800200 */
.L_x_255:
        /* <DEDUP_REMOVED lines=10> */
.L_x_260:
[----:B-----5:R-:W-:-:S04]  /*e380*/  IADD3 R0, P0, PT, R21, R2, RZ ;  /* 0x0000000215007210 */ /* 0x020fc80007f1e0ff */
[----:B------:R-:W-:Y:S02]  /*e390*/  LEA.HI.X.SX32 R3, R21, R3, 0x1, P0 ;  /* 0x0000000315037211 */ /* 0x000fe400000f0eff */
[----:B0-----:R-:W-:-:S04]  /*e3a0*/  LEA R2, P0, R0, UR12, 0x2 ;  /* 0x0000000c00027c11 */ /* 0x001fc8000f8010ff */
[----:B------:R-:W-:-:S05]  /*e3b0*/  LEA.HI.X R3, R0, UR13, R3, 0x2, P0 ;  /* 0x0000000d00037c11 */ /* 0x000fca00080f1403 */
[----:B------:R0:W-:Y:S04]  /*e3c0*/  STG.E desc[UR8][R2.64], R24 ;  /* 0x0000001802007986 */ /* 0x0001e8000c101908 */
.L_x_259:
[----:B------:R-:W-:Y:S05]  /*e3d0*/  BSYNC.RECONVERGENT B1 ;  /* 0x0000000000017941 */ /* 0x000fea0003800200 */
.L_x_258:
        /* <DEDUP_REMOVED lines=10> */
.L_x_263:
[----:B-----5:R-:W-:-:S04]  /*e480*/  IADD3 R0, P0, PT, R22, R2, RZ ;  /* 0x0000000216007210 */ /* 0x020fc80007f1e0ff */
[----:B------:R-:W-:Y:S02]  /*e490*/  LEA.HI.X.SX32 R3, R22, R3, 0x1, P0 ;  /* 0x0000000316037211 */ /* 0x000fe400000f0eff */
[----:B0-----:R-:W-:-:S04]  /*e4a0*/  LEA R2, P0, R0, UR12, 0x2 ;  /* 0x0000000c00027c11 */ /* 0x001fc8000f8010ff */
[----:B------:R-:W-:-:S05]  /*e4b0*/  LEA.HI.X R3, R0, UR13, R3, 0x2, P0 ;  /* 0x0000000d00037c11 */ /* 0x000fca00080f1403 */
[----:B------:R0:W-:Y:S04]  /*e4c0*/  STG.E desc[UR8][R2.64], R11 ;  /* 0x0000000b02007986 */ /* 0x0001e8000c101908 */
.L_x_262:
[----:B------:R-:W-:Y:S05]  /*e4d0*/  BSYNC.RECONVERGENT B1 ;  /* 0x0000000000017941 */ /* 0x000fea0003800200 */
.L_x_261:
        /* <DEDUP_REMOVED lines=10> */
.L_x_266:
[----:B-----5:R-:W-:-:S04]  /*e580*/  IADD3 R0, P0, PT, R23, R2, RZ ;  /* 0x0000000217007210 */ /* 0x020fc80007f1e0ff */
[----:B------:R-:W-:Y:S02]  /*e590*/  LEA.HI.X.SX32 R3, R23, R3, 0x1, P0 ;  /* 0x0000000317037211 */ /* 0x000fe400000f0eff */
[----:B0-----:R-:W-:-:S04]  /*e5a0*/  LEA R2, P0, R0, UR12, 0x2 ;  /* 0x0000000c00027c11 */ /* 0x001fc8000f8010ff */
[----:B------:R-:W-:-:S05]  /*e5b0*/  LEA.HI.X R3, R0, UR13, R3, 0x2, P0 ;  /* 0x0000000d00037c11 */ /* 0x000fca00080f1403 */
[----:B------:R0:W-:Y:S04]  /*e5c0*/  STG.E desc[UR8][R2.64], R10 ;  /* 0x0000000a02007986 */ /* 0x0001e8000c101908 */
.L_x_265:
[----:B------:R-:W-:Y:S05]  /*e5d0*/  BSYNC.RECONVERGENT B1 ;  /* 0x0000000000017941 */ /* 0x000fea0003800200 */
.L_x_264:
        /* <DEDUP_REMOVED lines=9> */
.L_x_267:
[----:B-----5:R-:W-:-:S04]  /*e670*/  IADD3 R0, P0, PT, R14, R2, RZ ;  /* 0x000000020e007210 */ /* 0x020fc80007f1e0ff */
[----:B------:R-:W-:Y:S02]  /*e680*/  LEA.HI.X.SX32 R3, R14, R3, 0x1, P0 ;  /* 0x000000030e037211 */ /* 0x000fe400000f0eff */
[----:B0-----:R-:W-:-:S04]  /*e690*/  LEA R2, P0, R0, UR12, 0x2 ;  /* 0x0000000c00027c11 */ /* 0x001fc8000f8010ff */
[----:B------:R-:W-:-:S05]  /*e6a0*/  LEA.HI.X R3, R0, UR13, R3, 0x2, P0 ;  /* 0x0000000d00037c11 */ /* 0x000fca00080f1403 */
[----:B------:R0:W-:Y:S01]  /*e6b0*/  STG.E desc[UR8][R2.64], R9 ;  /* 0x0000000902007986 */ /* 0x0001e2000c101908 */
[----:B------:R-:W-:Y:S05]  /*e6c0*/  BRA `(.L_x_185) ;  /* 0x00000008004c7947 */ /* 0x000fea0003800000 */
.L_x_227:
[----:B------:R-:W-:Y:S01]  /*e6d0*/  BAR.SYNC.DEFER_BLOCKING 0x0 ;  /* 0x0000000000007b1d */ /* 0x000fe20000010000 */
[----:B------:R-:W-:Y:S02]  /*e6e0*/  ISETP.NE.AND P0, PT, R8, RZ, PT ;  /* 0x000000ff0800720c */ /* 0x000fe40003f05270 */
[----:B------:R-:W-:Y:S02]  /*e6f0*/  ISETP.NE.AND P4, PT, R7, RZ, PT ;  /* 0x000000ff0700720c */ /* 0x000fe40003f85270 */
[----:B------:R-:W-:Y:S01]  /*e700*/  ISETP.NE.AND P3, PT, R6, RZ, PT ;  /* 0x000000ff0600720c */ /* 0x000fe20003f65270 */
[----:B------:R-:W0:Y:S01]  /*e710*/  LDCU.64 UR14, c[0x0][0x390] ;  /* 0x00007200ff0e77ac */ /* 0x000e220008000a00 */
[----:B------:R-:W-:Y:S02]  /*e720*/  ISETP.NE.AND P6, PT, R5, RZ, PT ;  /* 0x000000ff0500720c */ /* 0x000fe40003fc5270 */
[----:B------:R-:W-:Y:S01]  /*e730*/  ISETP.NE.AND P5, PT, R4, RZ, PT ;  /* 0x000000ff0400720c */ /* 0x000fe20003fa5270 */
[----:B------:R-:W1:Y:S01]  /*e740*/  LDCU.64 UR12, c[0x0][0x390] ;  /* 0x00007200ff0c77ac */ /* 0x000e620008000a00 */
[----:B------:R-:W-:-:S02]  /*e750*/  ISETP.NE.AND P2, PT, R3, RZ, PT ;  /* 0x000000ff0300720c */ /* 0x000fc40003f45270 */
[----:B------:R-:W-:Y:S01]  /*e760*/  ISETP.NE.AND P1, PT, R2, RZ, PT ;  /* 0x000000ff0200720c */ /* 0x000fe20003f25270 */
[--C-:B------:R-:W-:Y:S02]  /*e770*/  @P0 IMAD.IADD R5, R42, 0x1, -R13.reuse ;  /* 0x000000012a050824 */ /* 0x100fe400078e0a0d */
[--C-:B------:R-:W-:Y:S02]  /*e780*/  @P4 IMAD.IADD R3, R46, 0x1, -R13.reuse ;  /* 0x000000012e034824 */ /* 0x100fe400078e0a0d */
[--C-:B------:R-:W-:Y:S01]  /*e790*/  @P3 IMAD.IADD R47, R47, 0x1, -R13.reuse ;  /* 0x000000012f2f3824 */ /* 0x100fe200078e0a0d */
[----:B------:R-:W-:Y:S01]  /*e7a0*/  @P0 LEA R4, R5, UR5, 0x2 ;  /* 0x0000000505040c11 */ /* 0x000fe2000f8e10ff */
[--C-:B------:R-:W-:Y:S01]  /*e7b0*/  @P6 IMAD.IADD R41, R41, 0x1, -R13.reuse ;  /* 0x0000000129296824 */ /* 0x100fe200078e0a0d */
[----:B------:R-:W-:Y:S01]  /*e7c0*/  @P4 LEA R3, R3, UR5, 0x2 ;  /* 0x0000000503034c11 */ /* 0x000fe2000f8e10ff */
[--C-:B------:R-:W-:Y:S01]  /*e7d0*/  @P5 IMAD.IADD R0, R0, 0x1, -R13.reuse ;  /* 0x0000000100005824 */ /* 0x100fe200078e0a0d */
[----:B------:R-:W-:Y:S01]  /*e7e0*/  @P3 LEA R2, R47, UR5, 0x2 ;  /* 0x000000052f023c11 */ /* 0x000fe2000f8e10ff */
[----:B------:R-:W-:Y:S01]  /*e7f0*/  @P0 STS [R4], R45 ;  /* 0x0000002d04000388 */ /* 0x000fe20000000800 */
[----:B------:R-:W-:Y:S01]  /*e800*/  ISETP.NE.AND P0, PT, R37, RZ, PT ;  /* 0x000000ff2500720c */ /* 0x000fe20003f05270 */
[--C-:B------:R-:W-:Y:S01]  /*e810*/  @P2 IMAD.IADD R16, R16, 0x1, -R13.reuse ;  /* 0x0000000110102824 */ /* 0x100fe200078e0a0d */
[----:B------:R-:W-:Y:S01]  /*e820*/  @P6 LEA R41, R41, UR5, 0x2 ;  /* 0x0000000529296c11 */ /* 0x000fe2000f8e10ff */
[----:B------:R-:W-:Y:S01]  /*e830*/  @P1 IMAD.IADD R17, R17, 0x1, -R13 ;  /* 0x0000000111111824 */ /* 0x000fe200078e0a0d */
[----:B------:R2:W-:Y:S01]  /*e840*/  @P4 STS [R3], R44 ;  /* 0x0000002c03004388 */ /* 0x0005e20000000800 */
[----:B------:R-:W-:-:S02]  /*e850*/  @P5 LEA R0, R0, UR5, 0x2 ;  /* 0x0000000500005c11 */ /* 0x000fc4000f8e10ff */
[----:B------:R-:W-:Y:S01]  /*e860*/  ISETP.NE.AND P4, PT, R36, RZ, PT ;  /* 0x000000ff2400720c */ /* 0x000fe20003f85270 */
[----:B------:R3:W-:Y:S01]  /*e870*/  @P3 STS [R2], R43 ;  /* 0x0000002b02003388 */ /* 0x0007e20000000800 */
[----:B------:R-:W-:Y:S02]  /*e880*/  @P1 LEA R17, R17, UR5, 0x2 ;  /* 0x0000000511111c11 */ /* 0x000fe4000f8e10ff */
[----:B------:R-:W-:Y:S01]  /*e890*/  ISETP.NE.AND P3, PT, R34, RZ, PT ;  /* 0x000000ff2200720c */ /* 0x000fe20003f65270 */
[----:B------:R3:W-:Y:S01]  /*e8a0*/  @P6 STS [R41], R40 ;  /* 0x0000002829006388 */ /* 0x0007e20000000800 */
[----:B------:R-:W-:Y:S01]  /*e8b0*/  ISETP.NE.AND P6, PT, R33, RZ, PT ;  /* 0x000000ff2100720c */ /* 0x000fe20003fc5270 */
[----:B------:R-:W-:Y:S01]  /*e8c0*/  @P0 IMAD.IADD R18, R18, 0x1, -R13 ;  /* 0x0000000112120824 */ /* 0x000fe200078e0a0d */
[----:B--2---:R-:W-:Y:S01]  /*e8d0*/  @P2 LEA R3, R16, UR5, 0x2 ;  /* 0x0000000510032c11 */ /* 0x004fe2000f8e10ff */
[----:B------:R3:W-:Y:S01]  /*e8e0*/  @P5 STS [R0], R39 ;  /* 0x0000002700005388 */ /* 0x0007e20000000800 */
[----:B------:R-:W-:-:S02]  /*e8f0*/  ISETP.NE.AND P5, PT, R32, RZ, PT ;  /* 0x000000ff2000720c */ /* 0x000fc40003fa5270 */
[----:B------:R-:W-:Y:S01]  /*e900*/  @P0 LEA R18, R18, UR5, 0x2 ;  /* 0x0000000512120c11 */ /* 0x000fe2000f8e10ff */
[----:B------:R3:W-:Y:S01]  /*e910*/  @P2 STS [R3], R38 ;  /* 0x0000002603002388 */ /* 0x0007e20000000800 */
[----:B------:R-:W-:Y:S01]  /*e920*/  ISETP.NE.AND P2, PT, R30, RZ, PT ;  /* 0x000000ff1e00720c */ /* 0x000fe20003f45270 */
[--C-:B------:R-:W-:Y:S02]  /*e930*/  @P4 IMAD.IADD R19, R19, 0x1, -R13.reuse ;  /* 0x0000000113134824 */ /* 0x100fe400078e0a0d */
[----:B------:R3:W-:Y:S01]  /*e940*/  @P1 STS [R17], R28 ;  /* 0x0000001c11001388 */ /* 0x0007e20000000800 */
[----:B------:R-:W-:Y:S01]  /*e950*/  ISETP.NE.AND P1, PT, R31, RZ, PT ;  /* 0x000000ff1f00720c */ /* 0x000fe20003f25270 */
[--C-:B------:R-:W-:Y:S01]  /*e960*/  @P3 IMAD.IADD R20, R20, 0x1, -R13.reuse ;  /* 0x0000000114143824 */ /* 0x100fe200078e0a0d */
[----:B------:R-:W-:Y:S01]  /*e970*/  @P4 LEA R19, R19, UR5, 0x2 ;  /* 0x0000000513134c11 */ /* 0x000fe2000f8e10ff */
[--C-:B------:R-:W-:Y:S01]  /*e980*/  @P6 IMAD.IADD R21, R21, 0x1, -R13.reuse ;  /* 0x0000000115156824 */ /* 0x100fe200078e0a0d */
[----:B------:R3:W-:Y:S01]  /*e990*/  @P0 STS [R18], R27 ;  /* 0x0000001b12000388 */ /* 0x0007e20000000800 */
[----:B------:R-:W-:Y:S01]  /*e9a0*/  @P5 IMAD.IADD R22, R22, 0x1, -R13 ;  /* 0x0000000116165824 */ /* 0x000fe200078e0a0d */
[----:B------:R-:W-:-:S02]  /*e9b0*/  ISETP.GE.AND P0, PT, R29, R12, PT ;  /* 0x0000000c1d00720c */ /* 0x000fc40003f06270 */
[----:B------:R-:W-:Y:S01]  /*e9c0*/  @P3 LEA R20, R20, UR5, 0x2 ;  /* 0x0000000514143c11 */ /* 0x000fe2000f8e10ff */
[--C-:B------:R-:W-:Y:S01]  /*e9d0*/  @P2 IMAD.IADD R23, R23, 0x1, -R13.reuse ;  /* 0x0000000117172824 */ /* 0x100fe200078e0a0d */
[----:B------:R-:W-:Y:S01]  /*e9e0*/  @P6 LEA R21, R21, UR5, 0x2 ;  /* 0x0000000515156c11 */ /* 0x000fe2000f8e10ff */
[----:B------:R3:W-:Y:S01]  /*e9f0*/  @P4 STS [R19], R26 ;  /* 0x0000001a13004388 */ /* 0x0007e20000000800 */
[----:B------:R-:W-:Y:S01]  /*ea00*/  @P5 LEA R22, R22, UR5, 0x2 ;  /* 0x0000000516165c11 */ /* 0x000fe2000f8e10ff */
[----:B------:R-:W-:Y:S01]  /*ea10*/  @P1 IMAD.IADD R14, R14, 0x1, -R13 ;  /* 0x000000010e0e1824 */ /* 0x000fe200078e0a0d */
[----:B------:R-:W-:Y:S01]  /*ea20*/  @P2 LEA R23, R23, UR5, 0x2 ;  /* 0x0000000517172c11 */ /* 0x000fe2000f8e10ff */
[----:B------:R3:W-:Y:S03]  /*ea30*/  @P3 STS [R20], R25 ;  /* 0x0000001914003388 */ /* 0x0007e60000000800 */
[----:B------:R-:W-:Y:S01]  /*ea40*/  @P1 LEA R14, R14, UR5, 0x2 ;  /* 0x000000050e0e1c11 */ /* 0x000fe2000f8e10ff */
[----:B------:R3:W-:Y:S04]  /*ea50*/  @P6 STS [R21], R24 ;  /* 0x0000001815006388 */ /* 0x0007e80000000800 */
[----:B------:R3:W-:Y:S04]  /*ea60*/  @P5 STS [R22], R11 ;  /* 0x0000000b16005388 */ /* 0x0007e80000000800 */
[----:B------:R3:W-:Y:S04]  /*ea70*/  @P2 STS [R23], R10 ;  /* 0x0000000a17002388 */ /* 0x0007e80000000800 */
[----:B------:R3:W-:Y:S01]  /*ea80*/  @P1 STS [R14], R9 ;  /* 0x000000090e001388 */ /* 0x0007e20000000800 */
[----:B------:R-:W-:Y:S06]  /*ea90*/  BAR.SYNC.DEFER_BLOCKING 0x0 ;  /* 0x0000000000007b1d */ /* 0x000fec0000010000 */
[----:B01----:R-:W-:Y:S05]  /*eaa0*/  @P0 BRA `(.L_x_185) ;  /* 0x0000000400540947 */ /* 0x003fea0003800000 */
[----:B------:R-:W0:Y:S01]  /*eab0*/  LDCU UR4, c[0x0][0x3b4] ;  /* 0x00007680ff0477ac */ /* 0x000e220008000800 */
[----:B---3--:R-:W-:Y:S01]  /*eac0*/  VIADD R0, R29, UR7 ;  /* 0x000000071d007c36 */ /* 0x008fe20008000000 */
[----:B------:R-:W1:Y:S01]  /*ead0*/  LDC.U8 R14, c[0x0][0x3c0] ;  /* 0x0000f000ff0e7b82 */ /* 0x000e620000000000 */
[----:B------:R-:W-:Y:S03]  /*eae0*/  BSSY.RECONVERGENT B1, `(.L_x_268) ;  /* 0x000001e000017945 */ /* 0x000fe60003800200 */
[----:B0-----:R-:W-:-:S05]  /*eaf0*/  IADD3 R0, PT, PT, -R0, UR4, R15 ;  /* 0x0000000400007c10 */ /* 0x001fca000fffe10f */
[----:B------:R-:W-:-:S05]  /*eb00*/  VIADD R0, R0, 0xffffe3ff ;  /* 0xffffe3ff00007836 */ /* 0x000fca0000000000 */
[C---:B------:R-:W-:Y:S02]  /*eb10*/  LOP3.LUT R2, R0.reuse, 0x600, RZ, 0xc0, !PT ;  /* 0x0000060000027812 */ /* 0x040fe400078ec0ff */
[----:B------:R-:W-:Y:S02]  /*eb20*/  ISETP.GE.U32.AND P1, PT, R0, 0x600, PT ;  /* 0x000006000000780c */ /* 0x000fe40003f26070 */
[----:B------:R-:W-:-:S13]  /*eb30*/  ISETP.NE.AND P0, PT, R2, 0x600, PT ;  /* 0x000006000200780c */ /* 0x000fda0003f05270 */
[----:B------:R-:W-:Y:S05]  /*eb40*/  @!P0 BRA `(.L_x_269) ;  /* 0x00000000005c8947 */ /* 0x000fea0003800000 */
[----:B------:R-:W-:Y:S01]  /*eb50*/  LEA.HI R0, R0, 0x1, RZ, 0x17 ;  /* 0x0000000100007811 */ /* 0x000fe200078fb8ff */
[C---:B------:R-:W-:Y:S01]  /*eb60*/  IMAD.IADD R7, R29.reuse, 0x1, R13 ;  /* 0x000000011d077824 */ /* 0x040fe200078e020d */
[----:B------:R-:W-:Y:S02]  /*eb70*/  LEA R6, R29, UR5, 0x2 ;  /* 0x000000051d067c11 */ /* 0x000fe4000f8e10ff */
[----:B-1----:R-:W-:Y:S01]  /*eb80*/  ISETP.NE.AND P2, PT, R14, RZ, PT ;  /* 0x000000ff0e00720c */ /* 0x002fe20003f45270 */
[C---:B------:R-:W-:Y:S01]  /*eb90*/  IMAD.SHL.U32 R2, R0.reuse, 0x200, RZ ;  /* 0x0000020000027824 */ /* 0x040fe200078e00ff */
[----:B------:R-:W-:-:S04]  /*eba0*/  LOP3.LUT R0, R0, 0x3, RZ, 0xc0, !PT ;  /* 0x0000000300007812 */ /* 0x000fc800078ec0ff */
[----:B------:R-:W-:Y:S01]  /*ebb0*/  LOP3.LUT R2, R2, 0x600, RZ, 0xc0, !PT ;  /* 0x0000060002027812 */ /* 0x000fe200078ec0ff */
[----:B------:R-:W-:-:S04]  /*ebc0*/  IMAD.MOV R0, RZ, RZ, -R0 ;  /* 0x000000ffff007224 */ /* 0x000fc800078e0a00 */
[----:B------:R-:W-:-:S07]  /*ebd0*/  IMAD.IADD R29, R29, 0x1, R2 ;  /* 0x000000011d1d7824 */ /* 0x000fce00078e0202 */
.L_x_270:
        /* <DEDUP_REMOVED lines=14> */
.L_x_269:
[----:B------:R-:W-:Y:S05]  /*ecc0*/  BSYNC.RECONVERGENT B1 ;  /* 0x0000000000017941 */ /* 0x000fea0003800200 */
.L_x_268:
[----:B------:R-:W-:Y:S05]  /*ecd0*/  @!P1 BRA `(.L_x_185) ;  /* 0x0000000000c89947 */ /* 0x000fea0003800000 */
[----:B------:R-:W2:Y:S01]  /*ece0*/  S2UR UR6, SR_CgaCtaId ;  /* 0x00000000000679c3 */ /* 0x000ea20000008800 */
[----:B------:R-:W-:Y:S01]  /*ecf0*/  UMOV UR4, 0x400 ;  /* 0x0000040000047882 */ /* 0x000fe20000000000 */
[----:B-1----:R-:W-:Y:S01]  /*ed00*/  ISETP.NE.AND P0, PT, R14, RZ, PT ;  /* 0x000000ff0e00720c */ /* 0x002fe20003f05270 */
[----:B------:R-:W-:Y:S01]  /*ed10*/  IMAD.IADD R13, R29, 0x1, R13 ;  /* 0x000000011d0d7824 */ /* 0x000fe200078e020d */
[----:B--2---:R-:W-:-:S06]  /*ed20*/  ULEA UR4, UR6, UR4, 0x18 ;  /* 0x0000000406047291 */ /* 0x004fcc000f8ec0ff */
[----:B------:R-:W-:-:S05]  /*ed30*/  LEA R0, R29, UR4, 0x2 ;  /* 0x000000041d007c11 */ /* 0x000fca000f8e10ff */
[----:B------:R-:W-:-:S07]  /*ed40*/  VIADD R0, R0, 0x1000 ;  /* 0x0000100000007836 */ /* 0x000fce0000000000 */
.L_x_271:
[----:B--2---:R-:W1:Y:S01]  /*ed50*/  @!P0 LDC.64 R6, c[0x0][0x3d8] ;  /* 0x0000f600ff068b82 */ /* 0x004e620000000a00 */
[----:B0-----:R-:W-:Y:S01]  /*ed60*/  CS2R R2, SRZ ;  /* 0x0000000000027805 */ /* 0x001fe2000001ff00 */
[----:B------:R-:W0:Y:S01]  /*ed70*/  LDS R17, [R0+-0x1000] ;  /* 0xfff0000000117984 */ /* 0x000e220000000800 */
[----:B------:R-:W-:-:S03]  /*ed80*/  SHF.R.S32.HI R15, RZ, 0x1f, R13 ;  /* 0x0000001fff0f7819 */ /* 0x000fc6000001140d */
[----:B------:R-:W2:Y:S04]  /*ed90*/  LDS R19, [R0+-0x800] ;  /* 0xfff8000000137984 */ /* 0x000ea80000000800 */
[----:B-1----:R-:W3:Y:S01]  /*eda0*/  @!P0 LDG.E.64 R2, desc[UR8][R6.64] ;  /* 0x0000000806028981 */ /* 0x002ee2000c1e1b00 */
[----:B------:R-:W-:-:S13]  /*edb0*/  ISETP.NE.AND P0, PT, R14, RZ, PT ;  /* 0x000000ff0e00720c */ /* 0x000fda0003f05270 */
        /* <DEDUP_REMOVED lines=36> */
.L_x_185:
[----:B------:R-:W-:Y:S05]  /*f000*/  BSYNC.RECONVERGENT B0 ;  /* 0x0000000000007941 */ /* 0x000fea0003800200 */
.L_x_108:
[----:B01-3--:R-:W0:Y:S02]  /*f010*/  S2R R0, SR_TID.X ;  /* 0x0000000000007919 */ /* 0x00be240000002100 */
[----:B0-----:R-:W-:-:S13]  /*f020*/  ISETP.NE.AND P0, PT, R0, RZ, PT ;  /* 0x000000ff0000720c */ /* 0x001fda0003f05270 */
[----:B------:R-:W-:Y:S05]  /*f030*/  @P0 EXIT ;  /* 0x000000000000094d */ /* 0x000fea0003800000 */
[----:B------:R-:W0:Y:S02]  /*f040*/  LDCU.U8 UR4, c[0x0][0x3c1] ;  /* 0x00007820ff0477ac */ /* 0x000e240008000000 */
[----:B0-----:R-:W-:-:S09]  /*f050*/  UISETP.NE.AND UP0, UPT, UR4, URZ, UPT ;  /* 0x000000ff0400728c */ /* 0x001fd2000bf05270 */
[----:B------:R-:W-:Y:S05]  /*f060*/  BRA.U !UP0, `(.L_x_272) ;  /* 0x00000001082c7547 */ /* 0x000fea000b800000 */
[----:B------:R-:W0:Y:S01]  /*f070*/  LDCU.U8 UR4, c[0x0][0x3c0] ;  /* 0x00007800ff0477ac */ /* 0x000e220008000000 */
[----:B--2-4-:R-:W1:Y:S01]  /*f080*/  LDC.64 R4, c[0x0][0x398] ;  /* 0x0000e600ff047b82 */ /* 0x014e620000000a00 */
[----:B------:R-:W-:Y:S01]  /*f090*/  CS2R R2, SRZ ;  /* 0x0000000000027805 */ /* 0x000fe2000001ff00 */
[----:B0-----:R-:W-:-:S09]  /*f0a0*/  UISETP.NE.AND UP0, UPT, UR4, URZ, UPT ;  /* 0x000000ff0400728c */ /* 0x001fd2000bf05270 */
[----:B------:R-:W-:Y:S05]  /*f0b0*/  BRA.U UP0, `(.L_x_273) ;  /* 0x0000000100087547 */ /* 0x000fea000b800000 */
[----:B------:R-:W0:Y:S02]  /*f0c0*/  LDC.64 R2, c[0x0][0x3d8] ;  /* 0x0000f600ff027b82 */ /* 0x000e240000000a00 */
[----:B0-----:R-:W5:Y:S02]  /*f0d0*/  LDG.E.64 R2, desc[UR8][R2.64] ;  /* 0x0000000802027981 */ /* 0x001f64000c1e1b00 */
.L_x_273:
[----:B-----5:R-:W-:-:S04]  /*f0e0*/  IADD3 R2, P0, PT, R35, R2, RZ ;  /* 0x0000000223027210 */ /* 0x020fc80007f1e0ff */
[----:B------:R-:W-:-:S05]  /*f0f0*/  LEA.HI.X.SX32 R3, R35, R3, 0x1, P0 ;  /* 0x0000000323037211 */ /* 0x000fca00000f0eff */
[----:B-1----:R-:W-:Y:S01]  /*f100*/  STG.E.64 desc[UR8][R4.64], R2 ;  /* 0x0000000204007986 */ /* 0x002fe2000c101b08 */
[----:B------:R-:W-:Y:S05]  /*f110*/  EXIT ;  /* 0x000000000000794d */ /* 0x000fea0003800000 */
.L_x_272:
[----:B------:R-:W0:Y:S01]  /*f120*/  LDCU.U8 UR4, c[0x0][0x3c0] ;  /* 0x00007800ff0477ac */ /* 0x000e220008000000 */
[----:B--2-4-:R-:W1:Y:S01]  /*f130*/  LDC.64 R4, c[0x0][0x3e0] ;  /* 0x0000f800ff047b82 */ /* 0x014e620000000a00 */
[----:B------:R-:W-:Y:S01]  /*f140*/  CS2R R2, SRZ ;  /* 0x0000000000027805 */ /* 0x000fe2000001ff00 */
[----:B0-----:R-:W-:-:S09]  /*f150*/  UISETP.NE.AND UP0, UPT, UR4, URZ, UPT ;  /* 0x000000ff0400728c */ /* 0x001fd2000bf05270 */
[----:B------:R-:W-:Y:S05]  /*f160*/  BRA.U UP0, `(.L_x_274) ;  /* 0x0000000100087547 */ /* 0x000fea000b800000 */
[----:B------:R-:W0:Y:S02]  /*f170*/  LDC.64 R2, c[0x0][0x3d8] ;  /* 0x0000f600ff027b82 */ /* 0x000e240000000a00 */
[----:B0-----:R-:W5:Y:S02]  /*f180*/  LDG.E.64 R2, desc[UR8][R2.64] ;  /* 0x0000000802027981 */ /* 0x001f64000c1e1b00 */
.L_x_274:
[----:B-----5:R-:W-:-:S04]  /*f190*/  IADD3 R2, P0, PT, R35, R2, RZ ;  /* 0x0000000223027210 */ /* 0x020fc80007f1e0ff */
[----:B------:R-:W-:-:S05]  /*f1a0*/  LEA.HI.X.SX32 R3, R35, R3, 0x1, P0 ;  /* 0x0000000323037211 */ /* 0x000fca00000f0eff */
[----:B-1----:R-:W-:Y:S01]  /*f1b0*/  STG.E.64 desc[UR8][R4.64], R2 ;  /* 0x0000000204007986 */ /* 0x002fe2000c101b08 */
[----:B------:R-:W-:Y:S05]  /*f1c0*/  EXIT ;  /* 0x000000000000794d */ /* 0x000fea0003800000 */
.L_x_51:
[----:B------:R-:W-:Y:S01]  /*f1d0*/  BSSY B0, `(.L_x_275) ;  /* 0x0000006000007945 */ /* 0x000fe20003800000 */
[----:B------:R-:W-:Y:S01]  /*f1e0*/  PLOP3.LUT P0, PT, P0, PT, PT, 0x8, 0x80 ;  /* 0x000000000080781c */ /* 0x000fe2000070e170 */
[----:B------:R-:W-:-:S12]  /*f1f0*/  IMAD.MOV.U32 R18, RZ, RZ, -0x1 ;  /* 0xffffffffff127424 */ /* 0x000fd800078e00ff */
[----:B-----5:R-:W-:Y:S05]  /*f200*/  WARPSYNC.COLLECTIVE R18, `(.L_x_276) ;  /* 0x0000000012087348 */ /* 0x020fea0003c00000 */
[----:B------:R-:W-:Y:S01]  /*f210*/  VOTE.ANY P0, P0 ;  /* 0x0000000000ff7806 */ /* 0x000fe20000000100 */
[----:B-----5:R-:W-:-:S12]  /*f220*/  ENDCOLLECTIVE ;  /* 0x000000000000791b */ /* 0x020fd80003800000 */
.L_x_276:
[----:B------:R-:W-:Y:S05]  /*f230*/  BSYNC B0 ;  /* 0x0000000000007941 */ /* 0x000fea0003800000 */
.L_x_275:
[----:B------:R-:W-:Y:S05]  /*f240*/  BRA `(.L_x_277) ;  /* 0xffffff5000707947 */ /* 0x000fea000383ffff */
.L_x_53:
[----:B------:R-:W-:Y:S01]  /*f250*/  BSSY B0, `(.L_x_278) ;  /* 0x0000006000007945 */ /* 0x000fe20003800000 */
[----:B------:R-:W-:Y:S01]  /*f260*/  PLOP3.LUT P0, PT, P0, PT, PT, 0x8, 0x80 ;  /* 0x000000000080781c */ /* 0x000fe2000070e170 */
[----:B------:R-:W-:-:S12]  /*f270*/  IMAD.MOV.U32 R18, RZ, RZ, -0x1 ;  /* 0xffffffffff127424 */ /* 0x000fd800078e00ff */
[----:B-----5:R-:W-:Y:S05]  /*f280*/  WARPSYNC.COLLECTIVE R18, `(.L_x_279) ;  /* 0x0000000012087348 */ /* 0x020fea0003c00000 */
[----:B------:R-:W-:Y:S01]  /*f290*/  VOTE.ANY P0, P0 ;  /* 0x0000000000ff7806 */ /* 0x000fe20000000100 */
[----:B-----5:R-:W-:-:S12]  /*f2a0*/  ENDCOLLECTIVE ;  /* 0x000000000000791b */ /* 0x020fd80003800000 */
.L_x_279:
[----:B------:R-:W-:Y:S05]  /*f2b0*/  BSYNC B0 ;  /* 0x0000000000007941 */ /* 0x000fea0003800000 */
.L_x_278:
[----:B------:R-:W-:Y:S05]  /*f2c0*/  BRA `(.L_x_280) ;  /* 0xffffff5000c47947 */ /* 0x000fea000383ffff */
.L_x_55:
[----:B------:R-:W0:Y:S01]  /*f2d0*/  S2R R59, SR_GEMASK ;  /* 0x00000000003b7919 */ /* 0x000e220000003c00 */
[----:B------:R-:W-:Y:S01]  /*f2e0*/  BSSY B0, `(.L_x_281) ;  /* 0x0000006000007945 */ /* 0x000fe20003800000 */
[----:B------:R-:W-:Y:S01]  /*f2f0*/  PLOP3.LUT P0, PT, P0, PT, PT, 0x8, 0x80 ;  /* 0x000000000080781c */ /* 0x000fe2000070e170 */
[----:B------:R-:W-:-:S12]  /*f300*/  IMAD.MOV.U32 R18, RZ, RZ, -0x1 ;  /* 0xffffffffff127424 */ /* 0x000fd800078e00ff */
[----:B0----5:R-:W-:Y:S05]  /*f310*/  WARPSYNC.COLLECTIVE R18, `(.L_x_282) ;  /* 0x0000000012087348 */ /* 0x021fea0003c00000 */
[----:B------:R-:W-:Y:S01]  /*f320*/  VOTE.ANY R18, PT, P0 ;  /* 0x0000000000127806 */ /* 0x000fe200000e0100 */
[----:B0----5:R-:W-:Y:S06]  /*f330*/  ENDCOLLECTIVE ;  /* 0x000000000000791b */ /* 0x021fec0003800000 */
.L_x_282:
[----:B------:R-:W-:Y:S05]  /*f340*/  BSYNC B0 ;  /* 0x0000000000007941 */ /* 0x000fea0003800000 */
.L_x_281:
[----:B------:R-:W-:Y:S01]  /*f350*/  LOP3.LUT R18, R18, 0x80000000, R59, 0xec, !PT ;  /* 0x8000000012127812 */ /* 0x000fe200078eec3b */
[----:B------:R-:W-:-:S04]  /*f360*/  VIADD R46, R58, 0x2 ;  /* 0x000000023a2e7836 */ /* 0x000fc80000000000 */
[----:B------:R-:W-:-:S05]  /*f370*/  VIADD R13, R18, 0xffffffff ;  /* 0xffffffff120d7836 */ /* 0x000fca0000000000 */
[----:B------:R-:W-:Y:S01]  /*f380*/  LOP3.LUT R60, R18, R13, RZ, 0xc, !PT ;  /* 0x0000000d123c7212 */ /* 0x000fe200078e0cff */
[----:B------:R-:W-:Y:S02]  /*f390*/  IMAD.MOV.U32 R13, RZ, RZ, 0x1 ;  /* 0x00000001ff0d7424 */ /* 0x000fe400078e00ff */
[----:B------:R-:W-:-:S03]  /*f3a0*/  IMAD.MOV.U32 R18, RZ, RZ, -0x1 ;  /* 0xffffffffff127424 */ /* 0x000fc600078e00ff */
[----:B------:R-:W0:Y:S02]  /*f3b0*/  POPC R60, R60 ;  /* 0x0000003c003c7309 */ /* 0x000e240000000000 */
[----:B0-----:R-:W-:Y:S01]  /*f3c0*/  IMAD.MOV.U32 R12, RZ, RZ, R60 ;  /* 0x000000ffff0c7224 */ /* 0x001fe200078e003c */
[----:B------:R-:W-:-:S13]  /*f3d0*/  ISETP.GE.AND P0, PT, R58, R60, PT ;  /* 0x0000003c3a00720c */ /* 0x000fda0003f06270 */
[----:B------:R-:W-:Y:S05]  /*f3e0*/  WARPSYNC.COLLECTIVE R18, `(.L_x_283) ;  /* 0x0000000012087348 */ /* 0x000fea0003c00000 */
[----:B------:R0:W1:Y:S02]  /*f3f0*/  SHFL.DOWN P2, R19, R17, R13, R12 ;  /* 0x0800000d11137389 */ /* 0x000064000004000c */
[----:B01----:R-:W-:Y:S05]  /*f400*/  ENDCOLLECTIVE ;  /* 0x000000000000791b */ /* 0x003fea0003800000 */
.L_x_283:
[----:B------:R-:W-:Y:S01]  /*f410*/  IMAD.MOV.U32 R13, RZ, RZ, 0x2 ;  /* 0x00000002ff0d7424 */ /* 0x000fe200078e00ff */
[----:B------:R-:W-:Y:S02]  /*f420*/  SEL R22, R19, RZ, !P0 ;  /* 0x000000ff13167207 */ /* 0x000fe40004000000 */
[----:B------:R-:W-:-:S03]  /*f430*/  ISETP.GT.AND P0, PT, R46, R60, PT ;  /* 0x0000003c2e00720c */ /* 0x000fc60003f04270 */
[----:B------:R-:W-:-:S04]  /*f440*/  IMAD.IADD R21, R22, 0x1, R17 ;  /* 0x0000000116157824 */ /* 0x000fc800078e0211 */
[----:B------:R-:W-:-:S07]  /*f450*/  IMAD.MOV.U32 R17, RZ, RZ, R21 ;  /* 0x000000ffff117224 */ /* 0x000fce00078e0015 */
[----:B------:R-:W-:Y:S05]  /*f460*/  WARPSYNC.COLLECTIVE R18, `(.L_x_284) ;  /* 0x0000000012087348 */ /* 0x000fea0003c00000 */
[----:B------:R0:W1:Y:S02]  /*f470*/  SHFL.DOWN P2, R19, R17, R13, R12 ;  /* 0x0800000d11137389 */ /* 0x000064000004000c */
[----:B01----:R-:W-:Y:S05]  /*f480*/  ENDCOLLECTIVE ;  /* 0x000000000000791b */ /* 0x003fea0003800000 */
.L_x_284:
[----:B------:R-:W-:Y:S01]  /*f490*/  IMAD.MOV.U32 R13, RZ, RZ, 0x4 ;  /* 0x00000004ff0d7424 */ /* 0x000fe200078e00ff */
[----:B------:R-:W-:-:S05]  /*f4a0*/  SEL R22, R19, RZ, !P0 ;  /* 0x000000ff13167207 */ /* 0x000fca0004000000 */
[----:B------:R-:W-:Y:S02]  /*f4b0*/  IMAD.IADD R47, R21, 0x1, R22 ;  /* 0x00000001152f7824 */ /* 0x000fe400078e0216 */
[C---:B------:R-:W-:Y:S02]  /*f4c0*/  VIADD R22, R58.reuse, 0x4 ;  /* 0x000000043a167836 */ /* 0x040fe40000000000 */
[----:B------:R-:W-:Y:S02]  /*f4d0*/  IMAD.MOV.U32 R17, RZ, RZ, R47 ;  /* 0x000000ffff117224 */ /* 0x000fe400078e002f */
[----:B------:R-:W-:Y:S01]  /*f4e0*/  VIADD R21, R58, 0x8 ;  /* 0x000000083a157836 */ /* 0x000fe20000000000 */
[----:B------:R-:W-:-:S13]  /*f4f0*/  ISETP.GT.AND P0, PT, R22, R60, PT ;  /* 0x0000003c1600720c */ /* 0x000fda0003f04270 */
[----:B------:R-:W-:Y:S05]  /*f500*/  WARPSYNC.COLLECTIVE R18, `(.L_x_285) ;  /* 0x0000000012087348 */ /* 0x000fea0003c00000 */
[----:B------:R0:W1:Y:S02]  /*f510*/  SHFL.DOWN P2, R19, R17, R13, R12 ;  /* 0x0800000d11137389 */ /* 0x000064000004000c */
[----:B01----:R-:W-:Y:S05]  /*f520*/  ENDCOLLECTIVE ;  /* 0x000000000000791b */ /* 0x003fea0003800000 */
.L_x_285:
[----:B------:R-:W-:Y:S01]  /*f530*/  IMAD.MOV.U32 R13, RZ, RZ, 0x8 ;  /* 0x00000008ff0d7424 */ /* 0x000fe200078e00ff */
[----:B------:R-:W-:Y:S02]  /*f540*/  SEL R48, R19, RZ, !P0 ;  /* 0x000000ff13307207 */ /* 0x000fe40004000000 */
[----:B------:R-:W-:-:S03]  /*f550*/  ISETP.GT.AND P0, PT, R21, R60, PT ;  /* 0x0000003c1500720c */ /* 0x000fc60003f04270 */
[----:B------:R-:W-:Y:S02]  /*f560*/  IMAD.IADD R49, R47, 0x1, R48 ;  /* 0x000000012f317824 */ /* 0x000fe400078e0230 */
[----:B------:R-:W-:Y:S02]  /*f570*/  VIADD R47, R58, 0x10 ;  /* 0x000000103a2f7836 */ /* 0x000fe40000000000 */
[----:B------:R-:W-:-:S03]  /*f580*/  IMAD.MOV.U32 R17, RZ, RZ, R49 ;  /* 0x000000ffff117224 */ /* 0x000fc600078e0031 */
[----:B------:R-:W-:-:S13]  /*f590*/  ISETP.GT.AND P1, PT, R47, R60, PT ;  /* 0x0000003c2f00720c */ /* 0x000fda0003f24270 */
[----:B------:R-:W-:Y:S05]  /*f5a0*/  WARPSYNC.COLLECTIVE R18, `(.L_x_286) ;  /* 0x0000000012087348 */ /* 0x000fea0003c00000 */
[----:B------:R0:W1:Y:S02]  /*f5b0*/  SHFL.DOWN P2, R19, R17, R13, R12 ;  /* 0x0800000d11137389 */ /* 0x000064000004000c */
[----:B01----:R-:W-:Y:S05]  /*f5c0*/  ENDCOLLECTIVE ;  /* 0x000000000000791b */ /* 0x003fea0003800000 */
.L_x_286:
[----:B------:R-:W-:Y:S01]  /*f5d0*/  IMAD.MOV.U32 R13, RZ, RZ, 0x10 ;  /* 0x00000010ff0d7424 */ /* 0x000fe200078e00ff */
[----:B------:R-:W-:Y:S02]  /*f5e0*/  SEL R48, R19, RZ, !P0 ;  /* 0x000000ff13307207 */ /* 0x000fe40004000000 */
[----:B------:R-:W-:-:S03]  /*f5f0*/  ISETP.NE.AND P0, PT, R16, 0x65, PT ;  /* 0x000000651000780c */ /* 0x000fc60003f05270 */
[----:B------:R-:W-:-:S04]  /*f600*/  IMAD.IADD R51, R49, 0x1, R48 ;  /* 0x0000000131337824 */ /* 0x000fc800078e0230 */
[----:B------:R-:W-:-:S07]  /*f610*/  IMAD.MOV.U32 R17, RZ, RZ, R51 ;  /* 0x000000ffff117224 */ /* 0x000fce00078e0033 */
[----:B------:R-:W-:Y:S05]  /*f620*/  WARPSYNC.COLLECTIVE R18, `(.L_x_287) ;  /* 0x0000000012087348 */ /* 0x000fea0003c00000 */
[----:B------:R0:W1:Y:S02]  /*f630*/  SHFL.DOWN P2, R19, R17, R13, R12 ;  /* 0x0800000d11137389 */ /* 0x000064000004000c */
[----:B01----:R-:W-:Y:S05]  /*f640*/  ENDCOLLECTIVE ;  /* 0x000000000000791b */ /* 0x003fea0003800000 */
.L_x_287:
[----:B------:R-:W-:Y:S05]  /*f650*/  WARPSYNC.COLLECTIVE R18, `(.L_x_288) ;  /* 0x0000000012087348 */ /* 0x000fea0003c00000 */
[----:B------:R-:W-:Y:S01]  /*f660*/  VOTE.ALL P0, P0 ;  /* 0x0000000000ff7806 */ /* 0x000fe20000000000 */
[----:B------:R-:W-:-:S12]  /*f670*/  ENDCOLLECTIVE ;  /* 0x000000000000791b */ /* 0x000fd80003800000 */
.L_x_288:
[----:B------:R-:W0:Y:S01]  /*f680*/  LDC.64 R12, c[0x0][0x3a0] ;  /* 0x0000e800ff0c7b82 */ /* 0x000e220000000a00 */
[----:B------:R-:W-:-:S05]  /*f690*/  SEL R48, R19, RZ, !P1 ;  /* 0x000000ff13307207 */ /* 0x000fca0004800000 */
[----:B------:R-:W-:Y:S01]  /*f6a0*/  IMAD.IADD R48, R51, 0x1, R48 ;  /* 0x0000000133307824 */ /* 0x000fe200078e0230 */
[----:B0-----:R-:W-:-:S05]  /*f6b0*/  IADD3 R49, P2, PT, R12, 0x100, RZ ;  /* 0x000001000c317810 */ /* 0x001fca0007f5e0ff */
[----:B------:R-:W-:Y:S01]  /*f6c0*/  IMAD.X R50, RZ, RZ, R13, P2 ;  /* 0x000000ffff327224 */ /* 0x000fe200010e060d */
[----:B------:R-:W-:Y:S07]  /*f6d0*/  BRA `(.L_x_289) ;  /* 0xffffff50005c7947 */ /* 0x000fee000383ffff */
.L_x_57:
[----:B------:R-:W-:Y:S01]  /*f6e0*/  BSSY B0, `(.L_x_290) ;  /* 0x0000006000007945 */ /* 0x000fe20003800000 */
[----:B------:R-:W-:Y:S01]  /*f6f0*/  PLOP3.LUT P0, PT, P0, PT, PT, 0x8, 0x80 ;  /* 0x000000000080781c */ /* 0x000fe2000070e170 */
[----:B------:R-:W-:-:S12]  /*f700*/  IMAD.MOV.U32 R18, RZ, RZ, -0x1 ;  /* 0xffffffffff127424 */ /* 0x000fd800078e00ff */
[----:B-----5:R-:W-:Y:S05]  /*f710*/  WARPSYNC.COLLECTIVE R18, `(.L_x_291) ;  /* 0x0000000012087348 */ /* 0x020fea0003c00000 */
[----:B------:R-:W-:Y:S01]  /*f720*/  VOTE.ANY P0, P0 ;  /* 0x0000000000ff7806 */ /* 0x000fe20000000100 */
[----:B-----5:R-:W-:-:S12]  /*f730*/  ENDCOLLECTIVE ;  /* 0x000000000000791b */ /* 0x020fd80003800000 */
.L_x_291:
[----:B------:R-:W-:Y:S05]  /*f740*/  BSYNC B0 ;  /* 0x0000000000007941 */ /* 0x000fea0003800000 */
.L_x_290:
[----:B------:R-:W-:Y:S05]  /*f750*/  BRA `(.L_x_292) ;  /* 0xffffff50006c7947 */ /* 0x000fea000383ffff */
.L_x_59:
[----:B------:R-:W-:Y:S01]  /*f760*/  BSSY B0, `(.L_x_293) ;  /* 0x0000006000007945 */ /* 0x000fe20003800000 */
[----:B------:R-:W-:Y:S01]  /*f770*/  PLOP3.LUT P0, PT, P0, PT, PT, 0x8, 0x80 ;  /* 0x000000000080781c */ /* 0x000fe2000070e170 */
[----:B------:R-:W-:-:S12]  /*f780*/  IMAD.MOV.U32 R18, RZ, RZ, -0x1 ;  /* 0xffffffffff127424 */ /* 0x000fd800078e00ff */
[----:B-----5:R-:W-:Y:S05]  /*f790*/  WARPSYNC.COLLECTIVE R18, `(.L_x_294) ;  /* 0x0000000012087348 */ /* 0x020fea0003c00000 */
[----:B------:R-:W-:Y:S01]  /*f7a0*/  VOTE.ANY P0, P0 ;  /* 0x0000000000ff7806 */ /* 0x000fe20000000100 */
[----:B-----5:R-:W-:-:S12]  /*f7b0*/  ENDCOLLECTIVE ;  /* 0x000000000000791b */ /* 0x020fd80003800000 */
.L_x_294:
[----:B------:R-:W-:Y:S05]  /*f7c0*/  BSYNC B0 ;  /* 0x0000000000007941 */ /* 0x000fea0003800000 */
.L_x_293:
[----:B------:R-:W-:Y:S05]  /*f7d0*/  BRA `(.L_x_295) ;  /* 0xffffff5000c07947 */ /* 0x000fea000383ffff */
.L_x_61:
[----:B------:R-:W-:Y:S01]  /*f7e0*/  BSSY B0, `(.L_x_296) ;  /* 0x0000006000007945 */ /* 0x000fe20003800000 */
[----:B------:R-:W-:Y:S01]  /*f7f0*/  PLOP3.LUT P0, PT, P0, PT, PT, 0x8, 0x80 ;  /* 0x000000000080781c */ /* 0x000fe2000070e170 */
[----:B------:R-:W-:-:S12]  /*f800*/  IMAD.MOV.U32 R18, RZ, RZ, -0x1 ;  /* 0xffffffffff127424 */ /* 0x000fd800078e00ff */
[----:B-----5:R-:W-:Y:S05]  /*f810*/  WARPSYNC.COLLECTIVE R18, `(.L_x_297) ;  /* 0x0000000012087348 */ /* 0x020fea0003c00000 */
[----:B------:R-:W-:Y:S01]  /*f820*/  VOTE.ANY R18, PT, P0 ;  /* 0x0000000000127806 */ /* 0x000fe200000e0100 */
[----:B-----5:R-:W-:Y:S06]  /*f830*/  ENDCOLLECTIVE ;  /* 0x000000000000791b */ /* 0x020fec0003800000 */
.L_x_297:
[----:B------:R-:W-:Y:S05]  /*f840*/  BSYNC B0 ;  /* 0x0000000000007941 */ /* 0x000fea0003800000 */
.L_x_296:
[----:B------:R-:W-:Y:S01]  /*f850*/  LOP3.LUT R18, R18, 0x80000000, R59, 0xec, !PT ;  /* 0x8000000012127812 */ /* 0x000fe200078eec3b */
[----:B------:R-:W-:-:S04]  /*f860*/  VIADD R20, R20, 0xffffffe0 ;  /* 0xffffffe014147836 */ /* 0x000fc80000000000 */
[----:B------:R-:W-:-:S05]  /*f870*/  VIADD R13, R18, 0xffffffff ;  /* 0xffffffff120d7836 */ /* 0x000fca0000000000 */
[----:B------:R-:W-:Y:S01]  /*f880*/  LOP3.LUT R60, R18, R13, RZ, 0xc, !PT ;  /* 0x0000000d123c7212 */ /* 0x000fe200078e0cff */
[----:B------:R-:W-:Y:S02]  /*f890*/  IMAD.MOV.U32 R13, RZ, RZ, 0x1 ;  /* 0x00000001ff0d7424 */ /* 0x000fe400078e00ff */
[----:B------:R-:W-:Y:S01]  /*f8a0*/  IMAD.MOV.U32 R18, RZ, RZ, -0x1 ;  /* 0xffffffffff127424 */ /* 0x000fe200078e00ff */
[----:B------:R0:W1:Y:S06]  /*f8b0*/  POPC R12, R60 ;  /* 0x0000003c000c7309 */ /* 0x00006c0000000000 */
[----:B01----:R-:W-:Y:S05]  /*f8c0*/  WARPSYNC.COLLECTIVE R18, `(.L_x_298) ;  /* 0x0000000012087348 */ /* 0x003fea0003c00000 */
[----:B-1----:R1:W2:Y:S02]  /*f8d0*/  SHFL.DOWN P2, R19, R17, R13, R12 ;  /* 0x0800000d11137389 */ /* 0x0022a4000004000c */
[----:B012---:R-:W-:Y:S05]  /*f8e0*/  ENDCOLLECTIVE ;  /* 0x000000000000791b */ /* 0x007fea0003800000 */
.L_x_298:
[----:B------:R-:W-:Y:S01]  /*f8f0*/  ISETP.GE.AND P0, PT, R58, R12, PT ;  /* 0x0000000c3a00720c */ /* 0x000fe20003f06270 */
[----:B------:R-:W-:-:S03]  /*f900*/  IMAD.MOV.U32 R13, RZ, RZ, 0x2 ;  /* 0x00000002ff0d7424 */ /* 0x000fc600078e00ff */
[----:B------:R-:W-:Y:S02]  /*f910*/  SEL R19, R19, RZ, !P0 ;  /* 0x000000ff13137207 */ /* 0x000fe40004000000 */
[----:B------:R-:W-:-:S03]  /*f920*/  ISETP.GT.AND P0, PT, R46, R12, PT ;  /* 0x0000000c2e00720c */ /* 0x000fc60003f04270 */
[----:B------:R-:W-:-:S04]  /*f930*/  IMAD.IADD R61, R19, 0x1, R17 ;  /* 0x00000001133d7824 */ /* 0x000fc800078e0211 */
[----:B------:R-:W-:-:S07]  /*f940*/  IMAD.MOV.U32 R17, RZ, RZ, R61 ;  /* 0x000000ffff117224 */ /* 0x000fce00078e003d */
[----:B------:R-:W-:Y:S05]  /*f950*/  WARPSYNC.COLLECTIVE R18, `(.L_x_299) ;  /* 0x0000000012087348 */ /* 0x000fea0003c00000 */
[----:B------:R0:W1:Y:S02]  /*f960*/  SHFL.DOWN P2, R19, R17, R13, R12 ;  /* 0x0800000d11137389 */ /* 0x000064000004000c */
[----:B01----:R-:W-:Y:S05]  /*f970*/  ENDCOLLECTIVE ;  /* 0x000000000000791b */ /* 0x003fea0003800000 */
.L_x_299:
        /* <DEDUP_REMOVED lines=8> */
.L_x_300:
[----:B------:R-:W-:Y:S01]  /*fa00*/  IMAD.MOV.U32 R13, RZ, RZ, 0x8 ;  /* 0x00000008ff0d7424 */ /* 0x000fe200078e00ff */
[----:B------:R-:W-:Y:S02]  /*fa10*/  SEL R19, R19, RZ, !P0 ;  /* 0x000000ff13137207 */ /* 0x000fe40004000000 */
[----:B------:R-:W-:-:S03]  /*fa20*/  ISETP.GT.AND P0, PT, R21, R12, PT ;  /* 0x0000000c1500720c */ /* 0x000fc60003f04270 */
[----:B------:R-:W-:-:S10]  /*fa30*/  IMAD.IADD R17, R60, 0x1, R19 ;  /* 0x000000013c117824 */ /* 0x000fd400078e0213 */
[----:B------:R-:W-:Y:S05]  /*fa40*/  WARPSYNC.COLLECTIVE R18, `(.L_x_301) ;  /* 0x0000000012087348 */ /* 0x000fea0003c00000 */
[----:B------:R0:W1:Y:S02]  /*fa50*/  SHFL.DOWN P2, R19, R17, R13, R12 ;  /* 0x0800000d11137389 */ /* 0x000064000004000c */
[----:B01----:R-:W-:Y:S05]  /*fa60*/  ENDCOLLECTIVE ;  /* 0x000000000000791b */ /* 0x003fea0003800000 */
.L_x_301:
        /* <DEDUP_REMOVED lines=8> */
.L_x_302:
[----:B------:R-:W-:Y:S02]  /*faf0*/  SEL R19, R19, RZ, !P0 ;  /* 0x000000ff13137207 */ /* 0x000fe40004000000 */
[----:B------:R-:W-:Y:S02]  /*fb00*/  ISETP.NE.AND P0, PT, R16, 0x65, PT ;  /* 0x000000651000780c */ /* 0x000fe40003f05270 */
[----:B------:R-:W-:-:S11]  /*fb10*/  IADD3 R48, PT, PT, R61, R19, R48 ;  /* 0x000000133d307210 */ /* 0x000fd60007ffe030 */
[----:B------:R-:W-:Y:S05]  /*fb20*/  WARPSYNC.COLLECTIVE R18, `(.L_x_303) ;  /* 0x0000000012087348 */ /* 0x000fea0003c00000 */
[----:B------:R-:W-:Y:S01]  /*fb30*/  VOTE.ALL P0, P0 ;  /* 0x0000000000ff7806 */ /* 0x000fe20000000000 */
[----:B------:R-:W-:-:S12]  /*fb40*/  ENDCOLLECTIVE ;  /* 0x000000000000791b */ /* 0x000fd80003800000 */
.L_x_303:
[----:B------:R-:W-:Y:S05]  /*fb50*/  BRA `(.L_x_304) ;  /* 0xffffff5000607947 */ /* 0x000fea000383ffff */
.L_x_215:
[----:B------:R-:W-:Y:S01]  /*fb60*/  BSSY B1, `(.L_x_305) ;  /* 0x0000006000017945 */ /* 0x000fe20003800000 */
[----:B------:R-:W-:Y:S01]  /*fb70*/  PLOP3.LUT P0, PT, P0, PT, PT, 0x8, 0x80 ;  /* 0x000000000080781c */ /* 0x000fe2000070e170 */
[----:B------:R-:W-:-:S12]  /*fb80*/  IMAD.MOV.U32 R18, RZ, RZ, -0x1 ;  /* 0xffffffffff127424 */ /* 0x000fd800078e00ff */
[----:B------:R-:W-:Y:S05]  /*fb90*/  WARPSYNC.COLLECTIVE R18, `(.L_x_306) ;  /* 0x0000000012087348 */ /* 0x000fea0003c00000 */
[----:B------:R-:W-:Y:S01]  /*fba0*/  VOTE.ANY P0, P0 ;  /* 0x0000000000ff7806 */ /* 0x000fe20000000100 */
[----:B------:R-:W-:-:S12]  /*fbb0*/  ENDCOLLECTIVE ;  /* 0x000000000000791b */ /* 0x000fd80003800000 */
.L_x_306:
[----:B------:R-:W-:Y:S05]  /*fbc0*/  BSYNC B1 ;  /* 0x0000000000017941 */ /* 0x000fea0003800000 */
.L_x_305:
[----:B------:R-:W-:Y:S05]  /*fbd0*/  BRA `(.L_x_307) ;  /* 0xffffffd000547947 */ /* 0x000fea000383ffff */
.L_x_217:
[----:B------:R-:W-:Y:S01]  /*fbe0*/  BSSY B1, `(.L_x_308) ;  /* 0x0000006000017945 */ /* 0x000fe20003800000 */
[----:B------:R-:W-:Y:S01]  /*fbf0*/  PLOP3.LUT P0, PT, P0, PT, PT, 0x8, 0x80 ;  /* 0x000000000080781c */ /* 0x000fe2000070e170 */
[----:B------:R-:W-:-:S12]  /*fc00*/  IMAD.MOV.U32 R18, RZ, RZ, -0x1 ;  /* 0xffffffffff127424 */ /* 0x000fd800078e00ff */
[----:B------:R-:W-:Y:S05]  /*fc10*/  WARPSYNC.COLLECTIVE R18, `(.L_x_309) ;  /* 0x0000000012087348 */ /* 0x000fea0003c00000 */
[----:B------:R-:W-:Y:S01]  /*fc20*/  VOTE.ANY P0, P0 ;  /* 0x0000000000ff7806 */ /* 0x000fe20000000100 */
[----:B------:R-:W-:-:S12]  /*fc30*/  ENDCOLLECTIVE ;  /* 0x000000000000791b */ /* 0x000fd80003800000 */
.L_x_309:
[----:B------:R-:W-:Y:S05]  /*fc40*/  BSYNC B1 ;  /* 0x0000000000017941 */ /* 0x000fea0003800000 */
.L_x_308:
[----:B------:R-:W-:Y:S05]  /*fc50*/  BRA `(.L_x_310) ;  /* 0xffffffd000a87947 */ /* 0x000fea000383ffff */
.L_x_219:
[----:B------:R-:W0:Y:S01]  /*fc60*/  S2R R22, SR_GEMASK ;  /* 0x0000000000167919 */ /* 0x000e220000003c00 */
[----:B------:R-:W-:Y:S01]  /*fc70*/  BSSY B1, `(.L_x_311) ;  /* 0x0000006000017945 */ /* 0x000fe20003800000 */
[----:B------:R-:W-:Y:S01]  /*fc80*/  PLOP3.LUT P0, PT, P0, PT, PT, 0x8, 0x80 ;  /* 0x000000000080781c */ /* 0x000fe2000070e170 */
[----:B------:R-:W-:-:S12]  /*fc90*/  IMAD.MOV.U32 R18, RZ, RZ, -0x1 ;  /* 0xffffffffff127424 */ /* 0x000fd800078e00ff */
[----:B0-----:R-:W-:Y:S05]  /*fca0*/  WARPSYNC.COLLECTIVE R18, `(.L_x_312) ;  /* 0x0000000012087348 */ /* 0x001fea0003c00000 */
[----:B------:R-:W-:Y:S01]  /*fcb0*/  VOTE.ANY R18, PT, P0 ;  /* 0x0000000000127806 */ /* 0x000fe200000e0100 */
[----:B0-----:R-:W-:Y:S06]  /*fcc0*/  ENDCOLLECTIVE ;  /* 0x000000000000791b */ /* 0x001fec0003800000 */
.L_x_312:
[----:B------:R-:W-:Y:S05]  /*fcd0*/  BSYNC B1 ;  /* 0x0000000000017941 */ /* 0x000fea0003800000 */
.L_x_311:
[----:B------:R-:W-:Y:S01]  /*fce0*/  LOP3.LUT R18, R18, 0x80000000, R22, 0xec, !PT ;  /* 0x8000000012127812 */ /* 0x000fe200078eec16 */
[C---:B------:R-:W-:Y:S02]  /*fcf0*/  VIADD R48, R52.reuse, 0x2 ;  /* 0x0000000234307836 */ /* 0x040fe40000000000 */
[----:B------:R-:W-:Y:S02]  /*fd00*/  VIADD R47, R52, 0x4 ;  /* 0x00000004342f7836 */ /* 0x000fe40000000000 */
[----:B------:R-:W-:Y:S02]  /*fd10*/  VIADD R13, R18, 0xffffffff ;  /* 0xffffffff120d7836 */ /* 0x000fe40000000000 */
[C---:B------:R-:W-:Y:S02]  /*fd20*/  VIADD R46, R52.reuse, 0x8 ;  /* 0x00000008342e7836 */ /* 0x040fe40000000000 */
[----:B------:R-:W-:Y:S01]  /*fd30*/  VIADD R49, R52, 0x10 ;  /* 0x0000001034317836 */ /* 0x000fe20000000000 */
[----:B------:R-:W-:Y:S01]  /*fd40*/  LOP3.LUT R51, R18, R13, RZ, 0xc, !PT ;  /* 0x0000000d12337212 */ /* 0x000fe200078e0cff */
[----:B------:R-:W-:-:S02]  /*fd50*/  IMAD.MOV.U32 R13, RZ, RZ, 0x1 ;  /* 0x00000001ff0d7424 */ /* 0x000fc400078e00ff */
[----:B------:R-:W-:-:S03]  /*fd60*/  IMAD.MOV.U32 R18, RZ, RZ, -0x1 ;  /* 0xffffffffff127424 */ /* 0x000fc600078e00ff */
[----:B------:R-:W0:Y:S02]  /*fd70*/  POPC R51, R51 ;  /* 0x0000003300337309 */ /* 0x000e240000000000 */
[----:B0-----:R-:W-:Y:S01]  /*fd80*/  IMAD.MOV.U32 R12, RZ, RZ, R51 ;  /* 0x000000ffff0c7224 */ /* 0x001fe200078e0033 */
[-C--:B------:R-:W-:Y:S02]  /*fd90*/  ISETP.GE.AND P0, PT, R52, R51.reuse, PT ;  /* 0x000000333400720c */ /* 0x080fe40003f06270 */
[----:B------:R-:W-:-:S13]  /*fda0*/  ISETP.GT.AND P1, PT, R49, R51, PT ;  /* 0x000000333100720c */ /* 0x000fda0003f24270 */
[----:B------:R-:W-:Y:S05]  /*fdb0*/  WARPSYNC.COLLECTIVE R18, `(.L_x_313) ;  /* 0x0000000012087348 */ /* 0x000fea0003c00000 */
[----:B------:R0:W1:Y:S02]  /*fdc0*/  SHFL.DOWN P2, R19, R17, R13, R12 ;  /* 0x0800000d11137389 */ /* 0x000064000004000c */
[----:B01----:R-:W-:Y:S05]  /*fdd0*/  ENDCOLLECTIVE ;  /* 0x000000000000791b */ /* 0x003fea0003800000 */
.L_x_313:
        /* <DEDUP_REMOVED lines=8> */
.L_x_314:
[----:B------:R-:W-:Y:S01]  /*fe60*/  IMAD.MOV.U32 R13, RZ, RZ, 0x4 ;  /* 0x00000004ff0d7424 */ /* 0x000fe200078e00ff */
[----:B------:R-:W-:Y:S02]  /*fe70*/  SEL R19, R19, RZ, !P0 ;  /* 0x000000ff13137207 */ /* 0x000fe40004000000 */
[----:B------:R-:W-:-:S03]  /*fe80*/  ISETP.GT.AND P0, PT, R47, R51, PT ;  /* 0x000000332f00720c */ /* 0x000fc60003f04270 */
[----:B------:R-:W-:Y:S02]  /*fe90*/  IMAD.IADD R50, R20, 0x1, R19 ;  /* 0x0000000114327824 */ /* 0x000fe400078e0213 */
[----:B------:R-:W0:Y:S02]  /*fea0*/  LDC.64 R20, c[0x0][0x3a0] ;  /* 0x0000e800ff147b82 */ /* 0x000e240000000a00 */
[----:B------:R-:W-:-:S07]  /*feb0*/  IMAD.MOV.U32 R17, RZ, RZ, R50 ;  /* 0x000000ffff117224 */ /* 0x000fce00078e0032 */
[----:B0-----:R-:W-:Y:S05]  /*fec0*/  WARPSYNC.COLLECTIVE R18, `(.L_x_315) ;  /* 0x0000000012087348 */ /* 0x001fea0003c00000 */
[----:B------:R1:W2:Y:S02]  /*fed0*/  SHFL.DOWN P2, R19, R17, R13, R12 ;  /* 0x0800000d11137389 */ /* 0x0002a4000004000c */
[----:B012---:R-:W-:Y:S05]  /*fee0*/  ENDCOLLECTIVE ;  /* 0x000000000000791b */ /* 0x007fea0003800000 */
.L_x_315:
        /* <DEDUP_REMOVED lines=8> */
.L_x_316:
        /* <DEDUP_REMOVED lines=8> */
.L_x_317:
[----:B------:R-:W-:Y:S05]  /*fff0*/  WARPSYNC.COLLECTIVE R18, `(.L_x_318) ;  /* 0x0000000012087348 */ /* 0x000fea0003c00000 */
[----:B------:R-:W-:Y:S01]  /*10000*/  VOTE.ALL P0, P0 ;  /* 0x0000000000ff7806 */ /* 0x000fe20000000000 */
[----:B------:R-:W-:-:S12]  /*10010*/  ENDCOLLECTIVE ;  /* 0x000000000000791b */ /* 0x000fd80003800000 */
.L_x_318:
[----:B------:R-:W-:Y:S02]  /*10020*/  IADD3 R20, P2, PT, R20, 0x100, RZ ;  /* 0x0000010014147810 */ /* 0x000fe40007f5e0ff */
[----:B------:R-:W-:-:S03]  /*10030*/  SEL R19, R19, RZ, !P1 ;  /* 0x000000ff13137207 */ /* 0x000fc60004800000 */
[----:B------:R-:W-:Y:S02]  /*10040*/  IMAD.X R50, RZ, RZ, R21, P2 ;  /* 0x000000ffff327224 */ /* 0x000fe400010e0615 */
[----:B------:R-:W-:Y:S01]  /*10050*/  IMAD.IADD R21, R56, 0x1, R19 ;  /* 0x0000000138157824 */ /* 0x000fe200078e0213 */
[----:B------:R-:W-:Y:S06]  /*10060*/  BRA `(.L_x_319) ;  /* 0xffffffd000407947 */ /* 0x000fec000383ffff */
.L_x_221:
[----:B------:R-:W-:Y:S01]  /*10070*/  BSSY B1, `(.L_x_320) ;  /* 0x0000006000017945 */ /* 0x000fe20003800000 */
[----:B------:R-:W-:Y:S01]  /*10080*/  PLOP3.LUT P0, PT, P0, PT, PT, 0x8, 0x80 ;  /* 0x000000000080781c */ /* 0x000fe2000070e170 */
[----:B------:R-:W-:-:S12]  /*10090*/  IMAD.MOV.U32 R18, RZ, RZ, -0x1 ;  /* 0xffffffffff127424 */ /* 0x000fd800078e00ff */
[----:B------:R-:W-:Y:S05]  /*100a0*/  WARPSYNC.COLLECTIVE R18, `(.L_x_321) ;  /* 0x0000000012087348 */ /* 0x000fea0003c00000 */
[----:B------:R-:W-:Y:S01]  /*100b0*/  VOTE.ANY P0, P0 ;  /* 0x0000000000ff7806 */ /* 0x000fe20000000100 */
[----:B------:R-:W-:-:S12]  /*100c0*/  ENDCOLLECTIVE ;  /* 0x000000000000791b */ /* 0x000fd80003800000 */
.L_x_321:
[----:B------:R-:W-:Y:S05]  /*100d0*/  BSYNC B1 ;  /* 0x0000000000017941 */ /* 0x000fea0003800000 */
.L_x_320:
[----:B------:R-:W-:Y:S05]  /*100e0*/  BRA `(.L_x_322) ;  /* 0xffffffd000507947 */ /* 0x000fea000383ffff */
.L_x_223:
[----:B------:R-:W-:Y:S01]  /*100f0*/  BSSY B1, `(.L_x_323) ;  /* 0x0000006000017945 */ /* 0x000fe20003800000 */
[----:B------:R-:W-:Y:S01]  /*10100*/  PLOP3.LUT P0, PT, P0, PT, PT, 0x8, 0x80 ;  /* 0x000000000080781c */ /* 0x000fe2000070e170 */
[----:B------:R-:W-:-:S12]  /*10110*/  IMAD.MOV.U32 R18, RZ, RZ, -0x1 ;  /* 0xffffffffff127424 */ /* 0x000fd800078e00ff */
[----:B------:R-:W-:Y:S05]  /*10120*/  WARPSYNC.COLLECTIVE R18, `(.L_x_324) ;  /* 0x0000000012087348 */ /* 0x000fea0003c00000 */
[----:B------:R-:W-:Y:S01]  /*10130*/  VOTE.ANY P0, P0 ;  /* 0x0000000000ff7806 */ /* 0x000fe20000000100 */
[----:B------:R-:W-:-:S12]  /*10140*/  ENDCOLLECTIVE ;  /* 0x000000000000791b */ /* 0x000fd80003800000 */
.L_x_324:
[----:B------:R-:W-:Y:S05]  /*10150*/  BSYNC B1 ;  /* 0x0000000000017941 */ /* 0x000fea0003800000 */
.L_x_323:
[----:B------:R-:W-:Y:S05]  /*10160*/  BRA `(.L_x_325) ;  /* 0xffffffd000a47947 */ /* 0x000fea000383ffff */
.L_x_225:
[----:B------:R-:W-:Y:S01]  /*10170*/  BSSY B1, `(.L_x_326) ;  /* 0x0000006000017945 */ /* 0x000fe20003800000 */
[----:B------:R-:W-:Y:S01]  /*10180*/  PLOP3.LUT P0, PT, P0, PT, PT, 0x8, 0x80 ;  /* 0x000000000080781c */ /* 0x000fe2000070e170 */
[----:B------:R-:W-:-:S12]  /*10190*/  IMAD.MOV.U32 R18, RZ, RZ, -0x1 ;  /* 0xffffffffff127424 */ /* 0x000fd800078e00ff */
[----:B------:R-:W-:Y:S05]  /*101a0*/  WARPSYNC.COLLECTIVE R18, `(.L_x_327) ;  /* 0x0000000012087348 */ /* 0x000fea0003c00000 */
[----:B------:R-:W-:Y:S01]  /*101b0*/  VOTE.ANY R18, PT, P0 ;  /* 0x0000000000127806 */ /* 0x000fe200000e0100 */
[----:B------:R-:W-:Y:S06]  /*101c0*/  ENDCOLLECTIVE ;  /* 0x000000000000791b */ /* 0x000fec0003800000 */
.L_x_327:
[----:B------:R-:W-:Y:S05]  /*101d0*/  BSYNC B1 ;  /* 0x0000000000017941 */ /* 0x000fea0003800000 */
.L_x_326:
        /* <DEDUP_REMOVED lines=10> */
.L_x_328:
[-C--:B------:R-:W-:Y:S02]  /*10280*/  ISETP.GE.AND P0, PT, R52, R12.reuse, PT ;  /* 0x0000000c3400720c */ /* 0x080fe40003f06270 */
[-C--:B------:R-:W-:Y:S01]  /*10290*/  ISETP.GT.AND P1, PT, R49, R12.reuse, PT ;  /* 0x0000000c3100720c */ /* 0x080fe20003f24270 */
        /* <DEDUP_REMOVED lines=8> */
.L_x_329:
        /* <DEDUP_REMOVED lines=8> */
.L_x_330:
        /* <DEDUP_REMOVED lines=8> */
.L_x_331:
        /* <DEDUP_REMOVED lines=8> */
.L_x_332:
[----:B------:R-:W-:Y:S05]  /*104a0*/  WARPSYNC.COLLECTIVE R18, `(.L_x_333) ;  /* 0x0000000012087348 */ /* 0x000fea0003c00000 */
[----:B------:R-:W-:Y:S01]  /*104b0*/  VOTE.ALL P0, P0 ;  /* 0x0000000000ff7806 */ /* 0x000fe20000000000 */
[----:B------:R-:W-:-:S12]  /*104c0*/  ENDCOLLECTIVE ;  /* 0x000000000000791b */ /* 0x000fd80003800000 */
.L_x_333:
[----:B------:R-:W-:-:S04]  /*104d0*/  SEL R19, R19, RZ, !P1 ;  /* 0x000000ff13137207 */ /* 0x000fc80004800000 */
[----:B------:R-:W-:Y:S01]  /*104e0*/  IADD3 R21, PT, PT, R54, R19, R21 ;  /* 0x0000001336157210 */ /* 0x000fe20007ffe015 */
[----:B------:R-:W-:Y:S06]  /*104f0*/  BRA `(.L_x_334) ;  /* 0xffffffd000407947 */ /* 0x000fec000383ffff */
.L_x_335:
[----:B------:R-:W-:-:S00]  /*10500*/  BRA `(.L_x_335) ;  /* 0xfffffffc00fc7947 */ /* 0x000fc0000383ffff */
[----:B------:R-:W-:-:S00]  /*10510*/  NOP ;  /* 0x0000000000007918 */ /* 0x000fc00000000000 */
        /* <DEDUP_REMOVED lines=14> */
.L_x_925:


//--------------------- .text._ZN3cub18CUB_300001_SM_10006detail4scan23DeviceCompactInitKernelINS0_13ScanTileStateIiLb1EEEPlEEvT_iT0_ --------------------------
	.section	.text._ZN3cub18CUB_300001_SM_10006detail4scan23DeviceCompactInitKernelINS0_13ScanTileStateIiLb1EEEPlEEvT_iT0_,"ax",@progbits
	.align	128
        .global         _ZN3cub18CUB_300001_SM_10006detail4scan23DeviceCompactInitKernelINS0_13ScanTileStateIiLb1EEEPlEEvT_iT0_
        .type           _ZN3cub18CUB_300001_SM_10006detail4scan23DeviceCompactInitKernelINS0_13ScanTileStateIiLb1EEEPlEEvT_iT0_,@function
        .size           _ZN3cub18CUB_300001_SM_10006detail4scan23DeviceCompactInitKernelINS0_13ScanTileStateIiLb1EEEPlEEvT_iT0_,(.L_x_926 - _ZN3cub18CUB_300001_SM_10006detail4scan23DeviceCompactInitKernelINS0_13ScanTileStateIiLb1EEEPlEEvT_iT0_)
        .other          _ZN3cub18CUB_300001_SM_10006detail4scan23DeviceCompactInitKernelINS0_13ScanTileStateIiLb1EEEPlEEvT_iT0_,@"STO_CUDA_ENTRY STV_DEFAULT"
_ZN3cub18CUB_300001_SM_10006detail4scan23DeviceCompactInitKernelINS0_13ScanTileStateIiLb1EEEPlEEvT_iT0_:
.text._ZN3cub18CUB_300001_SM_10006detail4scan23DeviceCompactInitKernelINS0_13ScanTileStateIiLb1EEEPlEEvT_iT0_:
[----:B------:R-:W-:Y:S01]  /*0000*/  LDC R1, c[0x0][0x37c] ;  /* 0x0000df00ff017b82 */ /* 0x000fe20000000800 */
[----:B------:R-:W0:Y:S07]  /*0010*/  S2R R0, SR_TID.X ;  /* 0x0000000000007919 */ /* 0x000e2e0000002100 */
[----:B------:R-:W1:Y:S01]  /*0020*/  S2UR UR6, SR_CTAID.X ;  /* 0x00000000000679c3 */ /* 0x000e620000002500 */
[----:B------:R-:W2:Y:S07]  /*0030*/  LDCU UR4, c[0x0][0x388] ;  /* 0x00007100ff0477ac */ /* 0x000eae0008000800 */
[----:B------:R-:W1:Y:S01]  /*0040*/  LDC R7, c[0x0][0x360] ;  /* 0x0000d800ff077b82 */ /* 0x000e620000000800 */
[C---:B0-----:R-:W-:Y:S01]  /*0050*/  ISETP.GT.U32.AND P0, PT, R0.reuse, 0x1f, PT ;  /* 0x0000001f0000780c */ /* 0x041fe20003f04070 */
[----:B-1----:R-:W-:Y:S01]  /*0060*/  IMAD R7, R7, UR6, R0 ;  /* 0x0000000607077c24 */ /* 0x002fe2000f8e0200 */
[----:B------:R-:W-:-:S02]  /*0070*/  LOP3.LUT P2, RZ, R0, UR6, RZ, 0xfc, !PT ;  /* 0x0000000600ff7c12 */ /* 0x000fc4000f84fcff */
[----:B------:R-:W-:Y:S02]  /*0080*/  ISETP.NE.OR P0, PT, RZ, UR6, P0 ;  /* 0x00000006ff007c0c */ /* 0x000fe40008705670 */
[----:B--2---:R-:W-:Y:S01]  /*0090*/  ISETP.GE.AND P1, PT, R7, UR4, PT ;  /* 0x0000000407007c0c */ /* 0x004fe2000bf26270 */
[----:B------:R-:W0:Y:S10]  /*00a0*/  LDCU.64 UR4, c[0x0][0x358] ;  /* 0x00006b00ff0477ac */ /* 0x000e340008000a00 */
[----:B------:R-:W1:Y:S02]  /*00b0*/  @!P0 LDC.64 R4, c[0x0][0x380] ;  /* 0x0000e000ff048b82 */ /* 0x000e640000000a00 */
[----:B------:R-:W-:-:S06]  /*00c0*/  @!P1 MOV R6, 0x63 ;  /* 0x0000006300069802 */ /* 0x000fcc0000000f00 */
[----:B------:R-:W2:Y:S01]  /*00d0*/  @!P1 LDC.64 R2, c[0x0][0x380] ;  /* 0x0000e000ff029b82 */ /* 0x000ea20000000a00 */
[----:B-1----:R-:W-:-:S04]  /*00e0*/  @!P0 IMAD.WIDE.U32 R4, R0, 0x8, R4 ;  /* 0x0000000800048825 */ /* 0x002fc800078e0004 */
[----:B--2---:R-:W-:-:S04]  /*00f0*/  @!P1 IMAD.WIDE R2, R7, 0x8, R2 ;  /* 0x0000000807029825 */ /* 0x004fc800078e0202 */
[----:B------:R-:W-:-:S05]  /*0100*/  IMAD.MOV.U32 R7, RZ, RZ, RZ ;  /* 0x000000ffff077224 */ /* 0x000fca00078e00ff */
[----:B0-----:R0:W-:Y:S04]  /*0110*/  @!P1 STG.E.64 desc[UR4][R2.64+0x100], R6 ;  /* 0x0001000602009986 */ /* 0x0011e8000c101b04 */
[----:B------:R0:W-:Y:S01]  /*0120*/  @!P0 STG.E.64 desc[UR4][R4.64], RZ ;  /* 0x000000ff04008986 */ /* 0x0001e2000c101b04 */
[----:B------:R-:W-:Y:S05]  /*0130*/  @P2 EXIT ;  /* 0x000000000000294d */ /* 0x000fea0003800000 */
[----:B0-----:R-:W0:Y:S02]  /*0140*/  LDC.64 R2, c[0x0][0x390] ;  /* 0x0000e400ff027b82 */ /* 0x001e240000000a00 */
[----:B0-----:R-:W-:Y:S01]  /*0150*/  STG.E.64 desc[UR4][R2.64], RZ ;  /* 0x000000ff02007986 */ /* 0x001fe2000c101b04 */
[----:B------:R-:W-:Y:S05]  /*0160*/  EXIT ;  /* 0x000000000000794d */ /* 0x000fea0003800000 */
.L_x_336:
        /* <DEDUP_REMOVED lines=9> */
.L_x_926:


//--------------------- .text._ZN3cub18CUB_300001_SM_10006detail6reduce28DeviceReduceSingleTileKernelINS2_10policy_hubIlyN4cuda3std3__44plusIlEEE10Policy1000EPlSC_iS9_llNS7_10__identityEEEvT0_T1_T2_T3_T4_T6_ --------------------------
	.section	.text._ZN3cub18CUB_300001_SM_10006detail6reduce28DeviceReduceSingleTileKernelINS2_10policy_hubIlyN4cuda3std3__44plusIlEEE10Policy1000EPlSC_iS9_llNS7_10__identityEEEvT0_T1_T2_T3_T4_T6_,"ax",@progbits
	.align	128
        .global         _ZN3cub18CUB_300001_SM_10006detail6reduce28DeviceReduceSingleTileKernelINS2_10policy_hubIlyN4cuda3std3__44plusIlEEE10Policy1000EPlSC_iS9_llNS7_10__identityEEEvT0_T1_T2_T3_T4_T6_
        .type           _ZN3cub18CUB_300001_SM_10006detail6reduce28DeviceReduceSingleTileKernelINS2_10policy_hubIlyN4cuda3std3__44plusIlEEE10Policy1000EPlSC_iS9_llNS7_10__identityEEEvT0_T1_T2_T3_T4_T6_,@function
        .size           _ZN3cub18CUB_300001_SM_10006detail6reduce28DeviceReduceSingleTileKernelINS2_10policy_hubIlyN4cuda3std3__44plusIlEEE10Policy1000EPlSC_iS9_llNS7_10__identityEEEvT0_T1_T2_T3_T4_T6_,(.L_x_927 - _ZN3cub18CUB_300001_SM_10006detail6reduce28DeviceReduceSingleTileKernelINS2_10policy_hubIlyN4cuda3std3__44plusIlEEE10Policy1000EPlSC_iS9_llNS7_10__identityEEEvT0_T1_T2_T3_T4_T6_)
        .other          _ZN3cub18CUB_300001_SM_10006detail6reduce28DeviceReduceSingleTileKernelINS2_10policy_hubIlyN4cuda3std3__44plusIlEEE10Policy1000EPlSC_iS9_llNS7_10__identityEEEvT0_T1_T2_T3_T4_T6_,@"STO_CUDA_ENTRY STV_DEFAULT"
_ZN3cub18CUB_300001_SM_10006detail6reduce28DeviceReduceSingleTileKernelINS2_10policy_hubIlyN4cuda3std3__44plusIlEEE10Policy1000EPlSC_iS9_llNS7_10__identityEEEvT0_T1_T2_T3_T4_T6_:
.text._ZN3cub18CUB_300001_SM_10006detail6reduce28DeviceReduceSingleTileKernelINS2_10policy_hubIlyN4cuda3std3__44plusIlEEE10Policy1000EPlSC_iS9_llNS7_10__identityEEEvT0_T1_T2_T3_T4_T6_:
[----:B------:R-:W-:Y:S01]  /*0000*/  LDC R1, c[0x0][0x37c] ;  /* 0x0000df00ff017b82 */ /* 0x000fe20000000800 */
[----:B------:R-:W0:Y:S01]  /*0010*/  LDCU UR4, c[0x0][0x390] ;  /* 0x00007200ff0477ac */ /* 0x000e220008000800 */
[----:B------:R-:W1:Y:S01]  /*0020*/  LDCU.64 UR6, c[0x0][0x358] ;  /* 0x00006b00ff0677ac */ /* 0x000e620008000a00 */
[----:B0-----:R-:W-:-:S05]  /*0030*/  IMAD.U32 R4, RZ, RZ, UR4 ;  /* 0x00000004ff047e24 */ /* 0x001fca000f8e00ff */
[----:B------:R-:W-:-:S13]  /*0040*/  ISETP.NE.AND P0, PT, R4, RZ, PT ;  /* 0x000000ff0400720c */ /* 0x000fda0003f05270 */
[----:B-1----:R-:W-:Y:S05]  /*0050*/  @P0 BRA `(.L_x_337) ;  /* 0x00000000001c0947 */ /* 0x002fea0003800000 */
[----:B------:R-:W0:Y:S02]  /*0060*/  S2R R0, SR_TID.X ;  /* 0x0000000000007919 */ /* 0x000e240000002100 */
[----:B0-----:R-:W-:-:S13]  /*0070*/  ISETP.NE.AND P0, PT, R0, RZ, PT ;  /* 0x000000ff0000720c */ /* 0x001fda0003f05270 */
[----:B------:R-:W-:Y:S05]  /*0080*/  @P0 EXIT ;  /* 0x000000000000094d */ /* 0x000fea0003800000 */
[----:B------:R-:W0:Y:S08]  /*0090*/  LDC.64 R2, c[0x0][0x388] ;  /* 0x0000e200ff027b82 */ /* 0x000e300000000a00 */
[----:B------:R-:W0:Y:S02]  /*00a0*/  LDC.64 R4, c[0x0][0x398] ;  /* 0x0000e600ff047b82 */ /* 0x000e240000000a00 */
[----:B0-----:R-:W-:Y:S01]  /*00b0*/  STG.E.64 desc[UR6][R2.64], R4 ;  /* 0x0000000402007986 */ /* 0x001fe2000c101b06 */
[----:B------:R-:W-:Y:S05]  /*00c0*/  EXIT ;  /* 0x000000000000794d */ /* 0x000fea0003800000 */
.L_x_337:
[----:B------:R-:W-:Y:S01]  /*00d0*/  ISETP.GT.AND P0, PT, R4, 0xdff, PT ;  /* 0x00000dff0400780c */ /* 0x000fe20003f04270 */
[----:B------:R-:W-:-:S12]  /*00e0*/  BSSY.RECONVERGENT B0, `(.L_x_338) ;  /* 0x0000256000007945 */ /* 0x000fd80003800200 */
[----:B------:R-:W-:Y:S05]  /*00f0*/  @P0 BRA `(.L_x_339) ;  /* 0x00000014004c0947 */ /* 0x000fea0003800000 */
[----:B------:R-:W0:Y:S01]  /*0100*/  S2R R5, SR_TID.X ;  /* 0x0000000000057919 */ /* 0x000e220000002100 */
[----:B------:R-:W-:Y:S01]  /*0110*/  BSSY.RECONVERGENT B1, `(.L_x_340) ;  /* 0x0000009000017945 */ /* 0x000fe20003800200 */
[----:B------:R-:W-:Y:S02]  /*0120*/  CS2R R2, SRZ ;  /* 0x0000000000027805 */ /* 0x000fe4000001ff00 */
[----:B0-----:R-:W-:Y:S01]  /*0130*/  ISETP.GE.AND P0, PT, R5, R4, PT ;  /* 0x000000040500720c */ /* 0x001fe20003f06270 */
[----:B------:R-:W-:-:S12]  /*0140*/  IMAD.MOV.U32 R7, RZ, RZ, R5 ;  /* 0x000000ffff077224 */ /* 0x000fd800078e0005 */
[----:B------:R-:W-:Y:S05]  /*0150*/  @P0 BRA `(.L_x_341) ;  /* 0x0000000000100947 */ /* 0x000fea0003800000 */
[----:B------:R-:W0:Y:S02]  /*0160*/  LDC.64 R2, c[0x0][0x380] ;  /* 0x0000e000ff027b82 */ /* 0x000e240000000a00 */
[----:B0-----:R-:W-:-:S06]  /*0170*/  IMAD.WIDE.U32 R2, R5, 0x8, R2 ;  /* 0x0000000805027825 */ /* 0x001fcc00078e0002 */
[----:B------:R-:W5:Y:S01]  /*0180*/  LDG.E.64.CONSTANT R2, desc[UR6][R2.64] ;  /* 0x0000000602027981 */ /* 0x000f62000c1e9b00 */
[----:B------:R-:W-:-:S07]  /*0190*/  VIADD R7, R5, 0x200 ;  /* 0x0000020005077836 */ /* 0x000fce0000000000 */
.L_x_341:
[----:B------:R-:W-:Y:S05]  /*01a0*/  BSYNC.RECONVERGENT B1 ;  /* 0x0000000000017941 */ /* 0x000fea0003800200 */
.L_x_340:
[----:B------:R-:W-:Y:S01]  /*01b0*/  ISETP.GE.AND P0, PT, R7, R4, PT ;  /* 0x000000040700720c */ /* 0x000fe20003f06270 */
[----:B------:R-:W-:-:S12]  /*01c0*/  BSSY.RECONVERGENT B1, `(.L_x_342) ;  /* 0x0000077000017945 */ /* 0x000fd80003800200 */
[----:B------:R-:W-:Y:S05]  /*01d0*/  @P0 BRA `(.L_x_343) ;  /* 0x0000000400d40947 */ /* 0x000fea0003800000 */
[----:B------:R-:W-:Y:S01]  /*01e0*/  LOP3.LUT R9, RZ, R7, RZ, 0x33, !PT ;  /* 0x00000007ff097212 */ /* 0x000fe200078e33ff */
[----:B------:R-:W-:Y:S04]  /*01f0*/  BSSY.RECONVERGENT B2, `(.L_x_344) ;  /* 0x0000018000027945 */ /* 0x000fe80003800200 */
[----:B------:R-:W-:-:S05]  /*0200*/  IMAD.IADD R0, R9, 0x1, R4 ;  /* 0x0000000109007824 */ /* 0x000fca00078e0204 */
[C---:B------:R-:W-:Y:S02]  /*0210*/  LOP3.LUT R6, R0.reuse, 0x600, RZ, 0xc0, !PT ;  /* 0x0000060000067812 */ /* 0x040fe400078ec0ff */
[----:B------:R-:W-:Y:S02]  /*0220*/  ISETP.GE.U32.AND P1, PT, R0, 0x600, PT ;  /* 0x000006000000780c */ /* 0x000fe40003f26070 */
[----:B------:R-:W-:-:S13]  /*0230*/  ISETP.NE.AND P0, PT, R6, 0x600, PT ;  /* 0x000006000600780c */ /* 0x000fda0003f05270 */
[----:B------:R-:W-:Y:S05]  /*0240*/  @!P0 BRA `(.L_x_345) ;  /* 0x0000000000488947 */ /* 0x000fea0003800000 */
[----:B------:R-:W0:Y:S01]  /*0250*/  LDC.64 R8, c[0x0][0x380] ;  /* 0x0000e000ff087b82 */ /* 0x000e220000000a00 */
[----:B------:R-:W-:-:S04]  /*0260*/  LEA.HI R0, R0, 0x1, RZ, 0x17 ;  /* 0x0000000100007811 */ /* 0x000fc800078fb8ff */
[----:B------:R-:W-:-:S05]  /*0270*/  LOP3.LUT R0, R0, 0x3, RZ, 0xc0, !PT ;  /* 0x0000000300007812 */ /* 0x000fca00078ec0ff */
[----:B------:R-:W-:Y:S02]  /*0280*/  IMAD.MOV R0, RZ, RZ, -R0 ;  /* 0x000000ffff007224 */ /* 0x000fe400078e0a00 */
[----:B0-----:R-:W-:-:S04]  /*0290*/  IMAD.WIDE.U32 R8, R7, 0x8, R8 ;  /* 0x0000000807087825 */ /* 0x001fc800078e0008 */
[----:B------:R-:W-:Y:S02]  /*02a0*/  IMAD.MOV.U32 R6, RZ, RZ, R8 ;  /* 0x000000ffff067224 */ /* 0x000fe400078e0008 */
[----:B------:R-:W-:-:S07]  /*02b0*/  IMAD.MOV.U32 R11, RZ, RZ, R9 ;  /* 0x000000ffff0b7224 */ /* 0x000fce00078e0009 */
.L_x_346:
[----:B------:R-:W-:Y:S02]  /*02c0*/  IMAD.MOV.U32 R8, RZ, RZ, R6 ;  /* 0x000000ffff087224 */ /* 0x000fe400078e0006 */
[----:B------:R-:W-:-:S06]  /*02d0*/  IMAD.MOV.U32 R9, RZ, RZ, R11 ;  /* 0x000000ffff097224 */ /* 0x000fcc00078e000b */
[----:B------:R-:W2:Y:S01]  /*02e0*/  LDG.E.64.CONSTANT R8, desc[UR6][R8.64] ;  /* 0x0000000608087981 */ /* 0x000ea2000c1e9b00 */
[----:B------:R-:W-:Y:S01]  /*02f0*/  VIADD R0, R0, 0x1 ;  /* 0x0000000100007836 */ /* 0x000fe20000000000 */
[----:B------:R-:W-:Y:S01]  /*0300*/  IADD3 R6, P3, PT, R6, 0x1000, RZ ;  /* 0x0000100006067810 */ /* 0x000fe20007f7e0ff */
[----:B------:R-:W-:-:S03]  /*0310*/  VIADD R7, R7, 0x200 ;  /* 0x0000020007077836 */ /* 0x000fc60000000000 */
[----:B------:R-:W-:Y:S01]  /*0320*/  ISETP.NE.AND P0, PT, R0, RZ, PT ;  /* 0x000000ff0000720c */ /* 0x000fe20003f05270 */
[----:B------:R-:W-:Y:S01]  /*0330*/  IMAD.X R11, RZ, RZ, R11, P3 ;  /* 0x000000ffff0b7224 */ /* 0x000fe200018e060b */
[----:B--2--5:R-:W-:-:S05]  /*0340*/  IADD3 R2, P2, PT, R8, R2, RZ ;  /* 0x0000000208027210 */ /* 0x024fca0007f5e0ff */
[----:B------:R-:W-:-:S06]  /*0350*/  IMAD.X R3, R9, 0x1, R3, P2 ;  /* 0x0000000109037824 */ /* 0x000fcc00010e0603 */
[----:B------:R-:W-:Y:S05]  /*0360*/  @P0 BRA `(.L_x_346) ;  /* 0xfffffffc00d40947 */ /* 0x000fea000383ffff */
.L_x_345:
[----:B------:R-:W-:Y:S05]  /*0370*/  BSYNC.RECONVERGENT B2 ;  /* 0x0000000000027941 */ /* 0x000fea0003800200 */
.L_x_344:
[----:B------:R-:W-:Y:S05]  /*0380*/  @!P1 BRA `(.L_x_343) ;  /* 0x0000000400689947 */ /* 0x000fea0003800000 */
[----:B------:R-:W-:Y:S01]  /*0390*/  IMAD.IADD R0, R4, 0x1, -R7 ;  /* 0x0000000104007824 */ /* 0x000fe200078e0a07 */
[----:B------:R-:W-:Y:S01]  /*03a0*/  BSSY.RECONVERGENT B2, `(.L_x_347) ;  /* 0x0000031000027945 */ /* 0x000fe20003800200 */
[----:B------:R-:W-:-:S03]  /*03b0*/  PLOP3.LUT P0, PT, PT, PT, PT, 0x80, 0x8 ;  /* 0x000000000008781c */ /* 0x000fc60003f0f070 */
[----:B------:R-:W-:-:S13]  /*03c0*/  ISETP.GT.AND P1, PT, R0, 0x1800, PT ;  /* 0x000018000000780c */ /* 0x000fda0003f24270 */
[----:B------:R-:W-:Y:S05]  /*03d0*/  @!P1 BRA `(.L_x_348) ;  /* 0x0000000000b49947 */ /* 0x000fea0003800000 */
[----:B------:R-:W-:Y:S01]  /*03e0*/  PLOP3.LUT P0, PT, PT, PT, PT, 0x8, 0x80 ;  /* 0x000000000080781c */ /* 0x000fe20003f0e170 */
[----:B------:R-:W-:-:S12]  /*03f0*/  VIADD R0, R4, 0xffffe800 ;  /* 0xffffe80004007836 */ /* 0x000fd80000000000 */
.L_x_349:
[----:B------:R-:W0:Y:S01]  /*0400*/  LDC.64 R44, c[0x0][0x380] ;  /* 0x0000e000ff2c7b82 */ /* 0x000e220000000a00 */
[C---:B------:R-:W-:Y:S02]  /*0410*/  VIADD R41, R7.reuse, 0x800 ;  /* 0x0000080007297836 */ /* 0x040fe40000000000 */
[C---:B------:R-:W-:Y:S02]  /*0420*/  VIADD R43, R7.reuse, 0x1000 ;  /* 0x00001000072b7836 */ /* 0x040fe40000000000 */
[----:B0-----:R-:W-:-:S05]  /*0430*/  IMAD.WIDE R28, R7, 0x8, R44 ;  /* 0x00000008071c7825 */ /* 0x001fca00078e022c */
[----:B------:R-:W2:Y:S01]  /*0440*/  LDG.E.64.CONSTANT R8, desc[UR6][R28.64] ;  /* 0x000000061c087981 */ /* 0x000ea2000c1e9b00 */
[----:B------:R-:W-:-:S03]  /*0450*/  IMAD.WIDE R40, R41, 0x8, R44 ;  /* 0x0000000829287825 */ /* 0x000fc600078e022c */
[----:B------:R-:W2:Y:S04]  /*0460*/  LDG.E.64.CONSTANT R10, desc[UR6][R28.64+0x1000] ;  /* 0x001000061c0a7981 */ /* 0x000ea8000c1e9b00 */
[----:B------:R-:W3:Y:S04]  /*0470*/  LDG.E.64.CONSTANT R12, desc[UR6][R28.64+0x2000] ;  /* 0x002000061c0c7981 */ /* 0x000ee8000c1e9b00 */
[----:B------:R-:W3:Y:S01]  /*0480*/  LDG.E.64.CONSTANT R14, desc[UR6][R28.64+0x3000] ;  /* 0x003000061c0e7981 */ /* 0x000ee2000c1e9b00 */
[----:B------:R-:W-:-:S03]  /*0490*/  IMAD.WIDE R42, R43, 0x8, R44 ;  /* 0x000000082b2a7825 */ /* 0x000fc600078e022c */
[----:B------:R-:W4:Y:S04]  /*04a0*/  LDG.E.64.CONSTANT R16, desc[UR6][R40.64] ;  /* 0x0000000628107981 */ /* 0x000f28000c1e9b00 */
[----:B------:R-:W4:Y:S04]  /*04b0*/  LDG.E.64.CONSTANT R18, desc[UR6][R40.64+0x1000] ;  /* 0x0010000628127981 */ /* 0x000f28000c1e9b00 */
[----:B------:R-:W4:Y:S04]  /*04c0*/  LDG.E.64.CONSTANT R20, desc[UR6][R40.64+0x2000] ;  /* 0x0020000628147981 */ /* 0x000f28000c1e9b00 */
[----:B------:R2:W4:Y:S01]  /*04d0*/  LDG.E.64.CONSTANT R26, desc[UR6][R40.64+0x3000] ;  /* 0x00300006281a7981 */ /* 0x000522000c1e9b00 */
[----:B------:R-:W-:-:S03]  /*04e0*/  VIADD R31, R7, 0x1800 ;  /* 0x00001800071f7836 */ /* 0x000fc60000000000 */
[----:B------:R-:W4:Y:S04]  /*04f0*/  LDG.E.64.CONSTANT R24, desc[UR6][R42.64] ;  /* 0x000000062a187981 */ /* 0x000f28000c1e9b00 */
[----:B------:R-:W4:Y:S01]  /*0500*/  LDG.E.64.CONSTANT R22, desc[UR6][R42.64+0x1000] ;  /* 0x001000062a167981 */ /* 0x000f22000c1e9b00 */
[----:B------:R-:W-:-:S03]  /*0510*/  IMAD.WIDE R44, R31, 0x8, R44 ;  /* 0x000000081f2c7825 */ /* 0x000fc600078e022c */
[----:B------:R-:W4:Y:S04]  /*0520*/  LDG.E.64.CONSTANT R28, desc[UR6][R42.64+0x2000] ;  /* 0x002000062a1c7981 */ /* 0x000f28000c1e9b00 */
[----:B------:R-:W4:Y:S04]  /*0530*/  LDG.E.64.CONSTANT R36, desc[UR6][R42.64+0x3000] ;  /* 0x003000062a247981 */ /* 0x000f28000c1e9b00 */
[----:B------:R-:W4:Y:S04]  /*0540*/  LDG.E.64.CONSTANT R34, desc[UR6][R44.64] ;  /* 0x000000062c227981 */ /* 0x000f28000c1e9b00 */
[----:B------:R-:W4:Y:S04]  /*0550*/  LDG.E.64.CONSTANT R32, desc[UR6][R44.64+0x1000] ;  /* 0x001000062c207981 */ /* 0x000f28000c1e9b00 */
[----:B------:R-:W4:Y:S04]  /*0560*/  LDG.E.64.CONSTANT R30, desc[UR6][R44.64+0x2000] ;  /* 0x002000062c1e7981 */ /* 0x000f28000c1e9b00 */
[----:B------:R-:W4:Y:S01]  /*0570*/  LDG.E.64.CONSTANT R38, desc[UR6][R44.64+0x3000] ;  /* 0x003000062c267981 */ /* 0x000f22000c1e9b00 */
[----:B------:R-:W-:Y:S01]  /*0580*/  VIADD R7, R7, 0x2000 ;  /* 0x0000200007077836 */ /* 0x000fe20000000000 */
[----:B--2--5:R-:W-:-:S04]  /*0590*/  IADD3 R41, P1, P2, R10, R8, R2 ;  /* 0x000000080a297210 */ /* 0x024fc80007a3e002 */
[----:B------:R-:W-:Y:S02]  /*05a0*/  IADD3.X R9, PT, PT, R11, R9, R3, P1, P2 ;  /* 0x000000090b097210 */ /* 0x000fe40000fe4403 */
[----:B---3--:R-:W-:-:S04]  /*05b0*/  IADD3 R41, P3, P4, R14, R12, R41 ;  /* 0x0000000c0e297210 */ /* 0x008fc80007c7e029 */
[----:B------:R-:W-:Y:S02]  /*05c0*/  IADD3.X R13, PT, PT, R15, R13, R9, P3, P4 ;  /* 0x0000000d0f0d7210 */ /* 0x000fe40001fe8409 */
[----:B----4-:R-:W-:-:S04]  /*05d0*/  IADD3 R3, P1, P2, R18, R16, R41 ;  /* 0x0000001012037210 */ /* 0x010fc80007a3e029 */
[----:B------:R-:W-:Y:S02]  /*05e0*/  IADD3.X R17, PT, PT, R19, R17, R13, P1, P2 ;  /* 0x0000001113117210 */ /* 0x000fe40000fe440d */
[----:B------:R-:W-:-:S04]  /*05f0*/  IADD3 R3, P3, P4, R26, R20, R3 ;  /* 0x000000141a037210 */ /* 0x000fc80007c7e003 */
[----:B------:R-:W-:Y:S02]  /*0600*/  IADD3.X R21, PT, PT, R27, R21, R17, P3, P4 ;  /* 0x000000151b157210 */ /* 0x000fe40001fe8411 */
[----:B------:R-:W-:-:S04]  /*0610*/  IADD3 R3, P1, P2, R22, R24, R3 ;  /* 0x0000001816037210 */ /* 0x000fc80007a3e003 */
[----:B------:R-:W-:Y:S02]  /*0620*/  IADD3.X R23, PT, PT, R23, R25, R21, P1, P2 ;  /* 0x0000001917177210 */ /* 0x000fe40000fe4415 */
[----:B------:R-:W-:-:S04]  /*0630*/  IADD3 R3, P3, P4, R36, R28, R3 ;  /* 0x0000001c24037210 */ /* 0x000fc80007c7e003 */
[----:B------:R-:W-:Y:S02]  /*0640*/  IADD3.X R29, PT, PT, R37, R29, R23, P3, P4 ;  /* 0x0000001d251d7210 */ /* 0x000fe40001fe8417 */
[----:B------:R-:W-:Y:S02]  /*0650*/  ISETP.GE.AND P3, PT, R7, R0, PT ;  /* 0x000000000700720c */ /* 0x000fe40003f66270 */
[----:B------:R-:W-:-:S04]  /*0660*/  IADD3 R3, P2, P1, R32, R34, R3 ;  /* 0x0000002220037210 */ /* 0x000fc8000795e003 */
[----:B------:R-:W-:Y:S02]  /*0670*/  IADD3 R2, P4, P5, R38, R30, R3 ;  /* 0x0000001e26027210 */ /* 0x000fe40007d9e003 */
[----:B------:R-:W-:-:S04]  /*0680*/  IADD3.X R3, PT, PT, R33, R35, R29, P2, P1 ;  /* 0x0000002321037210 */ /* 0x000fc800017e241d */
[----:B------:R-:W-:Y:S01]  /*0690*/  IADD3.X R3, PT, PT, R39, R31, R3, P4, P5 ;  /* 0x0000001f27037210 */ /* 0x000fe200027ea403 */
[----:B------:R-:W-:Y:S06]  /*06a0*/  @!P3 BRA `(.L_x_349) ;  /* 0xfffffffc0054b947 */ /* 0x000fec000383ffff */
.L_x_348:
[----:B------:R-:W-:Y:S05]  /*06b0*/  BSYNC.RECONVERGENT B2 ;  /* 0x0000000000027941 */ /* 0x000fea0003800200 */
.L_x_347:
[----:B------:R-:W-:Y:S01]  /*06c0*/  IMAD.IADD R0, R4, 0x1, -R7 ;  /* 0x0000000104007824 */ /* 0x000fe200078e0a07 */
[----:B------:R-:W-:Y:S04]  /*06d0*/  BSSY.RECONVERGENT B2, `(.L_x_350) ;  /* 0x0000019000027945 */ /* 0x000fe80003800200 */
[----:B------:R-:W-:-:S13]  /*06e0*/  ISETP.GT.AND P1, PT, R0, 0x800, PT ;  /* 0x000008000000780c */ /* 0x000fda0003f24270 */
[----:B------:R-:W-:Y:S05]  /*06f0*/  @!P1 BRA `(.L_x_351) ;  /* 0x0000000000589947 */ /* 0x000fea0003800000 */
[----:B------:R-:W0:Y:S01]  /*0700*/  LDC.64 R18, c[0x0][0x380] ;  /* 0x0000e000ff127b82 */ /* 0x000e220000000a00 */
[C---:B------:R-:W-:Y:S02]  /*0710*/  VIADD R15, R7.reuse, 0x800 ;  /* 0x00000800070f7836 */ /* 0x040fe40000000000 */
[----:B0-----:R-:W-:-:S05]  /*0720*/  IMAD.WIDE R8, R7, 0x8, R18 ;  /* 0x0000000807087825 */ /* 0x001fca00078e0212 */
[----:B------:R-:W2:Y:S01]  /*0730*/  LDG.E.64.CONSTANT R10, desc[UR6][R8.64] ;  /* 0x00000006080a7981 */ /* 0x000ea2000c1e9b00 */
[----:B------:R-:W-:-:S03]  /*0740*/  IMAD.WIDE R18, R15, 0x8, R18 ;  /* 0x000000080f127825 */ /* 0x000fc600078e0212 */
[----:B------:R-:W2:Y:S04]  /*0750*/  LDG.E.64.CONSTANT R12, desc[UR6][R8.64+0x1000] ;  /* 0x00100006080c7981 */ /* 0x000ea8000c1e9b00 */
[----:B------:R-:W3:Y:S04]  /*0760*/  LDG.E.64.CONSTANT R14, desc[UR6][R8.64+0x2000] ;  /* 0x00200006080e7981 */ /* 0x000ee8000c1e9b00 */
[----:B------:R-:W3:Y:S04]  /*0770*/  LDG.E.64.CONSTANT R16, desc[UR6][R8.64+0x3000] ;  /* 0x0030000608107981 */ /* 0x000ee8000c1e9b00 */
[----:B------:R-:W4:Y:S04]  /*0780*/  LDG.E.64.CONSTANT R20, desc[UR6][R18.64] ;  /* 0x0000000612147981 */ /* 0x000f28000c1e9b00 */
[----:B------:R-:W4:Y:S04]  /*0790*/  LDG.E.64.CONSTANT R22, desc[UR6][R18.64+0x1000] ;  /* 0x0010000612167981 */ /* 0x000f28000c1e9b00 */
[----:B------:R-:W4:Y:S04]  /*07a0*/  LDG.E.64.CONSTANT R24, desc[UR6][R18.64+0x2000] ;  /* 0x0020000612187981 */ /* 0x000f28000c1e9b00 */
[----:B------:R-:W4:Y:S01]  /*07b0*/  LDG.E.64.CONSTANT R26, desc[UR6][R18.64+0x3000] ;  /* 0x00300006121a7981 */ /* 0x000f22000c1e9b00 */
[----:B------:R-:W-:Y:S01]  /*07c0*/  VIADD R7, R7, 0x1000 ;  /* 0x0000100007077836 */ /* 0x000fe20000000000 */
[----:B--2--5:R-:W-:-:S04]  /*07d0*/  IADD3 R29, P0, P1, R12, R10, R2 ;  /* 0x0000000a0c1d7210 */ /* 0x024fc8000791e002 */
[----:B------:R-:W-:Y:S02]  /*07e0*/  IADD3.X R11, PT, PT, R13, R11, R3, P0, P1 ;  /* 0x0000000b0d0b7210 */ /* 0x000fe400007e2403 */
[----:B------:R-:W-:Y:S02]  /*07f0*/  PLOP3.LUT P0, PT, PT, PT, PT, 0x8, 0x80 ;  /* 0x000000000080781c */ /* 0x000fe40003f0e170 */
[----:B---3--:R-:W-:-:S04]  /*0800*/  IADD3 R29, P2, P3, R16, R14, R29 ;  /* 0x0000000e101d7210 */ /* 0x008fc80007b5e01d */
[----:B------:R-:W-:Y:S02]  /*0810*/  IADD3.X R15, PT, PT, R17, R15, R11, P2, P3 ;  /* 0x0000000f110f7210 */ /* 0x000fe400017e640b */
[----:B----4-:R-:W-:-:S04]  /*0820*/  IADD3 R3, P1, P4, R22, R20, R29 ;  /* 0x0000001416037210 */ /* 0x010fc80007c3e01d */
[----:B------:R-:W-:Y:S02]  /*0830*/  IADD3 R2, P2, P3, R26, R24, R3 ;  /* 0x000000181a027210 */ /* 0x000fe40007b5e003 */
[----:B------:R-:W-:-:S04]  /*0840*/  IADD3.X R3, PT, PT, R23, R21, R15, P1, P4 ;  /* 0x0000001517037210 */ /* 0x000fc80000fe840f */
[----:B------:R-:W-:-:S07]  /*0850*/  IADD3.X R3, PT, PT, R27, R25, R3, P2, P3 ;  /* 0x000000191b037210 */ /* 0x000fce00017e6403 */
.L_x_351:
[----:B------:R-:W-:Y:S05]  /*0860*/  BSYNC.RECONVERGENT B2 ;  /* 0x0000000000027941 */ /* 0x000fea0003800200 */
.L_x_350:
[----:B------:R-:W-:-:S13]  /*0870*/  ISETP.LT.OR P0, PT, R7, R4, P0 ;  /* 0x000000040700720c */ /* 0x000fda0000701670 */
[----:B------:R-:W-:Y:S05]  /*0880*/  @!P0 BRA `(.L_x_343) ;  /* 0x0000000000288947 */ /* 0x000fea0003800000 */
[----:B------:R-:W0:Y:S02]  /*0890*/  LDC.64 R8, c[0x0][0x380] ;  /* 0x0000e000ff087b82 */ /* 0x000e240000000a00 */
[----:B0-----:R-:W-:-:S05]  /*08a0*/  IMAD.WIDE R6, R7, 0x8, R8 ;  /* 0x0000000807067825 */ /* 0x001fca00078e0208 */
[----:B------:R-:W2:Y:S04]  /*08b0*/  LDG.E.64.CONSTANT R8, desc[UR6][R6.64] ;  /* 0x0000000606087981 */ /* 0x000ea8000c1e9b00 */
[----:B------:R-:W2:Y:S04]  /*08c0*/  LDG.E.64.CONSTANT R10, desc[UR6][R6.64+0x1000] ;  /* 0x00100006060a7981 */ /* 0x000ea8000c1e9b00 */
[----:B------:R-:W3:Y:S04]  /*08d0*/  LDG.E.64.CONSTANT R12, desc[UR6][R6.64+0x2000] ;  /* 0x00200006060c7981 */ /* 0x000ee8000c1e9b00 */
[----:B------:R-:W3:Y:S01]  /*08e0*/  LDG.E.64.CONSTANT R14, desc[UR6][R6.64+0x3000] ;  /* 0x00300006060e7981 */ /* 0x000ee2000c1e9b00 */
[----:B--2--5:R-:W-:-:S04]  /*08f0*/  IADD3 R17, P0, P1, R10, R8, R2 ;  /* 0x000000080a117210 */ /* 0x024fc8000791e002 */
[----:B------:R-:W-:Y:S02]  /*0900*/  IADD3.X R3, PT, PT, R11, R9, R3, P0, P1 ;  /* 0x000000090b037210 */ /* 0x000fe400007e2403 */
[----:B---3--:R-:W-:-:S04]  /*0910*/  IADD3 R2, P2, P3, R14, R12, R17 ;  /* 0x0000000c0e027210 */ /* 0x008fc80007b5e011 */
[----:B------:R-:W-:-:S09]  /*0920*/  IADD3.X R3, PT, PT, R15, R13, R3, P2, P3 ;  /* 0x0000000d0f037210 */ /* 0x000fd200017e6403 */
.L_x_343:
[----:B------:R-:W-:Y:S05]  /*0930*/  BSYNC.RECONVERGENT B1 ;  /* 0x0000000000017941 */ /* 0x000fea0003800200 */
.L_x_342:
[----:B------:R-:W-:-:S13]  /*0940*/  ISETP.GE.AND P0, PT, R4, 0x200, PT ;  /* 0x000002000400780c */ /* 0x000fda0003f06270 */
[----:B------:R-:W-:Y:S05]  /*0950*/  @!P0 BRA `(.L_x_352) ;  /* 0x00000004002c8947 */ /* 0x000fea0003800000 */
[----:B------:R-:W0:Y:S01]  /*0960*/  S2R R8, SR_LANEID ;  /* 0x0000000000087919 */ /* 0x000e220000000000 */
[----:B-----5:R-:W1:Y:S04]  /*0970*/  SHFL.DOWN PT, R0, R2, 0x1, 0x1f ;  /* 0x08201f0002007f89 */ /* 0x020e6800000e0000 */
[----:B------:R-:W2:Y:S01]  /*0980*/  SHFL.DOWN PT, R4, R3, 0x1, 0x1f ;  /* 0x08201f0003047f89 */ /* 0x000ea200000e0000 */
[----:B0-----:R-:W-:-:S04]  /*0990*/  ISETP.GT.AND P0, PT, R8, 0x1e, PT ;  /* 0x0000001e0800780c */ /* 0x001fc80003f04270 */
[----:B-1----:R-:W-:Y:S02]  /*09a0*/  SEL R9, R0, RZ, !P0 ;  /* 0x000000ff00097207 */ /* 0x002fe40004000000 */
[----:B--2---:R-:W-:Y:S02]  /*09b0*/  SEL R4, R4, RZ, !P0 ;  /* 0x000000ff04047207 */ /* 0x004fe40004000000 */
[----:B------:R-:W-:-:S05]  /*09c0*/  IADD3 R9, P0, PT, R2, R9, RZ ;  /* 0x0000000902097210 */ /* 0x000fca0007f1e0ff */
[----:B------:R-:W-:Y:S01]  /*09d0*/  IMAD.X R6, R3, 0x1, R4, P0 ;  /* 0x0000000103067824 */ /* 0x000fe200000e0604 */
[----:B------:R-:W0:Y:S01]  /*09e0*/  SHFL.DOWN PT, R0, R9, 0x2, 0x1f ;  /* 0x08401f0009007f89 */ /* 0x000e2200000e0000 */
[----:B------:R-:W-:-:S03]  /*09f0*/  ISETP.GT.AND P0, PT, R8, 0x1d, PT ;  /* 0x0000001d0800780c */ /* 0x000fc60003f04270 */
[----:B------:R-:W1:Y:S01]  /*0a00*/  SHFL.DOWN PT, R4, R6, 0x2, 0x1f ;  /* 0x08401f0006047f89 */ /* 0x000e6200000e0000 */
[----:B0-----:R-:W-:-:S04]  /*0a10*/  SEL R0, R0, RZ, !P0 ;  /* 0x000000ff00007207 */ /* 0x001fc80004000000 */
[----:B------:R-:W-:Y:S02]  /*0a20*/  IADD3 R7, P1, PT, R0, R9, RZ ;  /* 0x0000000900077210 */ /* 0x000fe40007f3e0ff */
[----:B-1----:R-:W-:Y:S02]  /*0a30*/  SEL R3, R4, RZ, !P0 ;  /* 0x000000ff04037207 */ /* 0x002fe40004000000 */
[----:B------:R-:W-:Y:S01]  /*0a40*/  ISETP.GT.AND P0, PT, R8, 0x1b, PT ;  /* 0x0000001b0800780c */ /* 0x000fe20003f04270 */
[----:B------:R-:W0:Y:S02]  /*0a50*/  SHFL.DOWN PT, R0, R7, 0x4, 0x1f ;  /* 0x08801f0007007f89 */ /* 0x000e2400000e0000 */
[----:B------:R-:W-:-:S05]  /*0a60*/  IMAD.X R3, R3, 0x1, R6, P1 ;  /* 0x0000000103037824 */ /* 0x000fca00008e0606 */
[----:B------:R-:W1:Y:S01]  /*0a70*/  SHFL.DOWN PT, R2, R3, 0x4, 0x1f ;  /* 0x08801f0003027f89 */ /* 0x000e6200000e0000 */
[----:B0-----:R-:W-:-:S04]  /*0a80*/  SEL R0, R0, RZ, !P0 ;  /* 0x000000ff00007207 */ /* 0x001fc80004000000 */
[----:B------:R-:W-:Y:S02]  /*0a90*/  IADD3 R11, P1, PT, R0, R7, RZ ;  /* 0x00000007000b7210 */ /* 0x000fe40007f3e0ff */
[----:B-1----:R-:W-:-:S03]  /*0aa0*/  SEL R2, R2, RZ, !P0 ;  /* 0x000000ff02027207 */ /* 0x002fc60004000000 */
[----:B------:R-:W0:Y:S01]  /*0ab0*/  SHFL.DOWN PT, R0, R11, 0x8, 0x1f ;  /* 0x09001f000b007f89 */ /* 0x000e2200000e0000 */
[----:B------:R-:W-:Y:S01]  /*0ac0*/  ISETP.GT.AND P0, PT, R8, 0x17, PT ;  /* 0x000000170800780c */ /* 0x000fe20003f04270 */
[----:B------:R-:W-:Y:S01]  /*0ad0*/  IMAD.X R13, R2, 0x1, R3, P1 ;  /* 0x00000001020d7824 */ /* 0x000fe200008e0603 */
[----:B------:R-:W-:-:S04]  /*0ae0*/  ISETP.NE.AND P1, PT, R8, RZ, PT ;  /* 0x000000ff0800720c */ /* 0x000fc80003f25270 */
[----:B------:R-:W1:Y:S09]  /*0af0*/  SHFL.DOWN PT, R2, R13, 0x8, 0x1f ;  /* 0x09001f000d027f89 */ /* 0x000e7200000e0000 */
[----:B------:R-:W2:Y:S01]  /*0b00*/  @!P1 S2R R7, SR_CgaCtaId ;  /* 0x0000000000079919 */ /* 0x000ea20000008800 */
[----:B0-----:R-:W-:-:S04]  /*0b10*/  SEL R0, R0, RZ, !P0 ;  /* 0x000000ff00007207 */ /* 0x001fc80004000000 */
[----:B------:R-:W-:Y:S02]  /*0b20*/  IADD3 R9, P2, PT, R0, R11, RZ ;  /* 0x0000000b00097210 */ /* 0x000fe40007f5e0ff */
[----:B-1----:R-:W-:-:S03]  /*0b30*/  SEL R2, R2, RZ, !P0 ;  /* 0x000000ff02027207 */ /* 0x002fc60004000000 */
[----:B------:R-:W0:Y:S01]  /*0b40*/  SHFL.DOWN PT, R0, R9, 0x10, 0x1f ;  /* 0x0a001f0009007f89 */ /* 0x000e2200000e0000 */
[----:B------:R-:W-:Y:S01]  /*0b50*/  ISETP.GT.AND P0, PT, R8, 0xf, PT ;  /* 0x0000000f0800780c */ /* 0x000fe20003f04270 */
[----:B------:R-:W-:Y:S01]  /*0b60*/  IMAD.X R6, R2, 0x1, R13, P2 ;  /* 0x0000000102067824 */ /* 0x000fe200010e060d */
[----:B------:R-:W-:-:S04]  /*0b70*/  @!P1 MOV R2, 0x400 ;  /* 0x0000040000029802 */ /* 0x000fc80000000f00 */
[----:B------:R-:W1:Y:S01]  /*0b80*/  SHFL.DOWN PT, R3, R6, 0x10, 0x1f ;  /* 0x0a001f0006037f89 */ /* 0x000e6200000e0000 */
[----:B--2---:R-:W-:Y:S02]  /*0b90*/  @!P1 LEA R7, R7, R2, 0x18 ;  /* 0x0000000207079211 */ /* 0x004fe400078ec0ff */
[----:B0-----:R-:W-:Y:S02]  /*0ba0*/  SEL R4, R0, RZ, !P0 ;  /* 0x000000ff00047207 */ /* 0x001fe40004000000 */
[----:B------:R-:W-:Y:S02]  /*0bb0*/  @!P1 SHF.R.U32.HI R0, RZ, 0x2, R5 ;  /* 0x00000002ff009819 */ /* 0x000fe40000011605 */
[----:B------:R-:W-:Y:S02]  /*0bc0*/  IADD3 R2, P2, PT, R4, R9, RZ ;  /* 0x0000000904027210 */ /* 0x000fe40007f5e0ff */
[----:B------:R-:W-:Y:S02]  /*0bd0*/  @!P1 LOP3.LUT R0, R0, 0xf8, RZ, 0xc0, !PT ;  /* 0x000000f800009812 */ /* 0x000fe400078ec0ff */
[----:B-1----:R-:W-:-:S02]  /*0be0*/  SEL R3, R3, RZ, !P0 ;  /* 0x000000ff03037207 */ /* 0x002fc40004000000 */
[----:B------:R-:W-:Y:S01]  /*0bf0*/  ISETP.NE.AND P0, PT, R5, RZ, PT ;  /* 0x000000ff0500720c */ /* 0x000fe20003f05270 */
[----:B------:R-:W-:Y:S02]  /*0c00*/  @!P1 IMAD.IADD R7, R0, 0x1, R7 ;  /* 0x0000000100079824 */ /* 0x000fe400078e0207 */
[----:B------:R-:W-:-:S05]  /*0c10*/  IMAD.X R3, R3, 0x1, R6, P2 ;  /* 0x0000000103037824 */ /* 0x000fca00010e0606 */
[----:B------:R2:W-:Y:S01]  /*0c20*/  @!P1 STS.64 [R7+0x10], R2 ;  /* 0x0000100207009388 */ /* 0x0005e20000000a00 */
[----:B------:R-:W-:Y:S06]  /*0c30*/  BAR.SYNC.DEFER_BLOCKING 0x0 ;  /* 0x0000000000007b1d */ /* 0x000fec0000010000 */
[----:B------:R-:W-:Y:S05]  /*0c40*/  @P0 BRA `(.L_x_353) ;  /* 0x00000018007c0947 */ /* 0x000fea0003800000 */
[----:B------:R-:W0:Y:S01]  /*0c50*/  S2UR UR5, SR_CgaCtaId ;  /* 0x00000000000579c3 */ /* 0x000e220000008800 */
[----:B------:R-:W-:Y:S02]  /*0c60*/  UMOV UR4, 0x400 ;  /* 0x0000040000047882 */ /* 0x000fe40000000000 */
[----:B0-----:R-:W-:-:S09]  /*0c70*/  ULEA UR4, UR5, UR4, 0x18 ;  /* 0x0000000405047291 */ /* 0x001fd2000f8ec0ff */
[----:B------:R-:W-:Y:S04]  /*0c80*/  LDS.64 R32, [UR4+0x18] ;  /* 0x00001804ff207984 */ /* 0x000fe80008000a00 */
[----:B------:R-:W0:Y:S04]  /*0c90*/  LDS.128 R28, [UR4+0x20] ;  /* 0x00002004ff1c7984 */ /* 0x000e280008000c00 */
[----:B------:R-:W1:Y:S04]  /*0ca0*/  LDS.128 R24, [UR4+0x30] ;  /* 0x00003004ff187984 */ /* 0x000e680008000c00 */
[----:B------:R-:W3:Y:S04]  /*0cb0*/  LDS.128 R20, [UR4+0x40] ;  /* 0x00004004ff147984 */ /* 0x000ee80008000c00 */
[----:B------:R-:W4:Y:S04]  /*0cc0*/  LDS.128 R16, [UR4+0x50] ;  /* 0x00005004ff107984 */ /* 0x000f280008000c00 */
[----:B------:R-:W5:Y:S04]  /*0cd0*/  LDS.128 R12, [UR4+0x60] ;  /* 0x00006004ff0c7984 */ /* 0x000f680008000c00 */
[----:B------:R-:W5:Y:S04]  /*0ce0*/  LDS.128 R8, [UR4+0x70] ;  /* 0x00007004ff087984 */ /* 0x000f680008000c00 */
[----:B--2---:R-:W2:Y:S01]  /*0cf0*/  LDS.128 R4, [UR4+0x80] ;  /* 0x00008004ff047984 */ /* 0x004ea20008000c00 */
[----:B0-----:R-:W-:-:S04]  /*0d00*/  IADD3 R35, P1, P2, R28, R32, R2 ;  /* 0x000000201c237210 */ /* 0x001fc80007a3e002 */
[----:B-1----:R-:W-:Y:S02]  /*0d10*/  IADD3 R35, P3, P4, R24, R35, R30 ;  /* 0x0000002318237210 */ /* 0x002fe40007c7e01e */
[----:B------:R-:W-:Y:S02]  /*0d20*/  IADD3.X R29, PT, PT, R29, R33, R3, P1, P2 ;  /* 0x000000211d1d7210 */ /* 0x000fe40000fe4403 */
[----:B---3--:R-:W-:Y:S02]  /*0d30*/  IADD3 R3, P1, P2, R20, R35, R26 ;  /* 0x0000002314037210 */ /* 0x008fe40007a3e01a */
[----:B------:R-:W-:Y:S02]  /*0d40*/  IADD3.X R25, PT, PT, R25, R29, R31, P3, P4 ;  /* 0x0000001d19197210 */ /* 0x000fe40001fe841f */
[----:B----4-:R-:W-:Y:S02]  /*0d50*/  IADD3 R3, P3, P4, R16, R3, R22 ;  /* 0x0000000310037210 */ /* 0x010fe40007c7e016 */
[----:B------:R-:W-:-:S02]  /*0d60*/  IADD3.X R21, PT, PT, R21, R25, R27, P1, P2 ;  /* 0x0000001915157210 */ /* 0x000fc40000fe441b */
[----:B-----5:R-:W-:Y:S02]  /*0d70*/  IADD3 R3, P1, P2, R12, R3, R18 ;  /* 0x000000030c037210 */ /* 0x020fe40007a3e012 */
[----:B------:R-:W-:Y:S02]  /*0d80*/  IADD3.X R17, PT, PT, R17, R21, R23, P3, P4 ;  /* 0x0000001511117210 */ /* 0x000fe40001fe8417 */
[----:B------:R-:W-:Y:S02]  /*0d90*/  IADD3 R3, P3, P4, R8, R3, R14 ;  /* 0x0000000308037210 */ /* 0x000fe40007c7e00e */
[----:B------:R-:W-:Y:S02]  /*0da0*/  IADD3.X R13, PT, PT, R13, R17, R19, P1, P2 ;  /* 0x000000110d0d7210 */ /* 0x000fe40000fe4413 */
[----:B--2---:R-:W-:Y:S02]  /*0db0*/  IADD3 R3, P1, P2, R4, R3, R10 ;  /* 0x0000000304037210 */ /* 0x004fe40007a3e00a */
[----:B------:R-:W-:-:S02]  /*0dc0*/  IADD3.X R9, PT, PT, R9, R13, R15, P3, P4 ;  /* 0x0000000d09097210 */ /* 0x000fc40001fe840f */
[----:B------:R-:W-:Y:S02]  /*0dd0*/  IADD3 R2, P3, PT, R3, R6, RZ ;  /* 0x0000000603027210 */ /* 0x000fe40007f7e0ff */
[----:B------:R-:W-:-:S05]  /*0de0*/  IADD3.X R3, PT, PT, R5, R9, R11, P1, P2 ;  /* 0x0000000905037210 */ /* 0x000fca0000fe440b */
[----:B------:R-:W-:Y:S01]  /*0df0*/  IMAD.X R3, R3, 0x1, R7, P3 ;  /* 0x0000000103037824 */ /* 0x000fe200018e0607 */
[----:B------:R-:W-:Y:S06]  /*0e00*/  BRA `(.L_x_353) ;  /* 0x00000018000c7947 */ /* 0x000fec0003800000 */
.L_x_352:
[----:B------:R-:W-:Y:S01]  /*0e10*/  LOP3.LUT R0, R5, 0x3e0, RZ, 0xc0, !PT ;  /* 0x000003e005007812 */ /* 0x000fe200078ec0ff */
[----:B------:R-:W0:Y:S03]  /*0e20*/  S2R R12, SR_LANEID ;  /* 0x00000000000c7919 */ /* 0x000e260000000000 */
[----:B------:R-:W-:Y:S01]  /*0e30*/  LOP3.LUT R9, RZ, R0, RZ, 0x33, !PT ;  /* 0x00000000ff097212 */ /* 0x000fe200078e33ff */
[----:B------:R-:W-:-:S04]  /*0e40*/  VIADD R7, R0, 0x20 ;  /* 0x0000002000077836 */ /* 0x000fc80000000000 */
[----:B------:R-:W-:Y:S01]  /*0e50*/  IMAD.IADD R9, R9, 0x1, R4 ;  /* 0x0000000109097824 */ /* 0x000fe200078e0204 */
[----:B------:R-:W-:-:S04]  /*0e60*/  ISETP.GT.AND P0, PT, R7, R4, PT ;  /* 0x000000040700720c */ /* 0x000fc80003f04270 */
[----:B------:R-:W-:-:S05]  /*0e70*/  SEL R9, R9, 0x1f, P0 ;  /* 0x0000001f09097807 */ /* 0x000fca0000000000 */
[----:B-----5:R-:W1:Y:S04]  /*0e80*/  SHFL.DOWN PT, R0, R2, 0x1, R9 ;  /* 0x0820000002007989 */ /* 0x020e6800000e0009 */
[----:B------:R-:W2:Y:S01]  /*0e90*/  SHFL.DOWN PT, R6, R3, 0x1, R9 ;  /* 0x0820000003067989 */ /* 0x000ea200000e0009 */
[C---:B0-----:R-:W-:Y:S01]  /*0ea0*/  ISETP.GE.AND P0, PT, R12.reuse, R9, PT ;  /* 0x000000090c00720c */ /* 0x041fe20003f06270 */
[C---:B------:R-:W-:Y:S01]  /*0eb0*/  VIADD R8, R12.reuse, 0x2 ;  /* 0x000000020c087836 */ /* 0x040fe20000000000 */
[----:B------:R-:W-:Y:S02]  /*0ec0*/  ISETP.NE.AND P2, PT, R12, RZ, PT ;  /* 0x000000ff0c00720c */ /* 0x000fe40003f45270 */
[----:B-1----:R-:W-:Y:S02]  /*0ed0*/  SEL R7, R0, RZ, !P0 ;  /* 0x000000ff00077207 */ /* 0x002fe40004000000 */
[----:B--2---:R-:W-:-:S02]  /*0ee0*/  SEL R6, R6, RZ, !P0 ;  /* 0x000000ff06067207 */ /* 0x004fc40004000000 */
[----:B------:R-:W-:-:S05]  /*0ef0*/  IADD3 R7, P0, PT, R2, R7, RZ ;  /* 0x0000000702077210 */ /* 0x000fca0007f1e0ff */
[----:B------:R-:W-:Y:S01]  /*0f00*/  IMAD.X R11, R3, 0x1, R6, P0 ;  /* 0x00000001030b7824 */ /* 0x000fe200000e0606 */
[----:B------:R-:W0:Y:S01]  /*0f10*/  SHFL.DOWN PT, R0, R7, 0x2, R9 ;  /* 0x0840000007007989 */ /* 0x000e2200000e0009 */
[----:B------:R-:W-:-:S03]  /*0f20*/  ISETP.GT.AND P0, PT, R8, R9, PT ;  /* 0x000000090800720c */ /* 0x000fc60003f04270 */
[----:B------:R-:W1:Y:S01]  /*0f30*/  SHFL.DOWN PT, R6, R11, 0x2, R9 ;  /* 0x084000000b067989 */ /* 0x000e6200000e0009 */
[----:B0-----:R-:W-:-:S04]  /*0f40*/  SEL R0, R0, RZ, !P0 ;  /* 0x000000ff00007207 */ /* 0x001fc80004000000 */
[----:B------:R-:W-:Y:S02]  /*0f50*/  IADD3 R8, P1, PT, R0, R7, RZ ;  /* 0x0000000700087210 */ /* 0x000fe40007f3e0ff */
[----:B-1----:R-:W-:-:S03]  /*0f60*/  SEL R6, R6, RZ, !P0 ;  /* 0x000000ff06067207 */ /* 0x002fc60004000000 */
[----:B------:R-:W0:Y:S02]  /*0f70*/  SHFL.DOWN PT, R0, R8, 0x4, R9 ;  /* 0x0880000008007989 */ /* 0x000e2400000e0009 */
[----:B------:R-:W-:Y:S02]  /*0f80*/  IMAD.X R10, R6, 0x1, R11, P1 ;  /* 0x00000001060a7824 */ /* 0x000fe400008e060b */
[----:B------:R-:W-:Y:S01]  /*0f90*/  VIADD R6, R12, 0x4 ;  /* 0x000000040c067836 */ /* 0x000fe20000000000 */
[----:B------:R-:W1:Y:S02]  /*0fa0*/  @!P2 S2R R11, SR_CgaCtaId ;  /* 0x00000000000ba919 */ /* 0x000e640000008800 */
[----:B------:R-:W2:Y:S02]  /*0fb0*/  SHFL.DOWN PT, R2, R10, 0x4, R9 ;  /* 0x088000000a027989 */ /* 0x000ea400000e0009 */
[----:B------:R-:W-:Y:S01]  /*0fc0*/  ISETP.GT.AND P0, PT, R6, R9, PT ;  /* 0x000000090600720c */ /* 0x000fe20003f04270 */
[----:B------:R-:W-:-:S03]  /*0fd0*/  VIADD R6, R12, 0x8 ;  /* 0x000000080c067836 */ /* 0x000fc60000000000 */
[----:B0-----:R-:W-:-:S04]  /*0fe0*/  SEL R0, R0, RZ, !P0 ;  /* 0x000000ff00007207 */ /* 0x001fc80004000000 */
[----:B------:R-:W-:Y:S02]  /*0ff0*/  IADD3 R3, P1, PT, R0, R8, RZ ;  /* 0x0000000800037210 */ /* 0x000fe40007f3e0ff */
[----:B--2---:R-:W-:-:S03]  /*1000*/  SEL R2, R2, RZ, !P0 ;  /* 0x000000ff02027207 */ /* 0x004fc60004000000 */
[----:B------:R-:W0:Y:S01]  /*1010*/  SHFL.DOWN PT, R0, R3, 0x8, R9 ;  /* 0x0900000003007989 */ /* 0x000e2200000e0009 */
[----:B------:R-:W-:Y:S01]  /*1020*/  ISETP.GT.AND P0, PT, R6, R9, PT ;  /* 0x000000090600720c */ /* 0x000fe20003f04270 */
[----:B------:R-:W-:-:S05]  /*1030*/  IMAD.X R7, R2, 0x1, R10, P1 ;  /* 0x0000000102077824 */ /* 0x000fca00008e060a */
[----:B------:R-:W2:Y:S01]  /*1040*/  SHFL.DOWN PT, R2, R7, 0x8, R9 ;  /* 0x0900000007027989 */ /* 0x000ea200000e0009 */
[----:B0-----:R-:W-:-:S04]  /*1050*/  SEL R0, R0, RZ, !P0 ;  /* 0x000000ff00007207 */ /* 0x001fc80004000000 */
[----:B------:R-:W-:Y:S02]  /*1060*/  IADD3 R6, P1, PT, R0, R3, RZ ;  /* 0x0000000300067210 */ /* 0x000fe40007f3e0ff */
[----:B--2---:R-:W-:-:S03]  /*1070*/  SEL R2, R2, RZ, !P0 ;  /* 0x000000ff02027207 */ /* 0x004fc60004000000 */
[----:B------:R-:W0:Y:S02]  /*1080*/  SHFL.DOWN PT, R0, R6, 0x10, R9 ;  /* 0x0a00000006007989 */ /* 0x000e2400000e0009 */
[----:B------:R-:W-:Y:S01]  /*1090*/  IMAD.X R8, R2, 0x1, R7, P1 ;  /* 0x0000000102087824 */ /* 0x000fe200008e0607 */
[----:B------:R-:W-:Y:S01]  /*10a0*/  @!P2 SHF.R.U32.HI R7, RZ, 0x2, R5 ;  /* 0x00000002ff07a819 */ /* 0x000fe20000011605 */
[----:B------:R-:W-:-:S03]  /*10b0*/  VIADD R2, R12, 0x10 ;  /* 0x000000100c027836 */ /* 0x000fc60000000000 */
[----:B------:R-:W2:Y:S01]  /*10c0*/  SHFL.DOWN PT, R3, R8, 0x10, R9 ;  /* 0x0a00000008037989 */ /* 0x000ea200000e0009 */
[----:B------:R-:W-:Y:S02]  /*10d0*/  @!P2 LOP3.LUT R7, R7, 0xf8, RZ, 0xc0, !PT ;  /* 0x000000f80707a812 */ /* 0x000fe400078ec0ff */
[----:B------:R-:W-:Y:S02]  /*10e0*/  ISETP.GT.AND P0, PT, R2, R9, PT ;  /* 0x000000090200720c */ /* 0x000fe40003f04270 */
[----:B------:R-:W-:-:S04]  /*10f0*/  @!P2 MOV R2, 0x400 ;  /* 0x000004000002a802 */ /* 0x000fc80000000f00 */
[----:B-1----:R-:W-:-:S05]  /*1100*/  @!P2 LEA R10, R11, R2, 0x18 ;  /* 0x000000020b0aa211 */ /* 0x002fca00078ec0ff */
[----:B------:R-:W-:Y:S01]  /*1110*/  @!P2 IMAD.IADD R7, R7, 0x1, R10 ;  /* 0x000000010707a824 */ /* 0x000fe200078e020a */
[----:B0-----:R-:W-:-:S04]  /*1120*/  SEL R0, R0, RZ, !P0 ;  /* 0x000000ff00007207 */ /* 0x001fc80004000000 */
[----:B------:R-:W-:Y:S02]  /*1130*/  IADD3 R2, P1, PT, R0, R6, RZ ;  /* 0x0000000600027210 */ /* 0x000fe40007f3e0ff */
[----:B--2---:R-:W-:Y:S02]  /*1140*/  SEL R3, R3, RZ, !P0 ;  /* 0x000000ff03037207 */ /* 0x004fe40004000000 */
[----:B------:R-:W-:-:S03]  /*1150*/  ISETP.NE.AND P0, PT, R5, RZ, PT ;  /* 0x000000ff0500720c */ /* 0x000fc60003f05270 */
[----:B------:R-:W-:-:S05]  /*1160*/  IMAD.X R3, R3, 0x1, R8, P1 ;  /* 0x0000000103037824 */ /* 0x000fca00008e0608 */
[----:B------:R1:W-:Y:S01]  /*1170*/  @!P2 STS.64 [R7+0x10], R2 ;  /* 0x000010020700a388 */ /* 0x0003e20000000a00 */
[----:B------:R-:W-:Y:S06]  /*1180*/  BAR.SYNC.DEFER_BLOCKING 0x0 ;  /* 0x0000000000007b1d */ /* 0x000fec0000010000 */
[----:B------:R-:W-:Y:S05]  /*1190*/  @P0 BRA `(.L_x_353) ;  /* 0x0000001400280947 */ /* 0x000fea0003800000 */
[----:B------:R-:W0:Y:S01]  /*11a0*/  S2UR UR5, SR_CgaCtaId ;  /* 0x00000000000579c3 */ /* 0x000e220000008800 */
[----:B------:R-:W-:Y:S01]  /*11b0*/  UMOV UR4, 0x400 ;  /* 0x0000040000047882 */ /* 0x000fe20000000000 */
[C---:B------:R-:W-:Y:S02]  /*11c0*/  ISETP.GT.AND P2, PT, R4.reuse, 0x40, PT ;  /* 0x000000400400780c */ /* 0x040fe40003f44270 */
[C---:B------:R-:W-:Y:S02]  /*11d0*/  ISETP.GT.AND P1, PT, R4.reuse, 0x20, PT ;  /* 0x000000200400780c */ /* 0x040fe40003f24270 */
[C---:B------:R-:W-:Y:S02]  /*11e0*/  ISETP.GT.AND P5, PT, R4.reuse, 0x180, PT ;  /* 0x000001800400780c */ /* 0x040fe40003fa4270 */
[----:B------:R-:W-:Y:S01]  /*11f0*/  ISETP.GT.AND P6, PT, R4, 0x1a0, PT ;  /* 0x000001a00400780c */ /* 0x000fe20003fc4270 */
[----:B0-----:R-:W-:-:S09]  /*1200*/  ULEA UR4, UR5, UR4, 0x18 ;  /* 0x0000000405047291 */ /* 0x001fd2000f8ec0ff */
[----:B------:R-:W0:Y:S04]  /*1210*/  LDS.128 R8, [UR4+0x20] ;  /* 0x00002004ff087984 */ /* 0x000e280008000c00 */
[----:B-1----:R-:W1:Y:S04]  /*1220*/  LDS.64 R6, [UR4+0x18] ;  /* 0x00001804ff067984 */ /* 0x002e680008000a00 */
[----:B------:R-:W2:Y:S04]  /*1230*/  LDS.128 R12, [UR4+0x30] ;  /* 0x00003004ff0c7984 */ /* 0x000ea80008000c00 */
[----:B------:R-:W3:Y:S04]  /*1240*/  LDS.128 R16, [UR4+0x40] ;  /* 0x00004004ff107984 */ /* 0x000ee80008000c00 */
[----:B------:R-:W4:Y:S04]  /*1250*/  LDS.128 R20, [UR4+0x50] ;  /* 0x00005004ff147984 */ /* 0x000f280008000c00 */
[----:B------:R-:W5:Y:S04]  /*1260*/  LDS.128 R24, [UR4+0x60] ;  /* 0x00006004ff187984 */ /* 0x000f680008000c00 */
[----:B------:R-:W5:Y:S04]  /*1270*/  LDS.128 R32, [UR4+0x70] ;  /* 0x00007004ff207984 */ /* 0x000f680008000c00 */
[----:B------:R-:W5:Y:S01]  /*1280*/  LDS.128 R28, [UR4+0x80] ;  /* 0x00008004ff1c7984 */ /* 0x000f620008000c00 */
[----:B0-----:R-:W-:-:S02]  /*1290*/  SEL R5, R8, RZ, P2 ;  /* 0x000000ff08057207 */ /* 0x001fc40001000000 */
[----:B------:R-:W-:Y:S02]  /*12a0*/  SEL R8, R9, RZ, P2 ;  /* 0x000000ff09087207 */ /* 0x000fe40001000000 */
[----:B-1----:R-:W-:Y:S02]  /*12b0*/  SEL R0, R6, RZ, P1 ;  /* 0x000000ff06007207 */ /* 0x002fe40000800000 */
[----:B------:R-:W-:Y:S02]  /*12c0*/  SEL R7, R7, RZ, P1 ;  /* 0x000000ff07077207 */ /* 0x000fe40000800000 */
[C---:B------:R-:W-:Y:S02]  /*12d0*/  ISETP.GT.AND P1, PT, R4.reuse, 0x60, PT ;  /* 0x000000600400780c */ /* 0x040fe40003f24270 */
[----:B------:R-:W-:Y:S02]  /*12e0*/  ISETP.GT.AND P2, PT, R4, 0x80, PT ;  /* 0x000000800400780c */ /* 0x000fe40003f44270 */
[----:B------:R-:W-:-:S02]  /*12f0*/  IADD3 R0, P3, P4, R5, R0, R2 ;  /* 0x0000000005007210 */ /* 0x000fc40007c7e002 */
[----:B------:R-:W-:Y:S02]  /*1300*/  SEL R5, R10, RZ, P1 ;  /* 0x000000ff0a057207 */ /* 0x000fe40000800000 */
[----:B------:R-:W-:Y:S02]  /*1310*/  SEL R11, R11, RZ, P1 ;  /* 0x000000ff0b0b7207 */ /* 0x000fe40000800000 */
[----:B--2---:R-:W-:Y:S02]  /*1320*/  SEL R2, R12, RZ, P2 ;  /* 0x000000ff0c027207 */ /* 0x004fe40001000000 */
[----:B------:R-:W-:Y:S02]  /*1330*/  SEL R6, R13, RZ, P2 ;  /* 0x000000ff0d067207 */ /* 0x000fe40001000000 */
[C---:B------:R-:W-:Y:S02]  /*1340*/  ISETP.GT.AND P1, PT, R4.reuse, 0xa0, PT ;  /* 0x000000a00400780c */ /* 0x040fe40003f24270 */
[----:B------:R-:W-:-:S02]  /*1350*/  ISETP.GT.AND P2, PT, R4, 0xc0, PT ;  /* 0x000000c00400780c */ /* 0x000fc40003f44270 */
[----:B------:R-:W-:Y:S02]  /*1360*/  IADD3.X R7, PT, PT, R8, R7, R3, P3, P4 ;  /* 0x0000000708077210 */ /* 0x000fe40001fe8403 */
[----:B------:R-:W-:Y:S02]  /*1370*/  IADD3 R2, P3, P4, R2, R0, R5 ;  /* 0x0000000002027210 */ /* 0x000fe40007c7e005 */
[----:B------:R-:W-:Y:S02]  /*1380*/  SEL R3, R14, RZ, P1 ;  /* 0x000000ff0e037207 */ /* 0x000fe40000800000 */
[----:B---3--:R-:W-:Y:S02]  /*1390*/  SEL R0, R16, RZ, P2 ;  /* 0x000000ff10007207 */ /* 0x008fe40001000000 */
[----:B------:R-:W-:Y:S02]  /*13a0*/  SEL R14, R15, RZ, P1 ;  /* 0x000000ff0f0e7207 */ /* 0x000fe40000800000 */
[----:B------:R-:W-:-:S02]  /*13b0*/  ISETP.GT.AND P1, PT, R4, 0xe0, PT ;  /* 0x000000e00400780c */ /* 0x000fc40003f24270 */
[----:B------:R-:W-:Y:S02]  /*13c0*/  IADD3.X R6, PT, PT, R6, R7, R11, P3, P4 ;  /* 0x0000000706067210 */ /* 0x000fe40001fe840b */
[----:B------:R-:W-:Y:S02]  /*13d0*/  SEL R5, R17, RZ, P2 ;  /* 0x000000ff11057207 */ /* 0x000fe40001000000 */
[----:B------:R-:W-:Y:S02]  /*13e0*/  IADD3 R0, P3, P4, R0, R2, R3 ;  /* 0x0000000200007210 */ /* 0x000fe40007c7e003 */
[----:B------:R-:W-:Y:S02]  /*13f0*/  ISETP.GT.AND P2, PT, R4, 0x100, PT ;  /* 0x000001000400780c */ /* 0x000fe40003f44270 */
[----:B------:R-:W-:Y:S02]  /*1400*/  SEL R3, R18, RZ, P1 ;  /* 0x000000ff12037207 */ /* 0x000fe40000800000 */
[----:B------:R-:W-:-:S02]  /*1410*/  SEL R19, R19, RZ, P1 ;  /* 0x000000ff13137207 */ /* 0x000fc40000800000 */
[----:B------:R-:W-:Y:S02]  /*1420*/  ISETP.GT.AND P1, PT, R4, 0x120, PT ;  /* 0x000001200400780c */ /* 0x000fe40003f24270 */
[----:B------:R-:W-:Y:S02]  /*1430*/  IADD3.X R5, PT, PT, R5, R6, R14, P3, P4 ;  /* 0x0000000605057210 */ /* 0x000fe40001fe840e */
[----:B----4-:R-:W-:Y:S02]  /*1440*/  SEL R2, R20, RZ, P2 ;  /* 0x000000ff14027207 */ /* 0x010fe40001000000 */
[----:B------:R-:W-:Y:S02]  /*1450*/  SEL R6, R21, RZ, P2 ;  /* 0x000000ff15067207 */ /* 0x000fe40001000000 */
[----:B------:R-:W-:Y:S02]  /*1460*/  ISETP.GT.AND P2, PT, R4, 0x140, PT ;  /* 0x000001400400780c */ /* 0x000fe40003f44270 */
[----:B------:R-:W-:-:S02]  /*1470*/  SEL R7, R22, RZ, P1 ;  /* 0x000000ff16077207 */ /* 0x000fc40000800000 */
[----:B------:R-:W-:Y:S02]  /*1480*/  SEL R22, R23, RZ, P1 ;  /* 0x000000ff17167207 */ /* 0x000fe40000800000 */
[----:B------:R-:W-:Y:S02]  /*1490*/  IADD3 R2, P3, P4, R2, R0, R3 ;  /* 0x0000000002027210 */ /* 0x000fe40007c7e003 */
[----:B------:R-:W-:Y:S02]  /*14a0*/  ISETP.GT.AND P1, PT, R4, 0x160, PT ;  /* 0x000001600400780c */ /* 0x000fe40003f24270 */
[----:B-----5:R-:W-:Y:S02]  /*14b0*/  SEL R0, R24, RZ, P2 ;  /* 0x000000ff18007207 */ /* 0x020fe40001000000 */
[----:B------:R-:W-:Y:S02]  /*14c0*/  IADD3.X R6, PT, PT, R6, R5, R19, P3, P4 ;  /* 0x0000000506067210 */ /* 0x000fe40001fe8413 */
[----:B------:R-:W-:-:S02]  /*14d0*/  SEL R3, R26, RZ, P1 ;  /* 0x000000ff1a037207 */ /* 0x000fc40000800000 */
[----:B------:R-:W-:Y:S02]  /*14e0*/  SEL R27, R27, RZ, P1 ;  /* 0x000000ff1b1b7207 */ /* 0x000fe40000800000 */
[----:B------:R-:W-:Y:S02]  /*14f0*/  SEL R5, R25, RZ, P2 ;  /* 0x000000ff19057207 */ /* 0x000fe40001000000 */
[----:B------:R-:W-:Y:S02]  /*1500*/  IADD3 R0, P1, P3, R0, R2, R7 ;  /* 0x0000000200007210 */ /* 0x000fe40007b3e007 */
[----:B------:R-:W-:Y:S02]  /*1510*/  SEL R2, R32, RZ, P5 ;  /* 0x000000ff20027207 */ /* 0x000fe40002800000 */
[----:B------:R-:W-:Y:S02]  /*1520*/  ISETP.GT.AND P2, PT, R4, 0x1c0, PT ;  /* 0x000001c00400780c */ /* 0x000fe40003f44270 */
[----:B------:R-:W-:-:S02]  /*1530*/  IADD3.X R5, PT, PT, R5, R6, R22, P1, P3 ;  /* 0x0000000605057210 */ /* 0x000fc40000fe6416 */
[----:B------:R-:W-:Y:S02]  /*1540*/  IADD3 R2, P3, P4, R2, R0, R3 ;  /* 0x0000000002027210 */ /* 0x000fe40007c7e003 */
[----:B------:R-:W-:Y:S02]  /*1550*/  SEL R0, R34, RZ, P6 ;  /* 0x000000ff22007207 */ /* 0x000fe40003000000 */
[----:B------:R-:W-:Y:S02]  /*1560*/  SEL R3, R28, RZ, P2 ;  /* 0x000000ff1c037207 */ /* 0x000fe40001000000 */
[----:B------:R-:W-:Y:S02]  /*1570*/  ISETP.GT.AND P1, PT, R4, 0x1e0, PT ;  /* 0x000001e00400780c */ /* 0x000fe40003f24270 */
[----:B------:R-:W-:Y:S02]  /*1580*/  SEL R4, R33, RZ, P5 ;  /* 0x000000ff21047207 */ /* 0x000fe40002800000 */
[----:B------:R-:W-:-:S02]  /*1590*/  SEL R35, R35, RZ, P6 ;  /* 0x000000ff23237207 */ /* 0x000fc40003000000 */
[----:B------:R-:W-:Y:S02]  /*15a0*/  IADD3 R3, P5, P6, R3, R2, R0 ;  /* 0x0000000203037210 */ /* 0x000fe40007ebe000 */
[----:B------:R-:W-:Y:S02]  /*15b0*/  SEL R2, R30, RZ, P1 ;  /* 0x000000ff1e027207 */ /* 0x000fe40000800000 */
[----:B------:R-:W-:Y:S02]  /*15c0*/  IADD3.X R4, PT, PT, R4, R5, R27, P3, P4 ;  /* 0x0000000504047210 */ /* 0x000fe40001fe841b */
[----:B------:R-:W-:Y:S02]  /*15d0*/  SEL R0, R29, RZ, P2 ;  /* 0x000000ff1d007207 */ /* 0x000fe40001000000 */
[----:B------:R-:W-:Y:S02]  /*15e0*/  IADD3 R2, P2, PT, R2, R3, RZ ;  /* 0x0000000302027210 */ /* 0x000fe40007f5e0ff */
[----:B------:R-:W-:-:S02]  /*15f0*/  SEL R3, R31, RZ, P1 ;  /* 0x000000ff1f037207 */ /* 0x000fc40000800000 */
[----:B------:R-:W-:-:S05]  /*1600*/  IADD3.X R0, PT, PT, R0, R4, R35, P5, P6 ;  /* 0x0000000400007210 */ /* 0x000fca0002fec423 */
[----:B------:R-:W-:Y:S01]  /*1610*/  IMAD.X R3, R3, 0x1, R0, P2 ;  /* 0x0000000103037824 */ /* 0x000fe200010e0600 */
[----:B------:R-:W-:Y:S06]  /*1620*/  BRA `(.L_x_353) ;  /* 0x0000001000047947 */ /* 0x000fec0003800000 */
.L_x_339:
[----:B------:R-:W0:Y:S01]  /*1630*/  S2R R39, SR_TID.X ;  /* 0x0000000000277919 */ /* 0x000e220000002100 */
[----:B------:R-:W1:Y:S02]  /*1640*/  LDCU.64 UR4, c[0x0][0x380] ;  /* 0x00007000ff0477ac */ /* 0x000e640008000a00 */
[----:B-1----:R-:W-:Y:S02]  /*1650*/  IMAD.U32 R2, RZ, RZ, UR4 ;  /* 0x00000004ff027e24 */ /* 0x002fe4000f8e00ff */
[----:B------:R-:W-:Y:S02]  /*1660*/  IMAD.U32 R3, RZ, RZ, UR5 ;  /* 0x00000005ff037e24 */ /* 0x000fe4000f8e00ff */
[----:B0-----:R-:W-:-:S05]  /*1670*/  IMAD.WIDE.U32 R18, R39, 0x8, R2 ;  /* 0x0000000827127825 */ /* 0x001fca00078e0002 */
[----:B------:R-:W2:Y:S04]  /*1680*/  LDG.E.64.CONSTANT R20, desc[UR6][R18.64] ;  /* 0x0000000612147981 */ /* 0x000ea8000c1e9b00 */
[----:B------:R-:W2:Y:S04]  /*1690*/  LDG.E.64.CONSTANT R6, desc[UR6][R18.64+0x1000] ;  /* 0x0010000612067981 */ /* 0x000ea8000c1e9b00 */
[----:B------:R-:W2:Y:S04]  /*16a0*/  LDG.E.64.CONSTANT R8, desc[UR6][R18.64+0x2000] ;  /* 0x0020000612087981 */ /* 0x000ea8000c1e9b00 */
[----:B------:R-:W3:Y:S04]  /*16b0*/  LDG.E.64.CONSTANT R10, desc[UR6][R18.64+0x3000] ;  /* 0x00300006120a7981 */ /* 0x000ee8000c1e9b00 */
[----:B------:R-:W3:Y:S04]  /*16c0*/  LDG.E.64.CONSTANT R12, desc[UR6][R18.64+0x4000] ;  /* 0x00400006120c7981 */ /* 0x000ee8000c1e9b00 */
[----:B------:R-:W4:Y:S04]  /*16d0*/  LDG.E.64.CONSTANT R14, desc[UR6][R18.64+0x5000] ;  /* 0x00500006120e7981 */ /* 0x000f28000c1e9b00 */
[----:B------:R-:W4:Y:S01]  /*16e0*/  LDG.E.64.CONSTANT R16, desc[UR6][R18.64+0x6000] ;  /* 0x0060000612107981 */ /* 0x000f22000c1e9b00 */
[----:B------:R-:W-:Y:S01]  /*16f0*/  UMOV UR4, 0xe00 ;  /* 0x00000e0000047882 */ /* 0x000fe20000000000 */
[----:B--2---:R-:W-:-:S04]  /*1700*/  IADD3 R43, P0, P1, R8, R6, R20 ;  /* 0x00000006082b7210 */ /* 0x004fc8000791e014 */
[----:B------:R-:W-:Y:S02]  /*1710*/  IADD3.X R7, PT, PT, R9, R7, R21, P0, P1 ;  /* 0x0000000709077210 */ /* 0x000fe400007e2415 */
[----:B------:R-:W-:Y:S02]  /*1720*/  ISETP.GE.U32.AND P0, PT, R4, 0x1c00, PT ;  /* 0x00001c000400780c */ /* 0x000fe40003f06070 */
[----:B---3--:R-:W-:-:S04]  /*1730*/  IADD3 R43, P2, P3, R12, R10, R43 ;  /* 0x0000000a0c2b7210 */ /* 0x008fc80007b5e02b */
[----:B------:R-:W-:Y:S02]  /*1740*/  IADD3.X R11, PT, PT, R13, R11, R7, P2, P3 ;  /* 0x0000000b0d0b7210 */ /* 0x000fe400017e6407 */
[----:B----4-:R-:W-:-:S04]  /*1750*/  IADD3 R43, P1, P4, R16, R14, R43 ;  /* 0x0000000e102b7210 */ /* 0x010fc80007c3e02b */
[----:B------:R-:W-:Y:S01]  /*1760*/  IADD3.X R41, PT, PT, R17, R15, R11, P1, P4 ;  /* 0x0000000f11297210 */ /* 0x000fe20000fe840b */
[----:B------:R-:W-:Y:S08]  /*1770*/  @!P0 BRA `(.L_x_354) ;  /* 0x0000000000708947 */ /* 0x000ff00003800000 */
[----:B------:R-:W0:Y:S01]  /*1780*/  LDC R20, c[0x0][0x390] ;  /* 0x0000e400ff147b82 */ /* 0x000e220000000800 */
[----:B------:R-:W-:Y:S01]  /*1790*/  VIADD R21, R4, 0xfffff200 ;  /* 0xfffff20004157836 */ /* 0x000fe20000000000 */
[----:B------:R-:W-:-:S06]  /*17a0*/  UMOV UR4, 0xe00 ;  /* 0x00000e0000047882 */ /* 0x000fcc0000000000 */
[----:B------:R-:W1:Y:S02]  /*17b0*/  LDC.64 R2, c[0x0][0x380] ;  /* 0x0000e000ff027b82 */ /* 0x000e640000000a00 */
.L_x_356:
[----:B------:R-:W-:-:S04]  /*17c0*/  VIADD R7, R39, UR4 ;  /* 0x0000000427077c36 */ /* 0x000fc80008000000 */
[----:B-1----:R-:W-:-:S05]  /*17d0*/  IMAD.WIDE.U32 R6, R7, 0x8, R2 ;  /* 0x0000000807067825 */ /* 0x002fca00078e0002 */
[----:B------:R-:W2:Y:S04]  /*17e0*/  LDG.E.64.CONSTANT R4, desc[UR6][R6.64] ;  /* 0x0000000606047981 */ /* 0x000ea8000c1e9b00 */
[----:B------:R-:W2:Y:S04]  /*17f0*/  LDG.E.64.CONSTANT R8, desc[UR6][R6.64+0x1000] ;  /* 0x0010000606087981 */ /* 0x000ea8000c1e9b00 */
[----:B------:R-:W3:Y:S04]  /*1800*/  LDG.E.64.CONSTANT R10, desc[UR6][R6.64+0x2000] ;  /* 0x00200006060a7981 */ /* 0x000ee8000c1e9b00 */
[----:B------:R-:W3:Y:S04]  /*1810*/  LDG.E.64.CONSTANT R12, desc[UR6][R6.64+0x3000] ;  /* 0x00300006060c7981 */ /* 0x000ee8000c1e9b00 */
[----:B------:R-:W4:Y:S04]  /*1820*/  LDG.E.64.CONSTANT R14, desc[UR6][R6.64+0x4000] ;  /* 0x00400006060e7981 */ /* 0x000f28000c1e9b00 */
[----:B------:R-:W4:Y:S04]  /*1830*/  LDG.E.64.CONSTANT R16, desc[UR6][R6.64+0x5000] ;  /* 0x0050000606107981 */ /* 0x000f28000c1e9b00 */
[----:B------:R-:W5:Y:S01]  /*1840*/  LDG.E.64.CONSTANT R18, desc[UR6][R6.64+0x6000] ;  /* 0x0060000606127981 */ /* 0x000f62000c1e9b00 */
[----:B--2---:R-:W-:Y:S01]  /*1850*/  IADD3 R43, P0, P1, R8, R4, R43 ;  /* 0x00000004082b7210 */ /* 0x004fe2000791e02b */
[----:B0-----:R-:W-:-:S03]  /*1860*/  IMAD.MOV.U32 R4, RZ, RZ, R20 ;  /* 0x000000ffff047224 */ /* 0x001fc600078e0014 */
[----:B------:R-:W-:Y:S01]  /*1870*/  IADD3.X R5, PT, PT, R9, R5, R41, P0, P1 ;  /* 0x0000000509057210 */ /* 0x000fe200007e2429 */
[----:B------:R-:W-:Y:S01]  /*1880*/  VIADD R0, R4, -UR4 ;  /* 0x8000000404007c36 */ /* 0x000fe20008000000 */
[----:B---3--:R-:W-:-:S04]  /*1890*/  IADD3 R43, P2, P3, R12, R10, R43 ;  /* 0x0000000a0c2b7210 */ /* 0x008fc80007b5e02b */
[----:B------:R-:W-:Y:S02]  /*18a0*/  ISETP.GE.AND P0, PT, R0, 0xe00, PT ;  /* 0x00000e000000780c */ /* 0x000fe40003f06270 */
[----:B------:R-:W-:Y:S02]  /*18b0*/  IADD3.X R11, PT, PT, R13, R11, R5, P2, P3 ;  /* 0x0000000b0d0b7210 */ /* 0x000fe400017e6405 */
[----:B----4-:R-:W-:-:S04]  /*18c0*/  IADD3 R43, P1, P4, R16, R14, R43 ;  /* 0x0000000e102b7210 */ /* 0x010fc80007c3e02b */
[----:B-----5:R-:W-:Y:S02]  /*18d0*/  IADD3 R43, P2, PT, R18, R43, RZ ;  /* 0x0000002b122b7210 */ /* 0x020fe40007f5e0ff */
[----:B------:R-:W-:-:S05]  /*18e0*/  IADD3.X R15, PT, PT, R17, R15, R11, P1, P4 ;  /* 0x0000000f110f7210 */ /* 0x000fca0000fe840b */
[----:B------:R-:W-:Y:S01]  /*18f0*/  IMAD.X R41, R19, 0x1, R15, P2 ;  /* 0x0000000113297824 */ /* 0x000fe200010e060f */
[----:B------:R-:W-:Y:S06]  /*1900*/  @!P0 BRA `(.L_x_355) ;  /* 0x0000000800248947 */ /* 0x000fec0003800000 */
[----:B------:R-:W-:-:S06]  /*1910*/  UIADD3 UR4, UPT, UPT, UR4, 0xe00, URZ ;  /* 0x00000e0004047890 */ /* 0x000fcc000fffe0ff */
[----:B------:R-:W-:-:S13]  /*1920*/  ISETP.LT.AND P0, PT, R21, UR4, PT ;  /* 0x0000000415007c0c */ /* 0x000fda000bf01270 */
[----:B------:R-:W-:Y:S05]  /*1930*/  @!P0 BRA `(.L_x_356) ;  /* 0xfffffffc00a08947 */ /* 0x000fea000383ffff */
.L_x_354:
[----:B------:R-:W-:-:S13]  /*1940*/  ISETP.LE.AND P0, PT, R4, UR4, PT ;  /* 0x0000000404007c0c */ /* 0x000fda000bf03270 */
[----:B------:R-:W-:Y:S05]  /*1950*/  @P0 BRA `(.L_x_355) ;  /* 0x0000000800100947 */ /* 0x000fea0003800000 */
[----:B------:R-:W-:Y:S01]  /*1960*/  VIADD R0, R4, -UR4 ;  /* 0x8000000404007c36 */ /* 0x000fe20008000000 */
[----:B------:R-:W-:Y:S04]  /*1970*/  BSSY.RECONVERGENT B1, `(.L_x_355) ;  /* 0x0000082000017945 */ /* 0x000fe80003800200 */
[----:B------:R-:W-:-:S13]  /*1980*/  ISETP.GE.AND P0, PT, R39, R0, PT ;  /* 0x000000002700720c */ /* 0x000fda0003f06270 */
[----:B------:R-:W-:Y:S05]  /*1990*/  @P0 BRA `(.L_x_357) ;  /* 0x0000000400fc0947 */ /* 0x000fea0003800000 */
[----:B------:R-:W-:Y:S01]  /*19a0*/  LOP3.LUT R5, RZ, R39, RZ, 0x33, !PT ;  /* 0x00000027ff057212 */ /* 0x000fe200078e33ff */
[----:B------:R-:W-:Y:S01]  /*19b0*/  BSSY.RECONVERGENT B2, `(.L_x_358) ;  /* 0x0000015000027945 */ /* 0x000fe20003800200 */
[----:B------:R-:W-:Y:S02]  /*19c0*/  IMAD.MOV.U32 R45, RZ, RZ, R39 ;  /* 0x000000ffff2d7224 */ /* 0x000fe400078e0027 */
[----:B------:R-:W-:-:S04]  /*19d0*/  IADD3 R4, PT, PT, R4, -UR4, R5 ;  /* 0x8000000404047c10 */ /* 0x000fc8000fffe005 */
[C---:B------:R-:W-:Y:S02]  /*19e0*/  LOP3.LUT R5, R4.reuse, 0x600, RZ, 0xc0, !PT ;  /* 0x0000060004057812 */ /* 0x040fe400078ec0ff */
[----:B------:R-:W-:Y:S02]  /*19f0*/  ISETP.GE.U32.AND P1, PT, R4, 0x600, PT ;  /* 0x000006000400780c */ /* 0x000fe40003f26070 */
[----:B------:R-:W-:-:S13]  /*1a00*/  ISETP.NE.AND P0, PT, R5, 0x600, PT ;  /* 0x000006000500780c */ /* 0x000fda0003f05270 */
[----:B------:R-:W-:Y:S05]  /*1a10*/  @!P0 BRA `(.L_x_359) ;  /* 0x0000000000388947 */ /* 0x000fea0003800000 */
[----:B------:R-:W-:Y:S01]  /*1a20*/  LEA.HI R4, R4, 0x1, RZ, 0x17 ;  /* 0x0000000104047811 */ /* 0x000fe200078fb8ff */
[----:B------:R-:W-:Y:S02]  /*1a30*/  VIADD R7, R39, UR4 ;  /* 0x0000000427077c36 */ /* 0x000fe40008000000 */
[----:B------:R-:W-:Y:S01]  /*1a40*/  IMAD.MOV.U32 R45, RZ, RZ, R39 ;  /* 0x000000ffff2d7224 */ /* 0x000fe200078e0027 */
[----:B------:R-:W-:-:S05]  /*1a50*/  LOP3.LUT R4, R4, 0x3, RZ, 0xc0, !PT ;  /* 0x0000000304047812 */ /* 0x000fca00078ec0ff */
[----:B------:R-:W-:-:S07]  /*1a60*/  IMAD.MOV R6, RZ, RZ, -R4 ;  /* 0x000000ffff067224 */ /* 0x000fce00078e0a04 */
.L_x_360:
[----:B------:R-:W-:-:S06]  /*1a70*/  IMAD.WIDE.U32 R4, R7, 0x8, R2 ;  /* 0x0000000807047825 */ /* 0x000fcc00078e0002 */
[----:B------:R-:W2:Y:S01]  /*1a80*/  LDG.E.64.CONSTANT R4, desc[UR6][R4.64] ;  /* 0x0000000604047981 */ /* 0x000ea2000c1e9b00 */
[----:B------:R-:W-:Y:S02]  /*1a90*/  VIADD R6, R6, 0x1 ;  /* 0x0000000106067836 */ /* 0x000fe40000000000 */
[----:B------:R-:W-:Y:S02]  /*1aa0*/  VIADD R45, R45, 0x200 ;  /* 0x000002002d2d7836 */ /* 0x000fe40000000000 */
[----:B------:R-:W-:Y:S01]  /*1ab0*/  VIADD R7, R7, 0x200 ;  /* 0x0000020007077836 */ /* 0x000fe20000000000 */
[----:B------:R-:W-:Y:S02]  /*1ac0*/  ISETP.NE.AND P0, PT, R6, RZ, PT ;  /* 0x000000ff0600720c */ /* 0x000fe40003f05270 */
[----:B--2---:R-:W-:-:S05]  /*1ad0*/  IADD3 R43, P2, PT, R4, R43, RZ ;  /* 0x0000002b042b7210 */ /* 0x004fca0007f5e0ff */
[----:B------:R-:W-:-:S06]  /*1ae0*/  IMAD.X R41, R5, 0x1, R41, P2 ;  /* 0x0000000105297824 */ /* 0x000fcc00010e0629 */
[----:B------:R-:W-:Y:S05]  /*1af0*/  @P0 BRA `(.L_x_360) ;  /* 0xfffffffc00dc0947 */ /* 0x000fea000383ffff */
.L_x_359:
[----:B------:R-:W-:Y:S05]  /*1b00*/  BSYNC.RECONVERGENT B2 ;  /* 0x0000000000027941 */ /* 0x000fea0003800200 */
.L_x_358:
[----:B------:R-:W-:Y:S05]  /*1b10*/  @!P1 BRA `(.L_x_357) ;  /* 0x00000004009c9947 */ /* 0x000fea0003800000 */
[----:B------:R-:W0:Y:S01]  /*1b20*/  LDCU.64 UR8, c[0x0][0x380] ;  /* 0x00007000ff0877ac */ /* 0x000e220008000a00 */
[----:B------:R-:W-:Y:S01]  /*1b30*/  IMAD.IADD R7, R0, 0x1, -R45 ;  /* 0x0000000100077824 */ /* 0x000fe200078e0a2d */
[C---:B------:R-:W-:Y:S01]  /*1b40*/  IADD3 R4, P0, PT, R45.reuse, UR4, RZ ;  /* 0x000000042d047c10 */ /* 0x040fe2000ff1e0ff */
[----:B------:R-:W-:Y:S01]  /*1b50*/  BSSY.RECONVERGENT B2, `(.L_x_361) ;  /* 0x0000039000027945 */ /* 0x000fe20003800200 */
[----:B------:R-:W-:Y:S02]  /*1b60*/  VIADD R38, R45, UR4 ;  /* 0x000000042d267c36 */ /* 0x000fe40008000000 */
[----:B------:R-:W-:Y:S01]  /*1b70*/  ISETP.GT.AND P1, PT, R7, 0x1800, PT ;  /* 0x000018000700780c */ /* 0x000fe20003f24270 */
[----:B------:R-:W-:Y:S01]  /*1b80*/  IMAD.X R5, RZ, RZ, RZ, P0 ;  /* 0x000000ffff057224 */ /* 0x000fe200000e06ff */
[----:B0-----:R-:W-:-:S04]  /*1b90*/  LEA R6, P0, R4, UR8, 0x3 ;  /* 0x0000000804067c11 */ /* 0x001fc8000f8018ff */
[----:B------:R-:W-:Y:S02]  /*1ba0*/  LEA.HI.X R4, R4, UR9, R5, 0x3, P0 ;  /* 0x0000000904047c11 */ /* 0x000fe400080f1c05 */
[----:B------:R-:W-:-:S05]  /*1bb0*/  IADD3 R6, P0, PT, R6, 0x2000, RZ ;  /* 0x0000200006067810 */ /* 0x000fca0007f1e0ff */
[----:B------:R-:W-:Y:S01]  /*1bc0*/  IMAD.X R7, RZ, RZ, R4, P0 ;  /* 0x000000ffff077224 */ /* 0x000fe200000e0604 */
[----:B------:R-:W-:Y:S01]  /*1bd0*/  PLOP3.LUT P0, PT, PT, PT, PT, 0x80, 0x8 ;  /* 0x000000000008781c */ /* 0x000fe20003f0f070 */
[----:B------:R-:W-:-:S12]  /*1be0*/  @!P1 BRA `(.L_x_362) ;  /* 0x0000000000bc9947 */ /* 0x000fd80003800000 */
[----:B------:R-:W-:Y:S01]  /*1bf0*/  PLOP3.LUT P0, PT, PT, PT, PT, 0x8, 0x80 ;  /* 0x000000000080781c */ /* 0x000fe20003f0e170 */
[----:B------:R-:W-:-:S12]  /*1c00*/  VIADD R40, R0, 0xffffe800 ;  /* 0xffffe80000287836 */ /* 0x000fd80000000000 */
.L_x_363:
[C-C-:B------:R-:W-:Y:S01]  /*1c10*/  IMAD.WIDE.U32 R8, R38.reuse, 0x8, R2.reuse ;  /* 0x0000000826087825 */ /* 0x140fe200078e0002 */
[----:B------:R-:W2:Y:S03]  /*1c20*/  LDG.E.64.CONSTANT R4, desc[UR6][R6.64+-0x1000] ;  /* 0xfff0000606047981 */ /* 0x000ea6000c1e9b00 */
[----:B------:R-:W-:Y:S01]  /*1c30*/  VIADD R25, R38, 0x800 ;  /* 0x0000080026197836 */ /* 0x000fe20000000000 */
[----:B------:R-:W3:Y:S04]  /*1c40*/  LDG.E.64.CONSTANT R10, desc[UR6][R6.64] ;  /* 0x00000006060a7981 */ /* 0x000ee8000c1e9b00 */
[----:B------:R-:W2:Y:S01]  /*1c50*/  LDG.E.64.CONSTANT R8, desc[UR6][R8.64] ;  /* 0x0000000608087981 */ /* 0x000ea2000c1e9b00 */
[----:B------:R-:W-:-:S03]  /*1c60*/  IMAD.WIDE.U32 R24, R25, 0x8, R2 ;  /* 0x0000000819187825 */ /* 0x000fc600078e0002 */
[----:B------:R-:W3:Y:S01]  /*1c70*/  LDG.E.64.CONSTANT R26, desc[UR6][R6.64+0x1000] ;  /* 0x00100006061a7981 */ /* 0x000ee2000c1e9b00 */
[----:B------:R-:W-:-:S03]  /*1c80*/  VIADD R17, R38, 0x1000 ;  /* 0x0000100026117836 */ /* 0x000fc60000000000 */
[----:B------:R-:W4:Y:S01]  /*1c90*/  LDG.E.64.CONSTANT R22, desc[UR6][R6.64+0x3000] ;  /* 0x0030000606167981 */ /* 0x000f22000c1e9b00 */
[----:B------:R-:W-:-:S03]  /*1ca0*/  IMAD.WIDE.U32 R16, R17, 0x8, R2 ;  /* 0x0000000811107825 */ /* 0x000fc600078e0002 */
[----:B------:R-:W4:Y:S04]  /*1cb0*/  LDG.E.64.CONSTANT R24, desc[UR6][R24.64] ;  /* 0x0000000618187981 */ /* 0x000f28000c1e9b00 */
[----:B------:R-:W5:Y:S04]  /*1cc0*/  LDG.E.64.CONSTANT R20, desc[UR6][R6.64+0x4000] ;  /* 0x0040000606147981 */ /* 0x000f68000c1e9b00 */
[----:B------:R-:W5:Y:S04]  /*1cd0*/  LDG.E.64.CONSTANT R18, desc[UR6][R6.64+0x5000] ;  /* 0x0050000606127981 */ /* 0x000f68000c1e9b00 */
[----:B------:R-:W5:Y:S04]  /*1ce0*/  LDG.E.64.CONSTANT R14, desc[UR6][R6.64+0x7000] ;  /* 0x00700006060e7981 */ /* 0x000f68000c1e9b00 */
[----:B------:R-:W5:Y:S01]  /*1cf0*/  LDG.E.64.CONSTANT R16, desc[UR6][R16.64] ;  /* 0x0000000610107981 */ /* 0x000f62000c1e9b00 */
[----:B------:R-:W-:-:S03]  /*1d00*/  VIADD R33, R38, 0x1800 ;  /* 0x0000180026217836 */ /* 0x000fc60000000000 */
[----:B------:R-:W5:Y:S04]  /*1d10*/  LDG.E.64.CONSTANT R12, desc[UR6][R6.64+0x8000] ;  /* 0x00800006060c7981 */ /* 0x000f68000c1e9b00 */
[----:B------:R-:W5:Y:S01]  /*1d20*/  LDG.E.64.CONSTANT R28, desc[UR6][R6.64+0x9000] ;  /* 0x00900006061c7981 */ /* 0x000f62000c1e9b00 */
[----:B------:R-:W-:-:S03]  /*1d30*/  IMAD.WIDE.U32 R32, R33, 0x8, R2 ;  /* 0x0000000821207825 */ /* 0x000fc600078e0002 */
[----:B------:R-:W5:Y:S04]  /*1d40*/  LDG.E.64.CONSTANT R30, desc[UR6][R6.64+0xb000] ;  /* 0x00b00006061e7981 */ /* 0x000f68000c1e9b00 */
[----:B------:R-:W5:Y:S04]  /*1d50*/  LDG.E.64.CONSTANT R32, desc[UR6][R32.64] ;  /* 0x0000000620207981 */ /* 0x000f68000c1e9b00 */
[----:B------:R-:W5:Y:S04]  /*1d60*/  LDG.E.64.CONSTANT R34, desc[UR6][R6.64+0xc000] ;  /* 0x00c0000606227981 */ /* 0x000f68000c1e9b00 */
[----:B------:R0:W5:Y:S01]  /*1d70*/  LDG.E.64.CONSTANT R36, desc[UR6][R6.64+0xd000] ;  /* 0x00d0000606247981 */ /* 0x000162000c1e9b00 */
[----:B------:R-:W-:-:S02]  /*1d80*/  VIADD R45, R45, 0x2000 ;  /* 0x000020002d2d7836 */ /* 0x000fc40000000000 */
[----:B------:R-:W-:Y:S01]  /*1d90*/  VIADD R38, R38, 0x2000 ;  /* 0x0000200026267836 */ /* 0x000fe20000000000 */
[----:B0-----:R-:W-:-:S05]  /*1da0*/  IADD3 R6, P6, PT, R6, 0x10000, RZ ;  /* 0x0001000006067810 */ /* 0x001fca0007fde0ff */
[----:B------:R-:W-:Y:S01]  /*1db0*/  IMAD.X R7, RZ, RZ, R7, P6 ;  /* 0x000000ffff077224 */ /* 0x000fe200030e0607 */
[----:B--2---:R-:W-:-:S04]  /*1dc0*/  IADD3 R43, P1, P2, R4, R8, R43 ;  /* 0x00000008042b7210 */ /* 0x004fc80007a3e02b */
[----:B---3--:R-:W-:Y:S02]  /*1dd0*/  IADD3 R43, P3, P4, R26, R10, R43 ;  /* 0x0000000a1a2b7210 */ /* 0x008fe40007c7e02b */
[----:B------:R-:W-:-:S04]  /*1de0*/  IADD3.X R5, PT, PT, R5, R9, R41, P1, P2 ;  /* 0x0000000905057210 */ /* 0x000fc80000fe4429 */
[----:B------:R-:W-:Y:S02]  /*1df0*/  IADD3.X R11, PT, PT, R27, R11, R5, P3, P4 ;  /* 0x0000000b1b0b7210 */ /* 0x000fe40001fe8405 */
[----:B----4-:R-:W-:-:S04]  /*1e00*/  IADD3 R43, P1, P2, R22, R24, R43 ;  /* 0x00000018162b7210 */ /* 0x010fc80007a3e02b */
[----:B------:R-:W-:Y:S02]  /*1e10*/  IADD3.X R23, PT, PT, R23, R25, R11, P1, P2 ;  /* 0x0000001917177210 */ /* 0x000fe40000fe440b */
[----:B-----5:R-:W-:-:S04]  /*1e20*/  IADD3 R43, P3, P4, R18, R20, R43 ;  /* 0x00000014122b7210 */ /* 0x020fc80007c7e02b */
[----:B------:R-:W-:Y:S02]  /*1e30*/  IADD3.X R19, PT, PT, R19, R21, R23, P3, P4 ;  /* 0x0000001513137210 */ /* 0x000fe40001fe8417 */
[----:B------:R-:W-:-:S04]  /*1e40*/  IADD3 R43, P1, P2, R14, R16, R43 ;  /* 0x000000100e2b7210 */ /* 0x000fc80007a3e02b */
[----:B------:R-:W-:Y:S02]  /*1e50*/  IADD3.X R15, PT, PT, R15, R17, R19, P1, P2 ;  /* 0x000000110f0f7210 */ /* 0x000fe40000fe4413 */
[----:B------:R-:W-:-:S04]  /*1e60*/  IADD3 R43, P3, P4, R28, R12, R43 ;  /* 0x0000000c1c2b7210 */ /* 0x000fc80007c7e02b */
[----:B------:R-:W-:Y:S02]  /*1e70*/  IADD3.X R13, PT, PT, R29, R13, R15, P3, P4 ;  /* 0x0000000d1d0d7210 */ /* 0x000fe40001fe840f */
[----:B------:R-:W-:Y:S02]  /*1e80*/  ISETP.GE.AND P3, PT, R45, R40, PT ;  /* 0x000000282d00720c */ /* 0x000fe40003f66270 */
[----:B------:R-:W-:-:S04]  /*1e90*/  IADD3 R43, P2, P1, R30, R32, R43 ;  /* 0x000000201e2b7210 */ /* 0x000fc8000795e02b */
[----:B------:R-:W-:Y:S02]  /*1ea0*/  IADD3.X R31, PT, PT, R31, R33, R13, P2, P1 ;  /* 0x000000211f1f7210 */ /* 0x000fe400017e240d */
[----:B------:R-:W-:-:S04]  /*1eb0*/  IADD3 R43, P4, P5, R36, R34, R43 ;  /* 0x00000022242b7210 */ /* 0x000fc80007d9e02b */
[----:B------:R-:W-:Y:S01]  /*1ec0*/  IADD3.X R41, PT, PT, R37, R35, R31, P4, P5 ;  /* 0x0000002325297210 */ /* 0x000fe200027ea41f */
[----:B------:R-:W-:Y:S08]  /*1ed0*/  @!P3 BRA `(.L_x_363) ;  /* 0xfffffffc004cb947 */ /* 0x000ff0000383ffff */
.L_x_362:
[----:B------:R-:W-:Y:S05]  /*1ee0*/  BSYNC.RECONVERGENT B2 ;  /* 0x0000000000027941 */ /* 0x000fea0003800200 */
.L_x_361:
[----:B------:R-:W-:Y:S01]  /*1ef0*/  IMAD.IADD R4, R0, 0x1, -R45 ;  /* 0x0000000100047824 */ /* 0x000fe200078e0a2d */
[----:B------:R-:W-:Y:S04]  /*1f00*/  BSSY.RECONVERGENT B2, `(.L_x_364) ;  /* 0x000001d000027945 */ /* 0x000fe80003800200 */
[----:B------:R-:W-:-:S13]  /*1f10*/  ISETP.GT.AND P1, PT, R4, 0x800, PT ;  /* 0x000008000400780c */ /* 0x000fda0003f24270 */
[----:B------:R-:W-:Y:S05]  /*1f20*/  @!P1 BRA `(.L_x_365) ;  /* 0x0000000000689947 */ /* 0x000fea0003800000 */
[C-C-:B------:R-:W-:Y:S01]  /*1f30*/  IMAD.WIDE.U32 R10, R38.reuse, 0x8, R2.reuse ;  /* 0x00000008260a7825 */ /* 0x140fe200078e0002 */
[----:B------:R-:W2:Y:S03]  /*1f40*/  LDG.E.64.CONSTANT R12, desc[UR6][R6.64+-0x1000] ;  /* 0xfff00006060c7981 */ /* 0x000ea6000c1e9b00 */
[----:B------:R-:W-:Y:S01]  /*1f50*/  VIADD R19, R38, 0x800 ;  /* 0x0000080026137836 */ /* 0x000fe20000000000 */
[----:B------:R-:W3:Y:S04]  /*1f60*/  LDG.E.64.CONSTANT R14, desc[UR6][R6.64] ;  /* 0x00000006060e7981 */ /* 0x000ee8000c1e9b00 */
[----:B------:R-:W2:Y:S01]  /*1f70*/  LDG.E.64.CONSTANT R10, desc[UR6][R10.64] ;  /* 0x000000060a0a7981 */ /* 0x000ea2000c1e9b00 */
[----:B------:R-:W-:-:S03]  /*1f80*/  IMAD.WIDE.U32 R18, R19, 0x8, R2 ;  /* 0x0000000813127825 */ /* 0x000fc600078e0002 */
[----:B------:R-:W3:Y:S04]  /*1f90*/  LDG.E.64.CONSTANT R16, desc[UR6][R6.64+0x1000] ;  /* 0x0010000606107981 */ /* 0x000ee8000c1e9b00 */
[----:B------:R-:W4:Y:S04]  /*1fa0*/  LDG.E.64.CONSTANT R20, desc[UR6][R6.64+0x3000] ;  /* 0x0030000606147981 */ /* 0x000f28000c1e9b00 */
[----:B------:R-:W4:Y:S04]  /*1fb0*/  LDG.E.64.CONSTANT R18, desc[UR6][R18.64] ;  /* 0x0000000612127981 */ /* 0x000f28000c1e9b00 */
[----:B------:R-:W5:Y:S04]  /*1fc0*/  LDG.E.64.CONSTANT R4, desc[UR6][R6.64+0x4000] ;  /* 0x0040000606047981 */ /* 0x000f68000c1e9b00 */
[----:B------:R-:W5:Y:S01]  /*1fd0*/  LDG.E.64.CONSTANT R8, desc[UR6][R6.64+0x5000] ;  /* 0x0050000606087981 */ /* 0x000f62000c1e9b00 */
[----:B------:R-:W-:-:S02]  /*1fe0*/  VIADD R45, R45, 0x1000 ;  /* 0x000010002d2d7836 */ /* 0x000fc40000000000 */
[----:B------:R-:W-:Y:S01]  /*1ff0*/  VIADD R38, R38, 0x1000 ;  /* 0x0000100026267836 */ /* 0x000fe20000000000 */
[----:B--2---:R-:W-:-:S04]  /*2000*/  IADD3 R43, P0, P1, R12, R10, R43 ;  /* 0x0000000a0c2b7210 */ /* 0x004fc8000791e02b */
[----:B------:R-:W-:Y:S02]  /*2010*/  IADD3.X R13, PT, PT, R13, R11, R41, P0, P1 ;  /* 0x0000000b0d0d7210 */ /* 0x000fe400007e2429 */
[----:B---3--:R-:W-:Y:S02]  /*2020*/  IADD3 R43, P0, P1, R16, R14, R43 ;  /* 0x0000000e102b7210 */ /* 0x008fe4000791e02b */
[----:B------:R-:W-:Y:S02]  /*2030*/  IADD3 R10, P3, PT, R6, 0x8000, RZ ;  /* 0x00008000060a7810 */ /* 0x000fe40007f7e0ff */
[----:B------:R-:W-:Y:S02]  /*2040*/  IADD3.X R15, PT, PT, R17, R15, R13, P0, P1 ;  /* 0x0000000f110f7210 */ /* 0x000fe400007e240d */
[----:B----4-:R-:W-:Y:S01]  /*2050*/  IADD3 R43, P0, P1, R20, R18, R43 ;  /* 0x00000012142b7210 */ /* 0x010fe2000791e02b */
[----:B------:R-:W-:-:S03]  /*2060*/  IMAD.X R11, RZ, RZ, R7, P3 ;  /* 0x000000ffff0b7224 */ /* 0x000fc600018e0607 */
[----:B------:R-:W-:Y:S02]  /*2070*/  IADD3.X R21, PT, PT, R21, R19, R15, P0, P1 ;  /* 0x0000001315157210 */ /* 0x000fe400007e240f */
[----:B-----5:R-:W-:Y:S01]  /*2080*/  IADD3 R43, P1, P2, R8, R4, R43 ;  /* 0x00000004082b7210 */ /* 0x020fe20007a3e02b */
[----:B------:R-:W-:Y:S01]  /*2090*/  IMAD.MOV.U32 R6, RZ, RZ, R10 ;  /* 0x000000ffff067224 */ /* 0x000fe200078e000a */
[----:B------:R-:W-:Y:S01]  /*20a0*/  PLOP3.LUT P0, PT, PT, PT, PT, 0x8, 0x80 ;  /* 0x000000000080781c */ /* 0x000fe20003f0e170 */
[----:B------:R-:W-:Y:S01]  /*20b0*/  IMAD.MOV.U32 R7, RZ, RZ, R11 ;  /* 0x000000ffff077224 */ /* 0x000fe200078e000b */
[----:B------:R-:W-:-:S11]  /*20c0*/  IADD3.X R41, PT, PT, R9, R5, R21, P1, P2 ;  /* 0x0000000509297210 */ /* 0x000fd60000fe4415 */
.L_x_365:
[----:B------:R-:W-:Y:S05]  /*20d0*/  BSYNC.RECONVERGENT B2 ;  /* 0x0000000000027941 */ /* 0x000fea0003800200 */
.L_x_364:
[----:B------:R-:W-:-:S13]  /*20e0*/  ISETP.LT.OR P0, PT, R45, R0, P0 ;  /* 0x000000002d00720c */ /* 0x000fda0000701670 */
[----:B------:R-:W-:Y:S05]  /*20f0*/  @!P0 BRA `(.L_x_357) ;  /* 0x0000000000248947 */ /* 0x000fea0003800000 */
[----:B------:R-:W-:Y:S01]  /*2100*/  IMAD.WIDE.U32 R2, R38, 0x8, R2 ;  /* 0x0000000826027825 */ /* 0x000fe200078e0002 */
[----:B------:R-:W2:Y:S04]  /*2110*/  LDG.E.64.CONSTANT R4, desc[UR6][R6.64+-0x1000] ;  /* 0xfff0000606047981 */ /* 0x000ea8000c1e9b00 */
[----:B------:R-:W3:Y:S04]  /*2120*/  LDG.E.64.CONSTANT R8, desc[UR6][R6.64] ;  /* 0x0000000606087981 */ /* 0x000ee8000c1e9b00 */
[----:B------:R-:W2:Y:S04]  /*2130*/  LDG.E.64.CONSTANT R2, desc[UR6][R2.64] ;  /* 0x0000000602027981 */ /* 0x000ea8000c1e9b00 */
[----:B------:R-:W3:Y:S01]  /*2140*/  LDG.E.64.CONSTANT R10, desc[UR6][R6.64+0x1000] ;  /* 0x00100006060a7981 */ /* 0x000ee2000c1e9b00 */
[----:B--2---:R-:W-:-:S04]  /*2150*/  IADD3 R43, P0, P1, R4, R2, R43 ;  /* 0x00000002042b7210 */ /* 0x004fc8000791e02b */
[----:B---3--:R-:W-:Y:S02]  /*2160*/  IADD3 R43, P2, P3, R10, R8, R43 ;  /* 0x000000080a2b7210 */ /* 0x008fe40007b5e02b */
[----:B------:R-:W-:-:S04]  /*2170*/  IADD3.X R41, PT, PT, R5, R3, R41, P0, P1 ;  /* 0x0000000305297210 */ /* 0x000fc800007e2429 */
[----:B------:R-:W-:-:S07]  /*2180*/  IADD3.X R41, PT, PT, R11, R9, R41, P2, P3 ;  /* 0x000000090b297210 */ /* 0x000fce00017e6429 */
.L_x_357:
[----:B------:R-:W-:Y:S05]  /*2190*/  BSYNC.RECONVERGENT B1 ;  /* 0x0000000000017941 */ /* 0x000fea0003800200 */
.L_x_355:
[----:B------:R-:W0:Y:S01]  /*21a0*/  S2R R6, SR_LANEID ;  /* 0x0000000000067919 */ /* 0x000e220000000000 */
[----:B------:R-:W1:Y:S04]  /*21b0*/  SHFL.DOWN PT, R0, R43, 0x1, 0x1f ;  /* 0x08201f002b007f89 */ /* 0x000e6800000e0000 */
[----:B------:R-:W2:Y:S01]  /*21c0*/  SHFL.DOWN PT, R2, R41, 0x1, 0x1f ;  /* 0x08201f0029027f89 */ /* 0x000ea200000e0000 */
[C---:B0-----:R-:W-:Y:S02]  /*21d0*/  ISETP.GT.AND P0, PT, R6.reuse, 0x1e, PT ;  /* 0x0000001e0600780c */ /* 0x041fe40003f04270 */
[----:B------:R-:W-:Y:S02]  /*21e0*/  ISETP.GT.AND P1, PT, R6, 0x1d, PT ;  /* 0x0000001d0600780c */ /* 0x000fe40003f24270 */
[----:B-1----:R-:W-:-:S02]  /*21f0*/  SEL R0, R0, RZ, !P0 ;  /* 0x000000ff00007207 */ /* 0x002fc40004000000 */
[----:B--2---:R-:W-:Y:S02]  /*2200*/  SEL R2, R2, RZ, !P0 ;  /* 0x000000ff02027207 */ /* 0x004fe40004000000 */
[----:B------:R-:W-:Y:S02]  /*2210*/  IADD3 R7, P0, PT, R43, R0, RZ ;  /* 0x000000002b077210 */ /* 0x000fe40007f1e0ff */
[----:B------:R-:W-:-:S03]  /*2220*/  ISETP.NE.AND P2, PT, R6, RZ, PT ;  /* 0x000000ff0600720c */ /* 0x000fc60003f45270 */
[----:B------:R-:W-:Y:S01]  /*2230*/  IMAD.X R9, R41, 0x1, R2, P0 ;  /* 0x0000000129097824 */ /* 0x000fe200000e0602 */
[----:B------:R-:W0:Y:S04]  /*2240*/  SHFL.DOWN PT, R0, R7, 0x2, 0x1f ;  /* 0x08401f0007007f89 */ /* 0x000e2800000e0000 */
[----:B------:R-:W1:Y:S05]  /*2250*/  SHFL.DOWN PT, R2, R9, 0x2, 0x1f ;  /* 0x08401f0009027f89 */ /* 0x000e6a00000e0000 */
[----:B------:R-:W2:Y:S01]  /*2260*/  @!P2 S2R R11, SR_CgaCtaId ;  /* 0x00000000000ba919 */ /* 0x000ea20000008800 */
        /* <DEDUP_REMOVED lines=12> */
[----:B------:R-:W-:-:S05]  /*2330*/  IMAD.X R9, R2, 0x1, R5, P0 ;  /* 0x0000000102097824 */ /* 0x000fca00000e0605 */
[----:B------:R-:W1:Y:S01]  /*2340*/  SHFL.DOWN PT, R2, R9, 0x8, 0x1f ;  /* 0x09001f0009027f89 */ /* 0x000e6200000e0000 */
[----:B0-----:R-:W-:-:S04]  /*2350*/  SEL R0, R0, RZ, !P1 ;  /* 0x000000ff00007207 */ /* 0x001fc80004800000 */
[----:B------:R-:W-:Y:S02]  /*2360*/  IADD3 R5, P0, PT, R0, R7, RZ ;  /* 0x0000000700057210 */ /* 0x000fe40007f1e0ff */
[----:B-1----:R-:W-:-:S03]  /*2370*/  SEL R2, R2, RZ, !P1 ;  /* 0x000000ff02027207 */ /* 0x002fc60004800000 */
[----:B------:R-:W0:Y:S01]  /*2380*/  SHFL.DOWN PT, R0, R5, 0x10, 0x1f ;  /* 0x0a001f0005007f89 */ /* 0x000e2200000e0000 */
[----:B------:R-:W-:Y:S02]  /*2390*/  ISETP.GT.AND P1, PT, R6, 0xf, PT ;  /* 0x0000000f0600780c */ /* 0x000fe40003f24270 */
[----:B------:R-:W-:Y:S01]  /*23a0*/  @!P2 SHF.R.U32.HI R6, RZ, 0x2, R39 ;  /* 0x00000002ff06a819 */ /* 0x000fe20000011627 */
[----:B------:R-:W-:Y:S01]  /*23b0*/  IMAD.X R4, R2, 0x1, R9, P0 ;  /* 0x0000000102047824 */ /* 0x000fe200000e0609 */
[----:B------:R-:W-:Y:S02]  /*23c0*/  @!P2 MOV R2, 0x400 ;  /* 0x000004000002a802 */ /* 0x000fe40000000f00 */
[----:B------:R-:W-:Y:S02]  /*23d0*/  @!P2 LOP3.LUT R6, R6, 0xf8, RZ, 0xc0, !PT ;  /* 0x000000f80606a812 */ /* 0x000fe400078ec0ff */
[----:B------:R-:W1:Y:S01]  /*23e0*/  SHFL.DOWN PT, R3, R4, 0x10, 0x1f ;  /* 0x0a001f0004037f89 */ /* 0x000e6200000e0000 */
[----:B--2---:R-:W-:-:S05]  /*23f0*/  @!P2 LEA R11, R11, R2, 0x18 ;  /* 0x000000020b0ba211 */ /* 0x004fca00078ec0ff */
[----:B------:R-:W-:Y:S01]  /*2400*/  @!P2 IMAD.IADD R11, R6, 0x1, R11 ;  /* 0x00000001060ba824 */ /* 0x000fe200078e020b */
[----:B0-----:R-:W-:-:S04]  /*2410*/  SEL R0, R0, RZ, !P1 ;  /* 0x000000ff00007207 */ /* 0x001fc80004800000 */
[----:B------:R-:W-:Y:S02]  /*2420*/  IADD3 R2, P0, PT, R0, R5, RZ ;  /* 0x0000000500027210 */ /* 0x000fe40007f1e0ff */
[----:B-1----:R-:W-:-:S05]  /*2430*/  SEL R3, R3, RZ, !P1 ;  /* 0x000000ff03037207 */ /* 0x002fca0004800000 */
[----:B------:R-:W-:Y:S01]  /*2440*/  IMAD.X R3, R3, 0x1, R4, P0 ;  /* 0x0000000103037824 */ /* 0x000fe200000e0604 */
[----:B------:R-:W-:-:S04]  /*2450*/  ISETP.NE.AND P0, PT, R39, RZ, PT ;  /* 0x000000ff2700720c */ /* 0x000fc80003f05270 */
[----:B------:R0:W-:Y:S01]  /*2460*/  @!P2 STS.64 [R11+0x10], R2 ;  /* 0x000010020b00a388 */ /* 0x0001e20000000a00 */
[----:B------:R-:W-:Y:S08]  /*2470*/  BAR.SYNC.DEFER_BLOCKING 0x0 ;  /* 0x0000000000007b1d */ /* 0x000ff00000010000 */
[----:B------:R-:W-:Y:S05]  /*2480*/  @P0 BRA `(.L_x_353) ;  /* 0x00000000006c0947 */ /* 0x000fea0003800000 */
[----:B------:R-:W1:Y:S01]  /*2490*/  S2UR UR5, SR_CgaCtaId ;  /* 0x00000000000579c3 */ /* 0x000e620000008800 */
[----:B------:R-:W-:Y:S02]  /*24a0*/  UMOV UR4, 0x400 ;  /* 0x0000040000047882 */ /* 0x000fe40000000000 */
[----:B-1----:R-:W-:-:S09]  /*24b0*/  ULEA UR4, UR5, UR4, 0x18 ;  /* 0x0000000405047291 */ /* 0x002fd2000f8ec0ff */
[----:B------:R-:W-:Y:S04]  /*24c0*/  LDS.64 R32, [UR4+0x18] ;  /* 0x00001804ff207984 */ /* 0x000fe80008000a00 */
[----:B------:R-:W1:Y:S04]  /*24d0*/  LDS.128 R28, [UR4+0x20] ;  /* 0x00002004ff1c7984 */ /* 0x000e680008000c00 */
[----:B------:R-:W2:Y:S04]  /*24e0*/  LDS.128 R24, [UR4+0x30] ;  /* 0x00003004ff187984 */ /* 0x000ea80008000c00 */
[----:B------:R-:W3:Y:S04]  /*24f0*/  LDS.128 R20, [UR4+0x40] ;  /* 0x00004004ff147984 */ /* 0x000ee80008000c00 */
[----:B------:R-:W4:Y:S04]  /*2500*/  LDS.128 R16, [UR4+0x50] ;  /* 0x00005004ff107984 */ /* 0x000f280008000c00 */
[----:B------:R-:W5:Y:S04]  /*2510*/  LDS.128 R12, [UR4+0x60] ;  /* 0x00006004ff0c7984 */ /* 0x000f680008000c00 */
[----:B0-----:R-:W0:Y:S04]  /*2520*/  LDS.128 R8, [UR4+0x70] ;  /* 0x00007004ff087984 */ /* 0x001e280008000c00 */
[----:B------:R-:W0:Y:S01]  /*2530*/  LDS.128 R4, [UR4+0x80] ;  /* 0x00008004ff047984 */ /* 0x000e220008000c00 */
[----:B-1----:R-:W-:-:S04]  /*2540*/  IADD3 R35, P1, P2, R28, R32, R2 ;  /* 0x000000201c237210 */ /* 0x002fc80007a3e002 */
[----:B--2---:R-:W-:Y:S02]  /*2550*/  IADD3 R35, P3, P4, R24, R35, R30 ;  /* 0x0000002318237210 */ /* 0x004fe40007c7e01e */
[----:B------:R-:W-:Y:S02]  /*2560*/  IADD3.X R29, PT, PT, R29, R33, R3, P1, P2 ;  /* 0x000000211d1d7210 */ /* 0x000fe40000fe4403 */
[----:B---3--:R-:W-:Y:S02]  /*2570*/  IADD3 R3, P1, P2, R20, R35, R26 ;  /* 0x0000002314037210 */ /* 0x008fe40007a3e01a */
[----:B------:R-:W-:Y:S02]  /*2580*/  IADD3.X R25, PT, PT, R25, R29, R31, P3, P4 ;  /* 0x0000001d19197210 */ /* 0x000fe40001fe841f */
[----:B----4-:R-:W-:Y:S02]  /*2590*/  IADD3 R3, P3, P4, R16, R3, R22 ;  /* 0x0000000310037210 */ /* 0x010fe40007c7e016 */
[----:B------:R-:W-:-:S02]  /*25a0*/  IADD3.X R21, PT, PT, R21, R25, R27, P1, P2 ;  /* 0x0000001915157210 */ /* 0x000fc40000fe441b */
[----:B-----5:R-:W-:Y:S02]  /*25b0*/  IADD3 R3, P1, P2, R12, R3, R18 ;  /* 0x000000030c037210 */ /* 0x020fe40007a3e012 */
[----:B------:R-:W-:Y:S02]  /*25c0*/  IADD3.X R17, PT, PT, R17, R21, R23, P3, P4 ;  /* 0x0000001511117210 */ /* 0x000fe40001fe8417 */
[----:B0-----:R-:W-:Y:S02]  /*25d0*/  IADD3 R3, P3, P4, R8, R3, R14 ;  /* 0x0000000308037210 */ /* 0x001fe40007c7e00e */
[----:B------:R-:W-:Y:S02]  /*25e0*/  IADD3.X R13, PT, PT, R13, R17, R19, P1, P2 ;  /* 0x000000110d0d7210 */ /* 0x000fe40000fe4413 */
[----:B------:R-:W-:Y:S02]  /*25f0*/  IADD3 R3, P1, P2, R4, R3, R10 ;  /* 0x0000000304037210 */ /* 0x000fe40007a3e00a */
[----:B------:R-:W-:-:S02]  /*2600*/  IADD3.X R9, PT, PT, R9, R13, R15, P3, P4 ;  /* 0x0000000d09097210 */ /* 0x000fc40001fe840f */
[----:B------:R-:W-:Y:S02]  /*2610*/  IADD3 R2, P3, PT, R3, R6, RZ ;  /* 0x0000000603027210 */ /* 0x000fe40007f7e0ff */
[----:B------:R-:W-:-:S05]  /*2620*/  IADD3.X R3, PT, PT, R5, R9, R11, P1, P2 ;  /* 0x0000000905037210 */ /* 0x000fca0000fe440b */
[----:B------:R-:W-:-:S07]  /*2630*/  IMAD.X R3, R3, 0x1, R7, P3 ;  /* 0x0000000103037824 */ /* 0x000fce00018e0607 */
.L_x_353:
[----:B------:R-:W-:Y:S05]  /*2640*/  BSYNC.RECONVERGENT B0 ;  /* 0x0000000000007941 */ /* 0x000fea0003800200 */
.L_x_338:
[----:B------:R-:W-:Y:S05]  /*2650*/  @P0 EXIT ;  /* 0x000000000000094d */ /* 0x000fea0003800000 */
[----:B------:R-:W0:Y:S01]  /*2660*/  LDCU.64 UR4, c[0x0][0x398] ;  /* 0x00007300ff0477ac */ /* 0x000e220008000a00 */
[----:B------:R-:W3:Y:S01]  /*2670*/  LDC.64 R4, c[0x0][0x388] ;  /* 0x0000e200ff047b82 */ /* 0x000ee20000000a00 */
[----:B012---:R-:W-:-:S04]  /*2680*/  IADD3 R2, P0, PT, R2, UR4, RZ ;  /* 0x0000000402027c10 */ /* 0x007fc8000ff1e0ff */
[----:B------:R-:W-:-:S05]  /*2690*/  IADD3.X R3, PT, PT, R3, UR5, RZ, P0, !PT ;  /* 0x0000000503037c10 */ /* 0x000fca00087fe4ff */
[----:B---3--:R-:W-:Y:S01]  /*26a0*/  STG.E.64 desc[UR6][R4.64], R2 ;  /* 0x0000000204007986 */ /* 0x008fe2000c101b06 */
[----:B------:R-:W-:Y:S05]  /*26b0*/  EXIT ;  /* 0x000000000000794d */ /* 0x000fea0003800000 */
.L_x_366:
        /* <DEDUP_REMOVED lines=12> */
.L_x_927:


//--------------------- .text._ZN3cub18CUB_300001_SM_10006detail6reduce18DeviceReduceKernelINS2_10policy_hubIlyN4cuda3std3__44plusIlEEE10Policy1000EN6thrust24THRUST_300001_SM_1000_NS18transform_iteratorINSD_6detail14equal_to_valueIiEEPillEEyS9_lNS7_10__identityEEEvT0_PT3_T1_NS0_13GridEvenShareISO_EET2_T4_ --------------------------
	.section	.text._ZN3cub18CUB_300001_SM_10006detail6reduce18DeviceReduceKernelINS2_10policy_hubIlyN4cuda3std3__44plusIlEEE10Policy1000EN6thrust24THRUST_300001_SM_1000_NS18transform_iteratorINSD_6detail14equal_to_valueIiEEPillEEyS9_lNS7_10__identityEEEvT0_PT3_T1_NS0_13GridEvenShareISO_EET2_T4_,"ax",@progbits
	.align	128
        .global         _ZN3cub18CUB_300001_SM_10006detail6reduce18DeviceReduceKernelINS2_10policy_hubIlyN4cuda3std3__44plusIlEEE10Policy1000EN6thrust24THRUST_300001_SM_1000_NS18transform_iteratorINSD_6detail14equal_to_valueIiEEPillEEyS9_lNS7_10__identityEEEvT0_PT3_T1_NS0_13GridEvenShareISO_EET2_T4_
        .type           _ZN3cub18CUB_300001_SM_10006detail6reduce18DeviceReduceKernelINS2_10policy_hubIlyN4cuda3std3__44plusIlEEE10Policy1000EN6thrust24THRUST_300001_SM_1000_NS18transform_iteratorINSD_6detail14equal_to_valueIiEEPillEEyS9_lNS7_10__identityEEEvT0_PT3_T1_NS0_13GridEvenShareISO_EET2_T4_,@function
        .size           _ZN3cub18CUB_300001_SM_10006detail6reduce18DeviceReduceKernelINS2_10policy_hubIlyN4cuda3std3__44plusIlEEE10Policy1000EN6thrust24THRUST_300001_SM_1000_NS18transform_iteratorINSD_6detail14equal_to_valueIiEEPillEEyS9_lNS7_10__identityEEEvT0_PT3_T1_NS0_13GridEvenShareISO_EET2_T4_,(.L_x_928 - _ZN3cub18CUB_300001_SM_10006detail6reduce18DeviceReduceKernelINS2_10policy_hubIlyN4cuda3std3__44plusIlEEE10Policy1000EN6thrust24THRUST_300001_SM_1000_NS18transform_iteratorINSD_6detail14equal_to_valueIiEEPillEEyS9_lNS7_10__identityEEEvT0_PT3_T1_NS0_13GridEvenShareISO_EET2_T4_)
        .other          _ZN3cub18CUB_300001_SM_10006detail6reduce18DeviceReduceKernelINS2_10policy_hubIlyN4cuda3std3__44plusIlEEE10Policy1000EN6thrust24THRUST_300001_SM_1000_NS18transform_iteratorINSD_6detail14equal_to_valueIiEEPillEEyS9_lNS7_10__identityEEEvT0_PT3_T1_NS0_13GridEvenShareISO_EET2_T4_,@"STO_CUDA_ENTRY STV_DEFAULT"
_ZN3cub18CUB_300001_SM_10006detail6reduce18DeviceReduceKernelINS2_10policy_hubIlyN4cuda3std3__44plusIlEEE10Policy1000EN6thrust24THRUST_300001_SM_1000_NS18transform_iteratorINSD_6detail14equal_to_valueIiEEPillEEyS9_lNS7_10__identityEEEvT0_PT3_T1_NS0_13GridEvenShareISO_EET2_T4_:
.text._ZN3cub18CUB_300001_SM_10006detail6reduce18DeviceReduceKernelINS2_10policy_hubIlyN4cuda3std3__44plusIlEEE10Policy1000EN6thrust24THRUST_300001_SM_1000_NS18transform_iteratorINSD_6detail14equal_to_valueIiEEPillEEyS9_lNS7_10__identityEEEvT0_PT3_T1_NS0_13GridEvenShareISO_EET2_T4_:
[----:B------:R-:W-:Y:S08]  /*0000*/  LDC R1, c[0x0][0x37c] ;  /* 0x0000df00ff017b82 */ /* 0x000ff00000000800 */
[----:B------:R-:W0:Y:S01]  /*0010*/  S2UR UR17, SR_CTAID.X ;  /* 0x00000000001179c3 */ /* 0x000e220000002500 */
[----:B------:R-:W1:Y:S01]  /*0020*/  LDCU.64 UR4, c[0x0][0x3c0] ;  /* 0x00007800ff0477ac */ /* 0x000e620008000a00 */
[----:B------:R-:W-:Y:S01]  /*0030*/  BSSY.RECONVERGENT B0, `(.L_x_367) ;  /* 0x0000327000007945 */ /* 0x000fe20003800200 */
[----:B------:R-:W2:Y:S01]  /*0040*/  LDCU UR11, c[0x0][0x3c8] ;  /* 0x00007900ff0b77ac */ /* 0x000ea20008000800 */
[----:B------:R-:W3:Y:S01]  /*0050*/  LDCU.64 UR18, c[0x0][0x358] ;  /* 0x00006b00ff1277ac */ /* 0x000ee20008000a00 */
[----:B-1----:R-:W-:-:S02]  /*0060*/  IMAD.U32 R8, RZ, RZ, UR4 ;  /* 0x00000004ff087e24 */ /* 0x002fc4000f8e00ff */
[----:B------:R-:W-:Y:S01]  /*0070*/  IMAD.U32 R9, RZ, RZ, UR5 ;  /* 0x00000005ff097e24 */ /* 0x000fe2000f8e00ff */
[----:B--2---:R-:W-:Y:S02]  /*0080*/  UIMAD UR5, UR11, 0xe00, URZ ;  /* 0x00000e000b0578a4 */ /* 0x004fe4000f8e02ff */
[----:B0-----:R-:W-:Y:S02]  /*0090*/  UIMAD UR9, UR17, 0xe00, URZ ;  /* 0x00000e00110978a4 */ /* 0x001fe4000f8e02ff */
[----:B------:R-:W-:-:S04]  /*00a0*/  USHF.R.S32.HI UR4, URZ, 0x1f, UR5 ;  /* 0x0000001fff047899 */ /* 0x000fc80008011405 */
[----:B------:R-:W-:-:S04]  /*00b0*/  IADD3 R13, P1, PT, R8, -UR9, RZ ;  /* 0x80000009080d7c10 */ /* 0x000fc8000ff3e0ff */
[----:B------:R-:W-:Y:S02]  /*00c0*/  ISETP.GT.U32.AND P0, PT, R13, 0xdff, PT ;  /* 0x00000dff0d00780c */ /* 0x000fe40003f04070 */
[----:B------:R-:W-:-:S04]  /*00d0*/  IADD3.X R14, PT, PT, R9, -0x1, RZ, P1, !PT ;  /* 0xffffffff090e7810 */ /* 0x000fc80000ffe4ff */
[----:B------:R-:W-:-:S13]  /*00e0*/  ISETP.GT.U32.AND.EX P0, PT, R14, RZ, PT, P0 ;  /* 0x000000ff0e00720c */ /* 0x000fda0003f04100 */
[----:B---3--:R-:W-:Y:S05]  /*00f0*/  @P0 BRA `(.L_x_368) ;  /* 0x0000001800740947 */ /* 0x008fea0003800000 */
[----:B------:R-:W0:Y:S01]  /*0100*/  S2R R7, SR_TID.X ;  /* 0x0000000000077919 */ /* 0x000e220000002100 */
[----:B------:R-:W-:Y:S01]  /*0110*/  VIADD R2, R8, -UR9 ;  /* 0x8000000908027c36 */ /* 0x000fe20008000000 */
[----:B------:R-:W1:Y:S01]  /*0120*/  LDCU UR6, c[0x0][0x388] ;  /* 0x00007100ff0677ac */ /* 0x000e620008000800 */
[----:B------:R-:W-:Y:S01]  /*0130*/  BSSY.RECONVERGENT B1, `(.L_x_369) ;  /* 0x000000f000017945 */ /* 0x000fe20003800200 */
[----:B------:R-:W-:Y:S02]  /*0140*/  IMAD.MOV.U32 R0, RZ, RZ, RZ ;  /* 0x000000ffff007224 */ /* 0x000fe400078e00ff */
[----:B------:R-:W-:Y:S01]  /*0150*/  IMAD.MOV.U32 R3, RZ, RZ, RZ ;  /* 0x000000ffff037224 */ /* 0x000fe200078e00ff */
[----:B0-----:R-:W-:Y:S01]  /*0160*/  ISETP.GE.AND P0, PT, R7, R2, PT ;  /* 0x000000020700720c */ /* 0x001fe20003f06270 */
[----:B------:R-:W-:-:S12]  /*0170*/  IMAD.MOV.U32 R9, RZ, RZ, R7 ;  /* 0x000000ffff097224 */ /* 0x000fd800078e0007 */
[----:B-1----:R-:W-:Y:S05]  /*0180*/  @P0 BRA `(.L_x_370) ;  /* 0x0000000000240947 */ /* 0x002fea0003800000 */
[----:B------:R-:W0:Y:S01]  /*0190*/  LDC.64 R4, c[0x0][0x380] ;  /* 0x0000e000ff047b82 */ /* 0x000e220000000a00 */
[----:B------:R-:W-:Y:S01]  /*01a0*/  VIADD R3, R7, UR9 ;  /* 0x0000000907037c36 */ /* 0x000fe20008000000 */
[----:B------:R-:W1:Y:S03]  /*01b0*/  LDCU UR4, c[0x0][0x388] ;  /* 0x00007100ff0477ac */ /* 0x000e660008000800 */
[----:B0-----:R-:W-:-:S06]  /*01c0*/  IMAD.WIDE.U32 R4, R3, 0x4, R4 ;  /* 0x0000000403047825 */ /* 0x001fcc00078e0004 */
[----:B------:R-:W1:Y:S01]  /*01d0*/  LDG.E R4, desc[UR18][R4.64] ;  /* 0x0000001204047981 */ /* 0x000e62000c1e1900 */
[----:B------:R-:W-:Y:S02]  /*01e0*/  VIADD R9, R7, 0x200 ;  /* 0x0000020007097836 */ /* 0x000fe40000000000 */
[----:B------:R-:W-:Y:S01]  /*01f0*/  IMAD.MOV.U32 R3, RZ, RZ, RZ ;  /* 0x000000ffff037224 */ /* 0x000fe200078e00ff */
[----:B-1----:R-:W-:-:S04]  /*0200*/  ISETP.NE.AND P0, PT, R4, UR4, PT ;  /* 0x0000000404007c0c */ /* 0x002fc8000bf05270 */
[----:B------:R-:W-:-:S09]  /*0210*/  SEL R0, RZ, 0x1, P0 ;  /* 0x00000001ff007807 */ /* 0x000fd20000000000 */
.L_x_370:
[----:B------:R-:W-:Y:S05]  /*0220*/  BSYNC.RECONVERGENT B1 ;  /* 0x0000000000017941 */ /* 0x000fea0003800200 */
.L_x_369:
[----:B------:R-:W-:Y:S01]  /*0230*/  ISETP.GE.AND P0, PT, R9, R2, PT ;  /* 0x000000020900720c */ /* 0x000fe20003f06270 */
[----:B------:R-:W-:-:S12]  /*0240*/  BSSY.RECONVERGENT B1, `(.L_x_371) ;  /* 0x00000b6000017945 */ /* 0x000fd80003800200 */
[----:B------:R-:W-:Y:S05]  /*0250*/  @P0 BRA `(.L_x_372) ;  /* 0x0000000800d00947 */ /* 0x000fea0003800000 */
[----:B------:R-:W-:Y:S01]  /*0260*/  LOP3.LUT R5, RZ, R9, RZ, 0x33, !PT ;  /* 0x00000009ff057212 */ /* 0x000fe200078e33ff */
[----:B------:R-:W-:Y:S03]  /*0270*/  BSSY.RECONVERGENT B2, `(.L_x_373) ;  /* 0x0000056000027945 */ /* 0x000fe60003800200 */
[----:B------:R-:W-:-:S04]  /*0280*/  IADD3 R5, PT, PT, R8, -UR9, R5 ;  /* 0x8000000908057c10 */ /* 0x000fc8000fffe005 */
[C---:B------:R-:W-:Y:S02]  /*0290*/  ISETP.GE.U32.AND P1, PT, R5.reuse, 0x1e00, PT ;  /* 0x00001e000500780c */ /* 0x040fe40003f26070 */
[----:B------:R-:W-:-:S04]  /*02a0*/  LEA.HI R6, R5, 0x1, RZ, 0x17 ;  /* 0x0000000105067811 */ /* 0x000fc800078fb8ff */
[----:B------:R-:W-:-:S04]  /*02b0*/  LOP3.LUT R23, R6, 0xf, RZ, 0xc0, !PT ;  /* 0x0000000f06177812 */ /* 0x000fc800078ec0ff */
[----:B------:R-:W-:-:S03]  /*02c0*/  ISETP.NE.AND P0, PT, R23, RZ, PT ;  /* 0x000000ff1700720c */ /* 0x000fc60003f05270 */
[----:B------:R-:W-:Y:S10]  /*02d0*/  @!P1 BRA `(.L_x_374) ;  /* 0x00000004003c9947 */ /* 0x000ff40003800000 */
[----:B------:R-:W0:Y:S01]  /*02e0*/  LDCU.64 UR4, c[0x0][0x380] ;  /* 0x00007000ff0477ac */ /* 0x000e220008000a00 */
[----:B------:R-:W-:Y:S01]  /*02f0*/  IMAD.WIDE.U32 R4, R9, 0x4, RZ ;  /* 0x0000000409047825 */ /* 0x000fe200078e00ff */
[----:B------:R-:W-:-:S03]  /*0300*/  LOP3.LUT R8, R6, 0xfffff0, RZ, 0xc0, !PT ;  /* 0x00fffff006087812 */ /* 0x000fc600078ec0ff */
[----:B------:R-:W-:Y:S02]  /*0310*/  IMAD.U32 R11, RZ, RZ, UR17 ;  /* 0x00000011ff0b7e24 */ /* 0x000fe4000f8e00ff */
[----:B------:R-:W-:Y:S02]  /*0320*/  IMAD.MOV R8, RZ, RZ, -R8 ;  /* 0x000000ffff087224 */ /* 0x000fe400078e0a08 */
[----:B------:R-:W-:-:S03]  /*0330*/  IMAD.WIDE.U32 R4, R11, 0x3800, R4 ;  /* 0x000038000b047825 */ /* 0x000fc600078e0004 */
[----:B0-----:R-:W-:-:S04]  /*0340*/  IADD3 R4, P1, PT, R4, UR4, RZ ;  /* 0x0000000404047c10 */ /* 0x001fc8000ff3e0ff */
[----:B------:R-:W-:-:S04]  /*0350*/  IADD3 R4, P2, PT, R4, 0x4000, RZ ;  /* 0x0000400004047810 */ /* 0x000fc80007f5e0ff */
[----:B------:R-:W-:-:S09]  /*0360*/  IADD3.X R5, PT, PT, RZ, UR5, R5, P2, P1 ;  /* 0x00000005ff057c10 */ /* 0x000fd200097e2405 */
.L_x_375:
[----:B------:R-:W2:Y:S04]  /*0370*/  LDG.E R26, desc[UR18][R4.64+-0x4000] ;  /* 0xffc00012041a7981 */ /* 0x000ea8000c1e1900 */
[----:B------:R-:W3:Y:S04]  /*0380*/  LDG.E R22, desc[UR18][R4.64+-0x3800] ;  /* 0xffc8001204167981 */ /* 0x000ee8000c1e1900 */
[----:B------:R-:W4:Y:S04]  /*0390*/  LDG.E R24, desc[UR18][R4.64+-0x3000] ;  /* 0xffd0001204187981 */ /* 0x000f28000c1e1900 */
        /* <DEDUP_REMOVED lines=12> */
[----:B------:R-:W5:Y:S01]  /*0460*/  LDG.E R11, desc[UR18][R4.64+0x3000] ;  /* 0x00300012040b7981 */ /* 0x000f62000c1e1900 */
[----:B------:R-:W-:-:S02]  /*0470*/  VIADD R8, R8, 0x10 ;  /* 0x0000001008087836 */ /* 0x000fc40000000000 */
[----:B------:R-:W-:Y:S01]  /*0480*/  VIADD R9, R9, 0x2000 ;  /* 0x0000200009097836 */ /* 0x000fe20000000000 */
[----:B--2---:R-:W-:Y:S02]  /*0490*/  ISETP.NE.AND P1, PT, R26, UR6, PT ;  /* 0x000000061a007c0c */ /* 0x004fe4000bf25270 */
[----:B---3--:R-:W-:Y:S02]  /*04a0*/  ISETP.NE.AND P2, PT, R22, UR6, PT ;  /* 0x0000000616007c0c */ /* 0x008fe4000bf45270 */
[----:B------:R-:W-:Y:S02]  /*04b0*/  SEL R22, RZ, 0x1, P1 ;  /* 0x00000001ff167807 */ /* 0x000fe40000800000 */
[----:B------:R-:W-:Y:S02]  /*04c0*/  SEL R27, RZ, 0x1, P2 ;  /* 0x00000001ff1b7807 */ /* 0x000fe40001000000 */
[----:B----4-:R-:W-:Y:S02]  /*04d0*/  ISETP.NE.AND P3, PT, R24, UR6, PT ;  /* 0x0000000618007c0c */ /* 0x010fe4000bf65270 */
[----:B-----5:R-:W-:-:S02]  /*04e0*/  ISETP.NE.AND P1, PT, R25, UR6, PT ;  /* 0x0000000619007c0c */ /* 0x020fc4000bf25270 */
[----:B------:R-:W-:Y:S02]  /*04f0*/  IADD3 R22, P5, P6, R27, R0, R22 ;  /* 0x000000001b167210 */ /* 0x000fe40007ebe016 */
[----:B------:R-:W-:Y:S02]  /*0500*/  SEL R25, RZ, 0x1, P3 ;  /* 0x00000001ff197807 */ /* 0x000fe40001800000 */
[----:B------:R-:W-:Y:S02]  /*0510*/  SEL R0, RZ, 0x1, P1 ;  /* 0x00000001ff007807 */ /* 0x000fe40000800000 */
[----:B------:R-:W-:Y:S02]  /*0520*/  ISETP.NE.AND P3, PT, R20, UR6, PT ;  /* 0x0000000614007c0c */ /* 0x000fe4000bf65270 */
[----:B------:R-:W-:Y:S02]  /*0530*/  ISETP.NE.AND P4, PT, R21, UR6, PT ;  /* 0x0000000615007c0c */ /* 0x000fe4000bf85270 */
[----:B------:R-:W-:-:S02]  /*0540*/  IADD3 R20, P2, P1, R0, R22, R25 ;  /* 0x0000001600147210 */ /* 0x000fc4000795e019 */
[----:B------:R-:W-:Y:S02]  /*0550*/  SEL R21, RZ, 0x1, P3 ;  /* 0x00000001ff157807 */ /* 0x000fe40001800000 */
[----:B------:R-:W-:Y:S02]  /*0560*/  SEL R0, RZ, 0x1, P4 ;  /* 0x00000001ff007807 */ /* 0x000fe40002000000 */
[----:B------:R-:W-:Y:S02]  /*0570*/  ISETP.NE.AND P3, PT, R19, UR6, PT ;  /* 0x0000000613007c0c */ /* 0x000fe4000bf65270 */
[----:B------:R-:W-:Y:S02]  /*0580*/  ISETP.NE.AND P4, PT, R18, UR6, PT ;  /* 0x0000000612007c0c */ /* 0x000fe4000bf85270 */
[----:B------:R-:W-:Y:S02]  /*0590*/  IADD3.X R19, PT, PT, RZ, R3, RZ, P5, P6 ;  /* 0x00000003ff137210 */ /* 0x000fe40002fec4ff */
        /* <DEDUP_REMOVED lines=26> */
[----:B------:R-:W-:Y:S02]  /*0740*/  ISETP.NE.AND P3, PT, R8, RZ, PT ;  /* 0x000000ff0800720c */ /* 0x000fe40003f65270 */
[----:B------:R-:W-:Y:S02]  /*0750*/  SEL R3, RZ, 0x1, P4 ;  /* 0x00000001ff037807 */ /* 0x000fe40002000000 */
[----:B------:R-:W-:Y:S02]  /*0760*/  IADD3.X R11, PT, PT, RZ, R11, RZ, P2, P1 ;  /* 0x0000000bff0b7210 */ /* 0x000fe400017e24ff */
[----:B------:R-:W-:Y:S02]  /*0770*/  IADD3 R0, P1, P2, R0, R10, R3 ;  /* 0x0000000a00007210 */ /* 0x000fe40007a3e003 */
[----:B------:R-:W-:-:S02]  /*0780*/  IADD3 R4, P4, PT, R4, 0x8000, RZ ;  /* 0x0000800004047810 */ /* 0x000fc40007f9e0ff */
[----:B------:R-:W-:-:S03]  /*0790*/  IADD3.X R3, PT, PT, RZ, R11, RZ, P5, P6 ;  /* 0x0000000bff037210 */ /* 0x000fc60002fec4ff */
[----:B------:R-:W-:Y:S01]  /*07a0*/  IMAD.X R5, RZ, RZ, R5, P4 ;  /* 0x000000ffff057224 */ /* 0x000fe200020e0605 */
[----:B------:R-:W-:Y:S01]  /*07b0*/  IADD3.X R3, PT, PT, RZ, R3, RZ, P1, P2 ;  /* 0x00000003ff037210 */ /* 0x000fe20000fe44ff */
[----:B------:R-:W-:Y:S06]  /*07c0*/  @P3 BRA `(.L_x_375) ;  /* 0xfffffff800e83947 */ /* 0x000fec000383ffff */
.L_x_374:
[----:B------:R-:W-:Y:S05]  /*07d0*/  BSYNC.RECONVERGENT B2 ;  /* 0x0000000000027941 */ /* 0x000fea0003800200 */
.L_x_373:
[----:B------:R-:W-:Y:S05]  /*07e0*/  @!P0 BRA `(.L_x_372) ;  /* 0x00000004006c8947 */ /* 0x000fea0003800000 */
[----:B------:R-:W-:Y:S01]  /*07f0*/  ISETP.GE.U32.AND P1, PT, R23, 0x8, PT ;  /* 0x000000081700780c */ /* 0x000fe20003f26070 */
[----:B------:R-:W-:Y:S01]  /*0800*/  BSSY.RECONVERGENT B2, `(.L_x_376) ;  /* 0x000002b000027945 */ /* 0x000fe20003800200 */
[----:B------:R-:W-:-:S04]  /*0810*/  LOP3.LUT R16, R6, 0x7, RZ, 0xc0, !PT ;  /* 0x0000000706107812 */ /* 0x000fc800078ec0ff */
[----:B------:R-:W-:-:S07]  /*0820*/  ISETP.NE.AND P0, PT, R16, RZ, PT ;  /* 0x000000ff1000720c */ /* 0x000fce0003f05270 */
[----:B------:R-:W-:Y:S06]  /*0830*/  @!P1 BRA `(.L_x_377) ;  /* 0x00000000009c9947 */ /* 0x000fec0003800000 */
[----:B------:R-:W0:Y:S01]  /*0840*/  LDCU.64 UR4, c[0x0][0x380] ;  /* 0x00007000ff0477ac */ /* 0x000e220008000a00 */
[----:B------:R-:W-:-:S04]  /*0850*/  IADD3 R5, P1, PT, R9, UR9, RZ ;  /* 0x0000000909057c10 */ /* 0x000fc8000ff3e0ff */
[----:B------:R-:W-:Y:S02]  /*0860*/  LEA.HI.X.SX32 R8, R9, RZ, 0x1, P1 ;  /* 0x000000ff09087211 */ /* 0x000fe400008f0eff */
[C---:B0-----:R-:W-:Y:S01]  /*0870*/  LEA R4, P1, R5.reuse, UR4, 0x2 ;  /* 0x0000000405047c11 */ /* 0x041fe2000f8210ff */
[----:B------:R-:W0:Y:S03]  /*0880*/  LDCU UR4, c[0x0][0x388] ;  /* 0x00007100ff0477ac */ /* 0x000e260008000800 */
[----:B------:R-:W-:-:S05]  /*0890*/  LEA.HI.X R5, R5, UR5, R8, 0x2, P1 ;  /* 0x0000000505057c11 */ /* 0x000fca00088f1408 */
[----:B------:R-:W0:Y:S04]  /*08a0*/  LDG.E R17, desc[UR18][R4.64] ;  /* 0x0000001204117981 */ /* 0x000e28000c1e1900 */
[----:B------:R-:W2:Y:S04]  /*08b0*/  LDG.E R8, desc[UR18][R4.64+0x800] ;  /* 0x0008001204087981 */ /* 0x000ea8000c1e1900 */
[----:B------:R-:W3:Y:S04]  /*08c0*/  LDG.E R10, desc[UR18][R4.64+0x1000] ;  /* 0x00100012040a7981 */ /* 0x000ee8000c1e1900 */
[----:B------:R-:W4:Y:S04]  /*08d0*/  LDG.E R11, desc[UR18][R4.64+0x1800] ;  /* 0x00180012040b7981 */ /* 0x000f28000c1e1900 */
[----:B------:R-:W5:Y:S04]  /*08e0*/  LDG.E R12, desc[UR18][R4.64+0x2000] ;  /* 0x00200012040c7981 */ /* 0x000f68000c1e1900 */
[----:B------:R-:W5:Y:S04]  /*08f0*/  LDG.E R13, desc[UR18][R4.64+0x2800] ;  /* 0x00280012040d7981 */ /* 0x000f68000c1e1900 */
[----:B------:R-:W5:Y:S04]  /*0900*/  LDG.E R14, desc[UR18][R4.64+0x3000] ;  /* 0x00300012040e7981 */ /* 0x000f68000c1e1900 */
[----:B------:R1:W5:Y:S01]  /*0910*/  LDG.E R15, desc[UR18][R4.64+0x3800] ;  /* 0x00380012040f7981 */ /* 0x000362000c1e1900 */
[----:B------:R-:W-:Y:S01]  /*0920*/  VIADD R9, R9, 0x1000 ;  /* 0x0000100009097836 */ /* 0x000fe20000000000 */
[----:B0-----:R-:W-:-:S02]  /*0930*/  ISETP.NE.AND P1, PT, R17, UR4, PT ;  /* 0x0000000411007c0c */ /* 0x001fc4000bf25270 */
[----:B--2---:R-:W-:Y:S02]  /*0940*/  ISETP.NE.AND P2, PT, R8, UR4, PT ;  /* 0x0000000408007c0c */ /* 0x004fe4000bf45270 */
[----:B------:R-:W-:Y:S02]  /*0950*/  SEL R8, RZ, 0x1, P1 ;  /* 0x00000001ff087807 */ /* 0x000fe40000800000 */
[----:B------:R-:W-:Y:S02]  /*0960*/  SEL R17, RZ, 0x1, P2 ;  /* 0x00000001ff117807 */ /* 0x000fe40001000000 */
[----:B---3--:R-:W-:Y:S02]  /*0970*/  ISETP.NE.AND P1, PT, R10, UR4, PT ;  /* 0x000000040a007c0c */ /* 0x008fe4000bf25270 */
[----:B----4-:R-:W-:Y:S02]  /*0980*/  ISETP.NE.AND P2, PT, R11, UR4, PT ;  /* 0x000000040b007c0c */ /* 0x010fe4000bf45270 */
[----:B------:R-:W-:-:S02]  /*0990*/  IADD3 R8, P5, P6, R17, R0, R8 ;  /* 0x0000000011087210 */ /* 0x000fc40007ebe008 */
[----:B------:R-:W-:Y:S02]  /*09a0*/  SEL R11, RZ, 0x1, P1 ;  /* 0x00000001ff0b7807 */ /* 0x000fe40000800000 */
[----:B------:R-:W-:Y:S02]  /*09b0*/  SEL R0, RZ, 0x1, P2 ;  /* 0x00000001ff007807 */ /* 0x000fe40001000000 */
[----:B-----5:R-:W-:Y:S02]  /*09c0*/  ISETP.NE.AND P3, PT, R12, UR4, PT ;  /* 0x000000040c007c0c */ /* 0x020fe4000bf65270 */
[----:B------:R-:W-:Y:S02]  /*09d0*/  ISETP.NE.AND P4, PT, R13, UR4, PT ;  /* 0x000000040d007c0c */ /* 0x000fe4000bf85270 */
[----:B------:R-:W-:Y:S02]  /*09e0*/  IADD3 R0, P1, P2, R0, R8, R11 ;  /* 0x0000000800007210 */ /* 0x000fe40007a3e00b */
[----:B-1----:R-:W-:-:S02]  /*09f0*/  SEL R5, RZ, 0x1, P3 ;  /* 0x00000001ff057807 */ /* 0x002fc40001800000 */
[----:B------:R-:W-:Y:S02]  /*0a00*/  SEL R4, RZ, 0x1, P4 ;  /* 0x00000001ff047807 */ /* 0x000fe40002000000 */
[----:B------:R-:W-:Y:S02]  /*0a10*/  ISETP.NE.AND P4, PT, R14, UR4, PT ;  /* 0x000000040e007c0c */ /* 0x000fe4000bf85270 */
[----:B------:R-:W-:Y:S02]  /*0a20*/  ISETP.NE.AND P3, PT, R15, UR4, PT ;  /* 0x000000040f007c0c */ /* 0x000fe4000bf65270 */
[----:B------:R-:W-:Y:S02]  /*0a30*/  IADD3.X R8, PT, PT, RZ, R3, RZ, P5, P6 ;  /* 0x00000003ff087210 */ /* 0x000fe40002fec4ff */
[----:B------:R-:W-:Y:S02]  /*0a40*/  IADD3 R4, P5, P6, R4, R0, R5 ;  /* 0x0000000004047210 */ /* 0x000fe40007ebe005 */
[----:B------:R-:W-:-:S02]  /*0a50*/  SEL R3, RZ, 0x1, P4 ;  /* 0x00000001ff037807 */ /* 0x000fc40002000000 */
[----:B------:R-:W-:Y:S02]  /*0a60*/  SEL R0, RZ, 0x1, P3 ;  /* 0x00000001ff007807 */ /* 0x000fe40001800000 */
[----:B------:R-:W-:Y:S02]  /*0a70*/  IADD3.X R5, PT, PT, RZ, R8, RZ, P1, P2 ;  /* 0x00000008ff057210 */ /* 0x000fe40000fe44ff */
[----:B------:R-:W-:Y:S02]  /*0a80*/  IADD3 R0, P1, P2, R0, R4, R3 ;  /* 0x0000000400007210 */ /* 0x000fe40007a3e003 */
[----:B------:R-:W-:-:S04]  /*0a90*/  IADD3.X R3, PT, PT, RZ, R5, RZ, P5, P6 ;  /* 0x00000005ff037210 */ /* 0x000fc80002fec4ff */
[----:B------:R-:W-:-:S07]  /*0aa0*/  IADD3.X R3, PT, PT, RZ, R3, RZ, P1, P2 ;  /* 0x00000003ff037210 */ /* 0x000fce0000fe44ff */
.L_x_377:
[----:B------:R-:W-:Y:S05]  /*0ab0*/  BSYNC.RECONVERGENT B2 ;  /* 0x0000000000027941 */ /* 0x000fea0003800200 */
.L_x_376:
        /* <DEDUP_REMOVED lines=15> */
[----:B------:R-:W4:Y:S01]  /*0bb0*/  LDG.E R10, desc[UR18][R4.64+0x1000] ;  /* 0x00100012040a7981 */ /* 0x000f22000c1e1900 */
[----:B------:R-:W-:Y:S01]  /*0bc0*/  VIADD R9, R9, 0x800 ;  /* 0x0000080009097836 */ /* 0x000fe20000000000 */
[----:B0-----:R-:W-:-:S02]  /*0bd0*/  ISETP.NE.AND P1, PT, R12, UR4, PT ;  /* 0x000000040c007c0c */ /* 0x001fc4000bf25270 */
[----:B--2---:R-:W-:Y:S02]  /*0be0*/  ISETP.NE.AND P2, PT, R8, UR4, PT ;  /* 0x0000000408007c0c */ /* 0x004fe4000bf45270 */
[----:B---3--:R-:W-:Y:S02]  /*0bf0*/  ISETP.NE.AND P4, PT, R11, UR4, PT ;  /* 0x000000040b007c0c */ /* 0x008fe4000bf85270 */
[----:B------:R-:W-:Y:S02]  /*0c00*/  SEL R11, RZ, 0x1, P1 ;  /* 0x00000001ff0b7807 */ /* 0x000fe40000800000 */
[----:B----4-:R-:W-:Y:S02]  /*0c10*/  ISETP.NE.AND P3, PT, R10, UR4, PT ;  /* 0x000000040a007c0c */ /* 0x010fe4000bf65270 */
[----:B------:R-:W-:Y:S02]  /*0c20*/  SEL R8, RZ, 0x1, P2 ;  /* 0x00000001ff087807 */ /* 0x000fe40001000000 */
[----:B------:R-:W-:-:S02]  /*0c30*/  SEL R13, RZ, 0x1, P3 ;  /* 0x00000001ff0d7807 */ /* 0x000fc40001800000 */
[----:B------:R-:W-:Y:S02]  /*0c40*/  SEL R10, RZ, 0x1, P4 ;  /* 0x00000001ff0a7807 */ /* 0x000fe40002000000 */
[----:B------:R-:W-:-:S04]  /*0c50*/  IADD3 R0, P1, P2, R8, R0, R11 ;  /* 0x0000000008007210 */ /* 0x000fc80007a3e00b */
[----:B------:R-:W-:Y:S02]  /*0c60*/  IADD3 R0, P3, P4, R10, R0, R13 ;  /* 0x000000000a007210 */ /* 0x000fe40007c7e00d */
[----:B------:R-:W-:-:S04]  /*0c70*/  IADD3.X R3, PT, PT, RZ, R3, RZ, P1, P2 ;  /* 0x00000003ff037210 */ /* 0x000fc80000fe44ff */
[----:B------:R-:W-:-:S07]  /*0c80*/  IADD3.X R3, PT, PT, RZ, R3, RZ, P3, P4 ;  /* 0x00000003ff037210 */ /* 0x000fce0001fe84ff */
.L_x_379:
[----:B------:R-:W-:Y:S05]  /*0c90*/  BSYNC.RECONVERGENT B2 ;  /* 0x0000000000027941 */ /* 0x000fea0003800200 */
.L_x_378:
[----:B------:R-:W-:Y:S05]  /*0ca0*/  @!P0 BRA `(.L_x_372) ;  /* 0x00000000003c8947 */ /* 0x000fea0003800000 */
[----:B------:R-:W0:Y:S01]  /*0cb0*/  LDC.64 R4, c[0x0][0x380] ;  /* 0x0000e000ff047b82 */ /* 0x000e220000000a00 */
[----:B------:R-:W-:Y:S02]  /*0cc0*/  IMAD.U32 R11, RZ, RZ, UR17 ;  /* 0x00000011ff0b7e24 */ /* 0x000fe4000f8e00ff */
[----:B------:R-:W-:Y:S02]  /*0cd0*/  IMAD.MOV R6, RZ, RZ, -R6 ;  /* 0x000000ffff067224 */ /* 0x000fe400078e0a06 */
[----:B0-----:R-:W-:-:S07]  /*0ce0*/  IMAD.WIDE.U32 R4, R11, 0x3800, R4 ;  /* 0x000038000b047825 */ /* 0x001fce00078e0004 */
.L_x_380:
[C---:B------:R-:W-:Y:S01]  /*0cf0*/  IMAD.WIDE R10, R9.reuse, 0x4, R4 ;  /* 0x00000004090a7825 */ /* 0x040fe200078e0204 */
[----:B------:R-:W0:Y:S05]  /*0d00*/  LDCU UR4, c[0x0][0x388] ;  /* 0x00007100ff0477ac */ /* 0x000e2a0008000800 */
[----:B------:R-:W0:Y:S01]  /*0d10*/  LDG.E R10, desc[UR18][R10.64] ;  /* 0x000000120a0a7981 */ /* 0x000e22000c1e1900 */
[----:B------:R-:W-:Y:S02]  /*0d20*/  VIADD R6, R6, 0x1 ;  /* 0x0000000106067836 */ /* 0x000fe40000000000 */
[----:B------:R-:W-:Y:S01]  /*0d30*/  VIADD R9, R9, 0x200 ;  /* 0x0000020009097836 */ /* 0x000fe20000000000 */
[----:B0-----:R-:W-:-:S04]  /*0d40*/  ISETP.NE.AND P0, PT, R10, UR4, PT ;  /* 0x000000040a007c0c */ /* 0x001fc8000bf05270 */
[----:B------:R-:W-:Y:S02]  /*0d50*/  SEL R13, RZ, 0x1, P0 ;  /* 0x00000001ff0d7807 */ /* 0x000fe40000000000 */
[----:B------:R-:W-:Y:S02]  /*0d60*/  ISETP.NE.AND P0, PT, R6, RZ, PT ;  /* 0x000000ff0600720c */ /* 0x000fe40003f05270 */
[----:B------:R-:W-:-:S05]  /*0d70*/  IADD3 R0, P1, PT, R0, R13, RZ ;  /* 0x0000000d00007210 */ /* 0x000fca0007f3e0ff */
[----:B------:R-:W-:-:S06]  /*0d80*/  IMAD.X R3, RZ, RZ, R3, P1 ;  /* 0x000000ffff037224 */ /* 0x000fcc00008e0603 */
[----:B------:R-:W-:Y:S05]  /*0d90*/  @P0 BRA `(.L_x_380) ;  /* 0xfffffffc00d40947 */ /* 0x000fea000383ffff */
.L_x_372:
[----:B------:R-:W-:Y:S05]  /*0da0*/  BSYNC.RECONVERGENT B1 ;  /* 0x0000000000017941 */ /* 0x000fea0003800200 */
.L_x_371:
[----:B------:R-:W-:-:S13]  /*0db0*/  ISETP.GE.AND P0, PT, R2, 0x200, PT ;  /* 0x000002000200780c */ /* 0x000fda0003f06270 */
[----:B------:R-:W-:Y:S05]  /*0dc0*/  @!P0 BRA `(.L_x_381) ;  /* 0x0000000400308947 */ /* 0x000fea0003800000 */
[----:B------:R-:W0:Y:S01]  /*0dd0*/  S2R R6, SR_LANEID ;  /* 0x0000000000067919 */ /* 0x000e220000000000 */
[----:B------:R-:W1:Y:S04]  /*0de0*/  SHFL.DOWN PT, R2, R0, 0x1, 0x1f ;  /* 0x08201f0000027f89 */ /* 0x000e6800000e0000 */
        /* <DEDUP_REMOVED lines=25> */
[----:B------:R-:W-:-:S02]  /*0f80*/  @!P1 MOV R4, 0x400 ;  /* 0x0000040000049802 */ /* 0x000fc40000000f00 */
[----:B0-----:R-:W-:-:S04]  /*0f90*/  SEL R0, R0, RZ, !P0 ;  /* 0x000000ff00007207 */ /* 0x001fc80004000000 */
[----:B------:R-:W-:Y:S02]  /*0fa0*/  IADD3 R9, P2, PT, R0, R3, RZ ;  /* 0x0000000300097210 */ /* 0x000fe40007f5e0ff */
[----:B------:R-:W-:Y:S02]  /*0fb0*/  @!P1 SHF.R.U32.HI R3, RZ, 0x2, R7 ;  /* 0x00000002ff039819 */ /* 0x000fe40000011607 */
[----:B-1----:R-:W-:Y:S01]  /*0fc0*/  SEL R2, R2, RZ, !P0 ;  /* 0x000000ff02027207 */ /* 0x002fe20004000000 */
[----:B------:R-:W0:Y:S01]  /*0fd0*/  SHFL.DOWN PT, R0, R9, 0x10, 0x1f ;  /* 0x0a001f0009007f89 */ /* 0x000e2200000e0000 */
[----:B------:R-:W-:-:S03]  /*0fe0*/  ISETP.GT.AND P0, PT, R6, 0xf, PT ;  /* 0x0000000f0600780c */ /* 0x000fc60003f04270 */
[----:B------:R-:W-:-:S05]  /*0ff0*/  IMAD.X R11, R2, 0x1, R13, P2 ;  /* 0x00000001020b7824 */ /* 0x000fca00010e060d */
[----:B------:R-:W1:Y:S01]  /*1000*/  SHFL.DOWN PT, R2, R11, 0x10, 0x1f ;  /* 0x0a001f000b027f89 */ /* 0x000e6200000e0000 */
[----:B--2---:R-:W-:Y:S02]  /*1010*/  @!P1 LEA R5, R5, R4, 0x18 ;  /* 0x0000000405059211 */ /* 0x004fe400078ec0ff */
[----:B0-----:R-:W-:-:S04]  /*1020*/  SEL R0, R0, RZ, !P0 ;  /* 0x000000ff00007207 */ /* 0x001fc80004000000 */
[----:B------:R-:W-:Y:S02]  /*1030*/  IADD3 R0, P2, PT, R0, R9, RZ ;  /* 0x0000000900007210 */ /* 0x000fe40007f5e0ff */
[----:B-1----:R-:W-:Y:S02]  /*1040*/  SEL R4, R2, RZ, !P0 ;  /* 0x000000ff02047207 */ /* 0x002fe40004000000 */
[----:B------:R-:W-:Y:S02]  /*1050*/  @!P1 LOP3.LUT R2, R3, 0xf8, RZ, 0xc0, !PT ;  /* 0x000000f803029812 */ /* 0x000fe400078ec0ff */
[----:B------:R-:W-:Y:S01]  /*1060*/  ISETP.NE.AND P0, PT, R7, RZ, PT ;  /* 0x000000ff0700720c */ /* 0x000fe20003f05270 */
[----:B------:R-:W-:Y:S02]  /*1070*/  IMAD.X R3, R4, 0x1, R11, P2 ;  /* 0x0000000104037824 */ /* 0x000fe400010e060b */
[----:B------:R-:W-:Y:S02]  /*1080*/  @!P1 IMAD.IADD R5, R2, 0x1, R5 ;  /* 0x0000000102059824 */ /* 0x000fe400078e0205 */
[----:B------:R-:W-:-:S05]  /*1090*/  @!P1 IMAD.MOV.U32 R2, RZ, RZ, R0 ;  /* 0x000000ffff029224 */ /* 0x000fca00078e0000 */
        /* <DEDUP_REMOVED lines=8> */
[----:B--2---:R-:W1:Y:S04]  /*1120*/  LDS.128 R4, [UR4+0x30] ;  /* 0x00003004ff047984 */ /* 0x004e680008000c00 */
[----:B------:R-:W2:Y:S04]  /*1130*/  LDS.128 R20, [UR4+0x40] ;  /* 0x00004004ff147984 */ /* 0x000ea80008000c00 */
[----:B------:R-:W3:Y:S04]  /*1140*/  LDS.128 R16, [UR4+0x50] ;  /* 0x00005004ff107984 */ /* 0x000ee80008000c00 */
[----:B------:R-:W4:Y:S01]  /*1150*/  LDS.128 R12, [UR4+0x60] ;  /* 0x00006004ff0c7984 */ /* 0x000f220008000c00 */
[----:B0-----:R-:W-:-:S04]  /*1160*/  IADD3 R11, P1, P2, R24, R8, R0 ;  /* 0x00000008180b7210 */ /* 0x001fc80007a3e000 */
[----:B------:R-:W-:Y:S02]  /*1170*/  IADD3.X R25, PT, PT, R25, R9, R3, P1, P2 ;  /* 0x0000000919197210 */ /* 0x000fe40000fe4403 */
[----:B-1----:R-:W-:Y:S02]  /*1180*/  IADD3 R3, P1, P2, R4, R11, R26 ;  /* 0x0000000b04037210 */ /* 0x002fe40007a3e01a */
[----:B------:R-:W0:Y:S02]  /*1190*/  LDS.128 R8, [UR4+0x70] ;  /* 0x00007004ff087984 */ /* 0x000e240008000c00 */
[----:B------:R-:W-:Y:S02]  /*11a0*/  IADD3.X R5, PT, PT, R5, R25, R27, P1, P2 ;  /* 0x0000001905057210 */ /* 0x000fe40000fe441b */
[----:B------:R-:W1:Y:S01]  /*11b0*/  LDS.128 R24, [UR4+0x80] ;  /* 0x00008004ff187984 */ /* 0x000e620008000c00 */
[----:B--2---:R-:W-:-:S04]  /*11c0*/  IADD3 R3, P1, P2, R20, R3, R6 ;  /* 0x0000000314037210 */ /* 0x004fc80007a3e006 */
[----:B---3--:R-:W-:Y:S02]  /*11d0*/  IADD3 R3, P3, P4, R16, R3, R22 ;  /* 0x0000000310037210 */ /* 0x008fe40007c7e016 */
[----:B------:R-:W-:Y:S02]  /*11e0*/  IADD3.X R7, PT, PT, R21, R5, R7, P1, P2 ;  /* 0x0000000515077210 */ /* 0x000fe40000fe4407 */
[----:B----4-:R-:W-:Y:S02]  /*11f0*/  IADD3 R3, P1, P2, R12, R3, R18 ;  /* 0x000000030c037210 */ /* 0x010fe40007a3e012 */
[----:B------:R-:W-:-:S04]  /*1200*/  IADD3.X R17, PT, PT, R17, R7, R23, P3, P4 ;  /* 0x0000000711117210 */ /* 0x000fc80001fe8417 */
[----:B------:R-:W-:Y:S02]  /*1210*/  IADD3.X R13, PT, PT, R13, R17, R19, P1, P2 ;  /* 0x000000110d0d7210 */ /* 0x000fe40000fe4413 */
[----:B0-----:R-:W-:-:S04]  /*1220*/  IADD3 R3, P3, P4, R8, R3, R14 ;  /* 0x0000000308037210 */ /* 0x001fc80007c7e00e */
[----:B-1----:R-:W-:Y:S02]  /*1230*/  IADD3 R3, P1, P2, R24, R3, R10 ;  /* 0x0000000318037210 */ /* 0x002fe40007a3e00a */
[----:B------:R-:W-:Y:S02]  /*1240*/  IADD3.X R9, PT, PT, R9, R13, R15, P3, P4 ;  /* 0x0000000d09097210 */ /* 0x000fe40001fe840f */
[----:B------:R-:W-:Y:S02]  /*1250*/  IADD3 R0, P3, PT, R3, R26, RZ ;  /* 0x0000001a03007210 */ /* 0x000fe40007f7e0ff */
[----:B------:R-:W-:-:S05]  /*1260*/  IADD3.X R3, PT, PT, R25, R9, R11, P1, P2 ;  /* 0x0000000919037210 */ /* 0x000fca0000fe440b */
[----:B------:R-:W-:Y:S01]  /*1270*/  IMAD.X R3, R3, 0x1, R27, P3 ;  /* 0x0000000103037824 */ /* 0x000fe200018e061b */
[----:B------:R-:W-:Y:S06]  /*1280*/  BRA `(.L_x_382) ;  /* 0x0000002000047947 */ /* 0x000fec0003800000 */
.L_x_381:
[----:B------:R-:W-:-:S04]  /*1290*/  LOP3.LUT R4, R7, 0x3e0, RZ, 0xc0, !PT ;  /* 0x000003e007047812 */ /* 0x000fc800078ec0ff */
[----:B------:R-:W-:Y:S01]  /*12a0*/  LOP3.LUT R9, RZ, R4, RZ, 0x33, !PT ;  /* 0x00000004ff097212 */ /* 0x000fe200078e33ff */
[----:B------:R-:W-:Y:S02]  /*12b0*/  VIADD R5, R4, 0x20 ;  /* 0x0000002004057836 */ /* 0x000fe40000000000 */
[----:B------:R-:W0:Y:S03]  /*12c0*/  S2R R4, SR_LANEID ;  /* 0x0000000000047919 */ /* 0x000e260000000000 */
[----:B------:R-:W-:Y:S01]  /*12d0*/  ISETP.GT.AND P0, PT, R5, R2, PT ;  /* 0x000000020500720c */ /* 0x000fe20003f04270 */
[----:B------:R-:W-:-:S05]  /*12e0*/  IMAD.IADD R5, R2, 0x1, R9 ;  /* 0x0000000102057824 */ /* 0x000fca00078e0209 */
[----:B------:R-:W-:-:S05]  /*12f0*/  SEL R5, R5, 0x1f, P0 ;  /* 0x0000001f05057807 */ /* 0x000fca0000000000 */
[----:B------:R-:W1:Y:S04]  /*1300*/  SHFL.DOWN PT, R6, R0, 0x1, R5 ;  /* 0x0820000000067989 */ /* 0x000e6800000e0005 */
        /* <DEDUP_REMOVED lines=12> */
[----:B------:R-:W-:Y:S01]  /*13d0*/  IADD3 R11, P1, PT, R6, R9, RZ ;  /* 0x00000009060b7210 */ /* 0x000fe20007f3e0ff */
[----:B------:R-:W-:Y:S01]  /*13e0*/  VIADD R6, R4, 0x4 ;  /* 0x0000000404067836 */ /* 0x000fe20000000000 */
[----:B-1----:R-:W-:-:S03]  /*13f0*/  SEL R8, R8, RZ, !P0 ;  /* 0x000000ff08087207 */ /* 0x002fc60004000000 */
[----:B------:R-:W0:Y:S01]  /*1400*/  SHFL.DOWN PT, R0, R11, 0x4, R5 ;  /* 0x088000000b007989 */ /* 0x000e2200000e0005 */
[----:B------:R-:W-:Y:S01]  /*1410*/  ISETP.GT.AND P0, PT, R6, R5, PT ;  /* 0x000000050600720c */ /* 0x000fe20003f04270 */
[----:B------:R-:W-:Y:S02]  /*1420*/  IMAD.X R8, R8, 0x1, R12, P1 ;  /* 0x0000000108087824 */ /* 0x000fe400008e060c */
[C---:B------:R-:W-:Y:S01]  /*1430*/  VIADD R6, R4.reuse, 0x8 ;  /* 0x0000000804067836 */ /* 0x040fe20000000000 */
[----:B------:R-:W1:Y:S01]  /*1440*/  @!P2 S2R R12, SR_CgaCtaId ;  /* 0x00000000000ca919 */ /* 0x000e620000008800 */
[----:B------:R-:W-:Y:S01]  /*1450*/  VIADD R4, R4, 0x10 ;  /* 0x0000001004047836 */ /* 0x000fe20000000000 */
[----:B------:R-:W2:Y:S01]  /*1460*/  SHFL.DOWN PT, R3, R8, 0x4, R5 ;  /* 0x0880000008037989 */ /* 0x000ea200000e0005 */
        /* <DEDUP_REMOVED lines=9> */
[----:B------:R-:W-:Y:S02]  /*1500*/  @!P2 MOV R9, 0x400 ;  /* 0x000004000009a802 */ /* 0x000fe40000000f00 */
[----:B--2---:R-:W-:Y:S01]  /*1510*/  SEL R3, R3, RZ, !P0 ;  /* 0x000000ff03037207 */ /* 0x004fe20004000000 */
[----:B------:R-:W0:Y:S01]  /*1520*/  SHFL.DOWN PT, R0, R6, 0x10, R5 ;  /* 0x0a00000006007989 */ /* 0x000e2200000e0005 */
[----:B------:R-:W-:Y:S02]  /*1530*/  ISETP.GT.AND P0, PT, R4, R5, PT ;  /* 0x000000050400720c */ /* 0x000fe40003f04270 */
[----:B------:R-:W-:Y:S01]  /*1540*/  @!P2 SHF.R.U32.HI R4, RZ, 0x2, R7 ;  /* 0x00000002ff04a819 */ /* 0x000fe20000011607 */
[----:B------:R-:W-:Y:S01]  /*1550*/  IMAD.X R8, R3, 0x1, R10, P1 ;  /* 0x0000000103087824 */ /* 0x000fe200008e060a */
[----:B-1----:R-:W-:-:S02]  /*1560*/  @!P2 LEA R9, R12, R9, 0x18 ;  /* 0x000000090c09a211 */ /* 0x002fc400078ec0ff */
[----:B------:R-:W-:Y:S02]  /*1570*/  @!P2 LOP3.LUT R4, R4, 0xf8, RZ, 0xc0, !PT ;  /* 0x000000f80404a812 */ /* 0x000fe400078ec0ff */
[----:B------:R-:W1:Y:S03]  /*1580*/  SHFL.DOWN PT, R3, R8, 0x10, R5 ;  /* 0x0a00000008037989 */ /* 0x000e6600000e0005 */
[----:B------:R-:W-:Y:S01]  /*1590*/  @!P2 IMAD.IADD R9, R4, 0x1, R9 ;  /* 0x000000010409a824 */ /* 0x000fe200078e0209 */
[----:B0-----:R-:W-:-:S04]  /*15a0*/  SEL R0, R0, RZ, !P0 ;  /* 0x000000ff00007207 */ /* 0x001fc80004000000 */
[----:B------:R-:W-:Y:S02]  /*15b0*/  IADD3 R0, P1, PT, R0, R6, RZ ;  /* 0x0000000600007210 */ /* 0x000fe40007f3e0ff */
[----:B-1----:R-:W-:-:S03]  /*15c0*/  SEL R3, R3, RZ, !P0 ;  /* 0x000000ff03037207 */ /* 0x002fc60004000000 */
[----:B------:R-:W-:Y:S01]  /*15d0*/  @!P2 IMAD.MOV.U32 R4, RZ, RZ, R0 ;  /* 0x000000ffff04a224 */ /* 0x000fe200078e0000 */
[----:B------:R-:W-:Y:S01]  /*15e0*/  ISETP.NE.AND P0, PT, R7, RZ, PT ;  /* 0x000000ff0700720c */ /* 0x000fe20003f05270 */
[----:B------:R-:W-:-:S04]  /*15f0*/  IMAD.X R3, R3, 0x1, R8, P1 ;  /* 0x0000000103037824 */ /* 0x000fc800008e0608 */
[----:B------:R-:W-:-:S05]  /*1600*/  @!P2 IMAD.MOV.U32 R5, RZ, RZ, R3 ;  /* 0x000000ffff05a224 */ /* 0x000fca00078e0003 */
[----:B------:R1:W-:Y:S01]  /*1610*/  @!P2 STS.64 [R9+0x10], R4 ;  /* 0x000010040900a388 */ /* 0x0003e20000000a00 */
[----:B------:R-:W-:Y:S06]  /*1620*/  BAR.SYNC.DEFER_BLOCKING 0x0 ;  /* 0x0000000000007b1d */ /* 0x000fec0000010000 */
[----:B------:R-:W-:Y:S05]  /*1630*/  @P0 BRA `(.L_x_382) ;  /* 0x0000001c00180947 */ /* 0x000fea0003800000 */
[----:B------:R-:W0:Y:S01]  /*1640*/  S2UR UR5, SR_CgaCtaId ;  /* 0x00000000000579c3 */ /* 0x000e220000008800 */
[----:B------:R-:W-:Y:S01]  /*1650*/  UMOV UR4, 0x400 ;  /* 0x0000040000047882 */ /* 0x000fe20000000000 */
[C---:B------:R-:W-:Y:S02]  /*1660*/  ISETP.GT.AND P1, PT, R2.reuse, 0x20, PT ;  /* 0x000000200200780c */ /* 0x040fe40003f24270 */
[C---:B------:R-:W-:Y:S02]  /*1670*/  ISETP.GT.AND P2, PT, R2.reuse, 0x40, PT ;  /* 0x000000400200780c */ /* 0x040fe40003f44270 */
[----:B------:R-:W-:Y:S01]  /*1680*/  ISETP.GT.AND P6, PT, R2, 0x1a0, PT ;  /* 0x000001a00200780c */ /* 0x000fe20003fc4270 */
[----:B0-----:R-:W-:-:S09]  /*1690*/  ULEA UR4, UR5, UR4, 0x18 ;  /* 0x0000000405047291 */ /* 0x001fd2000f8ec0ff */
[----:B------:R-:W0:Y:S04]  /*16a0*/  LDS.64 R20, [UR4+0x18] ;  /* 0x00001804ff147984 */ /* 0x000e280008000a00 */
[----:B-1----:R-:W1:Y:S04]  /*16b0*/  LDS.128 R4, [UR4+0x20] ;  /* 0x00002004ff047984 */ /* 0x002e680008000c00 */
[----:B------:R-:W2:Y:S04]  /*16c0*/  LDS.128 R16, [UR4+0x30] ;  /* 0x00003004ff107984 */ /* 0x000ea80008000c00 */
[----:B------:R-:W3:Y:S04]  /*16d0*/  LDS.128 R8, [UR4+0x40] ;  /* 0x00004004ff087984 */ /* 0x000ee80008000c00 */
[----:B------:R-:W4:Y:S04]  /*16e0*/  LDS.128 R12, [UR4+0x50] ;  /* 0x00005004ff0c7984 */ /* 0x000f280008000c00 */
[----:B------:R-:W-:Y:S01]  /*16f0*/  LDS.128 R24, [UR4+0x70] ;  /* 0x00007004ff187984 */ /* 0x000fe20008000c00 */
[----:B0-----:R-:W-:-:S02]  /*1700*/  SEL R22, R20, RZ, P1 ;  /* 0x000000ff14167207 */ /* 0x001fc40000800000 */
[----:B------:R-:W-:Y:S02]  /*1710*/  SEL R20, R21, RZ, P1 ;  /* 0x000000ff15147207 */ /* 0x000fe40000800000 */
[----:B-1----:R-:W-:Y:S02]  /*1720*/  SEL R23, R4, RZ, P2 ;  /* 0x000000ff04177207 */ /* 0x002fe40001000000 */
[----:B------:R-:W-:Y:S02]  /*1730*/  SEL R4, R5, RZ, P2 ;  /* 0x000000ff05047207 */ /* 0x000fe40001000000 */
[C---:B------:R-:W-:Y:S02]  /*1740*/  ISETP.GT.AND P1, PT, R2.reuse, 0x60, PT ;  /* 0x000000600200780c */ /* 0x040fe40003f24270 */
[----:B------:R-:W-:Y:S02]  /*1750*/  IADD3 R22, P3, P4, R23, R22, R0 ;  /* 0x0000001617167210 */ /* 0x000fe40007c7e000 */
[----:B------:R-:W-:-:S02]  /*1760*/  ISETP.GT.AND P2, PT, R2, 0x80, PT ;  /* 0x000000800200780c */ /* 0x000fc40003f44270 */
[----:B------:R-:W-:Y:S02]  /*1770*/  SEL R21, R6, RZ, P1 ;  /* 0x000000ff06157207 */ /* 0x000fe40000800000 */
[----:B------:R-:W-:Y:S02]  /*1780*/  SEL R0, R7, RZ, P1 ;  /* 0x000000ff07007207 */ /* 0x000fe40000800000 */
[----:B------:R-:W-:Y:S02]  /*1790*/  IADD3.X R3, PT, PT, R4, R20, R3, P3, P4 ;  /* 0x0000001404037210 */ /* 0x000fe40001fe8403 */
[----:B------:R-:W0:Y:S01]  /*17a0*/  LDS.128 R4, [UR4+0x60] ;  /* 0x00006004ff047984 */ /* 0x000e220008000c00 */
[----:B--2---:R-:W-:Y:S02]  /*17b0*/  SEL R16, R16, RZ, P2 ;  /* 0x000000ff10107207 */ /* 0x004fe40001000000 */
[----:B------:R-:W-:Y:S02]  /*17c0*/  SEL R20, R17, RZ, P2 ;  /* 0x000000ff11147207 */ /* 0x000fe40001000000 */
[----:B------:R-:W-:-:S02]  /*17d0*/  IADD3 R16, P3, P4, R16, R22, R21 ;  /* 0x0000001610107210 */ /* 0x000fc40007c7e015 */
[----:B------:R-:W-:Y:S02]  /*17e0*/  ISETP.GT.AND P2, PT, R2, 0xa0, PT ;  /* 0x000000a00200780c */ /* 0x000fe40003f44270 */
[----:B------:R-:W-:Y:S02]  /*17f0*/  IADD3.X R3, PT, PT, R20, R3, R0, P3, P4 ;  /* 0x0000000314037210 */ /* 0x000fe40001fe8400 */
[----:B------:R-:W1:Y:S01]  /*1800*/  LDS.128 R20, [UR4+0x80] ;  /* 0x00008004ff147984 */ /* 0x000e620008000c00 */
[----:B------:R-:W-:Y:S02]  /*1810*/  ISETP.GT.AND P1, PT, R2, 0xc0, PT ;  /* 0x000000c00200780c */ /* 0x000fe40003f24270 */
[----:B------:R-:W-:Y:S02]  /*1820*/  SEL R17, R18, RZ, P2 ;  /* 0x000000ff12117207 */ /* 0x000fe40001000000 */
[----:B---3--:R-:W-:Y:S02]  /*1830*/  SEL R8, R8, RZ, P1 ;  /* 0x000000ff08087207 */ /* 0x008fe40000800000 */
[----:B------:R-:W-:-:S02]  /*1840*/  SEL R18, R19, RZ, P2 ;  /* 0x000000ff13127207 */ /* 0x000fc40001000000 */
[C---:B------:R-:W-:Y:S02]  /*1850*/  ISETP.GT.AND P2, PT, R2.reuse, 0xe0, PT ;  /* 0x000000e00200780c */ /* 0x040fe40003f44270 */
[----:B------:R-:W-:Y:S02]  /*1860*/  ISETP.GT.AND P3, PT, R2, 0x100, PT ;  /* 0x000001000200780c */ /* 0x000fe40003f64270 */
[----:B------:R-:W-:Y:S02]  /*1870*/  IADD3 R0, P4, P5, R8, R16, R17 ;  /* 0x0000001008007210 */ /* 0x000fe40007d9e011 */
[----:B------:R-:W-:Y:S02]  /*1880*/  SEL R16, R9, RZ, P1 ;  /* 0x000000ff09107207 */ /* 0x000fe40000800000 */
[----:B------:R-:W-:Y:S02]  /*1890*/  SEL R8, R10, RZ, P2 ;  /* 0x000000ff0a087207 */ /* 0x000fe40001000000 */
[----:B----4-:R-:W-:-:S02]  /*18a0*/  SEL R9, R12, RZ, P3 ;  /* 0x000000ff0c097207 */ /* 0x010fc40001800000 */
[----:B------:R-:W-:Y:S02]  /*18b0*/  ISETP.GT.AND P1, PT, R2, 0x120, PT ;  /* 0x000001200200780c */ /* 0x000fe40003f24270 */
[----:B------:R-:W-:Y:S02]  /*18c0*/  SEL R11, R11, RZ, P2 ;  /* 0x000000ff0b0b7207 */ /* 0x000fe40001000000 */
[----:B------:R-:W-:Y:S02]  /*18d0*/  IADD3.X R3, PT, PT, R16, R3, R18, P4, P5 ;  /* 0x0000000310037210 */ /* 0x000fe400027ea412 */
[----:B------:R-:W-:Y:S02]  /*18e0*/  SEL R10, R13, RZ, P3 ;  /* 0x000000ff0d0a7207 */ /* 0x000fe40001800000 */
[----:B------:R-:W-:Y:S02]  /*18f0*/  IADD3 R8, P3, P4, R9, R0, R8 ;  /* 0x0000000009087210 */ /* 0x000fe40007c7e008 */
[----:B------:R-:W-:-:S02]  /*1900*/  ISETP.GT.AND P2, PT, R2, 0x140, PT ;  /* 0x000001400200780c */ /* 0x000fc40003f44270 */
[----:B------:R-:W-:Y:S02]  /*1910*/  SEL R9, R14, RZ, P1 ;  /* 0x000000ff0e097207 */ /* 0x000fe40000800000 */
[----:B------:R-:W-:Y:S02]  /*1920*/  SEL R14, R15, RZ, P1 ;  /* 0x000000ff0f0e7207 */ /* 0x000fe40000800000 */
[----:B------:R-:W-:Y:S02]  /*1930*/  ISETP.GT.AND P1, PT, R2, 0x160, PT ;  /* 0x000001600200780c */ /* 0x000fe40003f24270 */
[----:B0-----:R-:W-:Y:S02]  /*1940*/  SEL R0, R4, RZ, P2 ;  /* 0x000000ff04007207 */ /* 0x001fe40001000000 */
[----:B------:R-:W-:Y:S02]  /*1950*/  ISETP.GT.AND P5, PT, R2, 0x180, PT ;  /* 0x000001800200780c */ /* 0x000fe40003fa4270 */
[----:B------:R-:W-:-:S02]  /*1960*/  IADD3.X R10, PT, PT, R10, R3, R11, P3, P4 ;  /* 0x000000030a0a7210 */ /* 0x000fc40001fe840b */
[----:B------:R-:W-:Y:S02]  /*1970*/  SEL R3, R6, RZ, P1 ;  /* 0x000000ff06037207 */ /* 0x000fe40000800000 */
[----:B------:R-:W-:Y:S02]  /*1980*/  SEL R7, R7, RZ, P1 ;  /* 0x000000ff07077207 */ /* 0x000fe40000800000 */
[----:B------:R-:W-:Y:S02]  /*1990*/  SEL R5, R5, RZ, P2 ;  /* 0x000000ff05057207 */ /* 0x000fe40001000000 */
[----:B------:R-:W-:Y:S02]  /*19a0*/  IADD3 R0, P1, P3, R0, R8, R9 ;  /* 0x0000000800007210 */ /* 0x000fe40007b3e009 */
[----:B------:R-:W-:Y:S02]  /*19b0*/  SEL R4, R24, RZ, P5 ;  /* 0x000000ff18047207 */ /* 0x000fe40002800000 */
[----:B------:R-:W-:-:S02]  /*19c0*/  ISETP.GT.AND P2, PT, R2, 0x1c0, PT ;  /* 0x000001c00200780c */ /* 0x000fc40003f44270 */
[----:B------:R-:W-:Y:S02]  /*19d0*/  IADD3.X R5, PT, PT, R5, R10, R14, P1, P3 ;  /* 0x0000000a05057210 */ /* 0x000fe40000fe640e */
[----:B------:R-:W-:Y:S02]  /*19e0*/  IADD3 R4, P3, P4, R4, R0, R3 ;  /* 0x0000000004047210 */ /* 0x000fe40007c7e003 */
[----:B------:R-:W-:Y:S02]  /*19f0*/  SEL R0, R26, RZ, P6 ;  /* 0x000000ff1a007207 */ /* 0x000fe40003000000 */
[----:B-1----:R-:W-:Y:S02]  /*1a00*/  SEL R3, R20, RZ, P2 ;  /* 0x000000ff14037207 */ /* 0x002fe40001000000 */
[----:B------:R-:W-:Y:S02]  /*1a10*/  ISETP.GT.AND P1, PT, R2, 0x1e0, PT ;  /* 0x000001e00200780c */ /* 0x000fe40003f24270 */
[----:B------:R-:W-:-:S02]  /*1a20*/  SEL R24, R25, RZ, P5 ;  /* 0x000000ff19187207 */ /* 0x000fc40002800000 */
[----:B------:R-:W-:Y:S02]  /*1a30*/  SEL R27, R27, RZ, P6 ;  /* 0x000000ff1b1b7207 */ /* 0x000fe40003000000 */
[----:B------:R-:W-:Y:S02]  /*1a40*/  IADD3 R3, P5, P6, R3, R4, R0 ;  /* 0x0000000403037210 */ /* 0x000fe40007ebe000 */
[----:B------:R-:W-:Y:S02]  /*1a50*/  SEL R0, R22, RZ, P1 ;  /* 0x000000ff16007207 */ /* 0x000fe40000800000 */
[----:B------:R-:W-:Y:S02]  /*1a60*/  IADD3.X R4, PT, PT, R24, R5, R7, P3, P4 ;  /* 0x0000000518047210 */ /* 0x000fe40001fe8407 */
[----:B------:R-:W-:Y:S02]  /*1a70*/  SEL R2, R21, RZ, P2 ;  /* 0x000000ff15027207 */ /* 0x000fe40001000000 */
[----:B------:R-:W-:-:S02]  /*1a80*/  IADD3 R0, P2, PT, R0, R3, RZ ;  /* 0x0000000300007210 */ /* 0x000fc40007f5e0ff */
[----:B------:R-:W-:Y:S02]  /*1a90*/  SEL R3, R23, RZ, P1 ;  /* 0x000000ff17037207 */ /* 0x000fe40000800000 */
[----:B------:R-:W-:-:S05]  /*1aa0*/  IADD3.X R2, PT, PT, R2, R4, R27, P5, P6 ;  /* 0x0000000402027210 */ /* 0x000fca0002fec41b */
[----:B------:R-:W-:Y:S01]  /*1ab0*/  IMAD.X R3, R3, 0x1, R2, P2 ;  /* 0x0000000103037824 */ /* 0x000fe200010e0602 */
[----:B------:R-:W-:Y:S06]  /*1ac0*/  BRA `(.L_x_382) ;  /* 0x0000001400f47947 */ /* 0x000fec0003800000 */
.L_x_368:
[----:B------:R-:W0:Y:S01]  /*1ad0*/  S2R R4, SR_TID.X ;  /* 0x0000000000047919 */ /* 0x000e220000002100 */
[----:B------:R-:W1:Y:S01]  /*1ae0*/  LDC.64 R2, c[0x0][0x380] ;  /* 0x0000e000ff027b82 */ /* 0x000e620000000a00 */
[----:B------:R-:W2:Y:S01]  /*1af0*/  LDCU UR12, c[0x0][0x388] ;  /* 0x00007100ff0c77ac */ /* 0x000ea20008000800 */
[----:B0-----:R-:W-:-:S04]  /*1b00*/  VIADD R5, R4, UR9 ;  /* 0x0000000904057c36 */ /* 0x001fc80008000000 */
[----:B-1----:R-:W-:-:S05]  /*1b10*/  IMAD.WIDE.U32 R2, R5, 0x4, R2 ;  /* 0x0000000405027825 */ /* 0x002fca00078e0002 */
[----:B------:R-:W2:Y:S04]  /*1b20*/  LDG.E R12, desc[UR18][R2.64] ;  /* 0x00000012020c7981 */ /* 0x000ea8000c1e1900 */
[----:B------:R-:W3:Y:S04]  /*1b30*/  LDG.E R6, desc[UR18][R2.64+0x1800] ;  /* 0x0018001202067981 */ /* 0x000ee8000c1e1900 */
[----:B------:R-:W4:Y:S04]  /*1b40*/  LDG.E R0, desc[UR18][R2.64+0x800] ;  /* 0x0008001202007981 */ /* 0x000f28000c1e1900 */
[----:B------:R-:W5:Y:S04]  /*1b50*/  LDG.E R5, desc[UR18][R2.64+0x1000] ;  /* 0x0010001202057981 */ /* 0x000f68000c1e1900 */
[----:B------:R-:W5:Y:S04]  /*1b60*/  LDG.E R7, desc[UR18][R2.64+0x2000] ;  /* 0x0020001202077981 */ /* 0x000f68000c1e1900 */
[----:B------:R-:W5:Y:S04]  /*1b70*/  LDG.E R10, desc[UR18][R2.64+0x2800] ;  /* 0x00280012020a7981 */ /* 0x000f68000c1e1900 */
[----:B------:R0:W5:Y:S01]  /*1b80*/  LDG.E R11, desc[UR18][R2.64+0x3000] ;  /* 0x00300012020b7981 */ /* 0x000162000c1e1900 */
[----:B--2---:R-:W-:-:S04]  /*1b90*/  ISETP.NE.AND P0, PT, R12, UR12, PT ;  /* 0x0000000c0c007c0c */ /* 0x004fc8000bf05270 */
[----:B------:R-:W-:Y:S02]  /*1ba0*/  SEL R12, RZ, 0x1, P0 ;  /* 0x00000001ff0c7807 */ /* 0x000fe40000000000 */
[----:B---3--:R-:W-:Y:S02]  /*1bb0*/  ISETP.NE.AND P0, PT, R6, UR12, PT ;  /* 0x0000000c06007c0c */ /* 0x008fe4000bf05270 */
[----:B----4-:R-:W-:Y:S02]  /*1bc0*/  ISETP.NE.AND P1, PT, R0, UR12, PT ;  /* 0x0000000c00007c0c */ /* 0x010fe4000bf25270 */
[----:B0-----:R-:W-:Y:S02]  /*1bd0*/  SEL R2, RZ, 0x1, P0 ;  /* 0x00000001ff027807 */ /* 0x001fe40000000000 */
[----:B-----5:R-:W-:Y:S02]  /*1be0*/  ISETP.NE.AND P2, PT, R5, UR12, PT ;  /* 0x0000000c05007c0c */ /* 0x020fe4000bf45270 */
[----:B------:R-:W-:-:S02]  /*1bf0*/  ISETP.GE.U32.AND P0, PT, R13, UR5, PT ;  /* 0x000000050d007c0c */ /* 0x000fc4000bf06070 */
[----:B------:R-:W-:Y:S02]  /*1c00*/  SEL R5, RZ, 0x1, P1 ;  /* 0x00000001ff057807 */ /* 0x000fe40000800000 */
[----:B------:R-:W-:Y:S02]  /*1c10*/  SEL R0, RZ, 0x1, P2 ;  /* 0x00000001ff007807 */ /* 0x000fe40001000000 */
[----:B------:R-:W-:Y:S02]  /*1c20*/  ISETP.NE.AND P3, PT, R7, UR12, PT ;  /* 0x0000000c07007c0c */ /* 0x000fe4000bf65270 */
[----:B------:R-:W-:Y:S02]  /*1c30*/  ISETP.GE.U32.AND.EX P0, PT, R14, UR4, PT, P0 ;  /* 0x000000040e007c0c */ /* 0x000fe4000bf06100 */
[----:B------:R-:W-:Y:S02]  /*1c40*/  IADD3 R0, P1, P2, R0, R5, R12 ;  /* 0x0000000500007210 */ /* 0x000fe40007a3e00c */
[----:B------:R-:W-:-:S02]  /*1c50*/  SEL R3, RZ, 0x1, P3 ;  /* 0x00000001ff037807 */ /* 0x000fc40001800000 */
[----:B------:R-:W-:Y:S02]  /*1c60*/  ISETP.NE.AND P5, PT, R10, UR12, PT ;  /* 0x0000000c0a007c0c */ /* 0x000fe4000bfa5270 */
[----:B------:R-:W-:Y:S02]  /*1c70*/  ISETP.NE.AND P6, PT, R11, UR12, PT ;  /* 0x0000000c0b007c0c */ /* 0x000fe4000bfc5270 */
[----:B------:R-:W-:Y:S02]  /*1c80*/  IADD3 R0, P3, P4, R3, R0, R2 ;  /* 0x0000000003007210 */ /* 0x000fe40007c7e002 */
[----:B------:R-:W-:Y:S02]  /*1c90*/  SEL R2, RZ, 0x1, P5 ;  /* 0x00000001ff027807 */ /* 0x000fe40002800000 */
[----:B------:R-:W-:Y:S02]  /*1ca0*/  SEL R3, RZ, 0x1, P6 ;  /* 0x00000001ff037807 */ /* 0x000fe40003000000 */
[----:B------:R-:W-:-:S02]  /*1cb0*/  IADD3.X R5, PT, PT, RZ, RZ, RZ, P1, P2 ;  /* 0x000000ffff057210 */ /* 0x000fc40000fe44ff */
[----:B------:R-:W-:Y:S02]  /*1cc0*/  IADD3 R0, P1, P2, R3, R0, R2 ;  /* 0x0000000003007210 */ /* 0x000fe40007a3e002 */
[----:B------:R-:W-:-:S04]  /*1cd0*/  IADD3.X R5, PT, PT, RZ, R5, RZ, P3, P4 ;  /* 0x00000005ff057210 */ /* 0x000fc80001fe84ff */
[----:B------:R-:W-:Y:S01]  /*1ce0*/  IADD3.X R5, PT, PT, RZ, R5, RZ, P1, P2 ;  /* 0x00000005ff057210 */ /* 0x000fe20000fe44ff */
[----:B------:R-:W-:Y:S06]  /*1cf0*/  @!P0 BRA `(.L_x_383) ;  /* 0x00000010003c8947 */ /* 0x000fec0003800000 */
[----:B------:R-:W-:Y:S01]  /*1d00*/  UIADD3 UR7, UP0, UPT, UR5, UR9, URZ ;  /* 0x0000000905077290 */ /* 0x000fe2000ff1e0ff */
[----:B------:R-:W-:Y:S01]  /*1d10*/  IADD3 R18, P2, PT, R8, -0xe00, RZ ;  /* 0xfffff20008127810 */ /* 0x000fe20007f5e0ff */
[----:B------:R-:W0:Y:S01]  /*1d20*/  LDCU.64 UR14, c[0x0][0x380] ;  /* 0x00007000ff0e77ac */ /* 0x000e220008000a00 */
[----:B------:R-:W-:Y:S02]  /*1d30*/  LOP3.LUT R3, RZ, R4, RZ, 0x33, !PT ;  /* 0x00000004ff037212 */ /* 0x000fe400078e33ff */
[----:B------:R-:W-:Y:S01]  /*1d40*/  IADD3.X R7, PT, PT, R9, -0x1, RZ, P2, !PT ;  /* 0xffffffff09077810 */ /* 0x000fe200017fe4ff */
[----:B------:R-:W-:Y:S01]  /*1d50*/  UIADD3.X UR8, UPT, UPT, URZ, UR4, URZ, UP0, !UPT ;  /* 0x00000004ff087290 */ /* 0x000fe200087fe4ff */
[----:B------:R-:W-:Y:S01]  /*1d60*/  ISETP.LT.U32.AND P0, PT, R18, UR7, PT ;  /* 0x0000000712007c0c */ /* 0x000fe2000bf01070 */
[----:B------:R-:W-:Y:S01]  /*1d70*/  UMOV UR6, UR5 ;  /* 0x0000000500067c82 */ /* 0x000fe20008000000 */
[----:B------:R-:W-:Y:S01]  /*1d80*/  IADD3 R10, P1, PT, R4, UR7, RZ ;  /* 0x00000007040a7c10 */ /* 0x000fe2000ff3e0ff */
[----:B------:R-:W-:Y:S01]  /*1d90*/  UMOV UR4, URZ ;  /* 0x000000ff00047c82 */ /* 0x000fe20008000000 */
[----:B------:R-:W-:Y:S01]  /*1da0*/  IADD3 R3, PT, PT, R8, -UR5, R3 ;  /* 0x8000000508037c10 */ /* 0x000fe2000fffe003 */
[----:B------:R-:W-:Y:S01]  /*1db0*/  IMAD.U32 R6, RZ, RZ, UR8 ;  /* 0x00000008ff067e24 */ /* 0x000fe2000f8e00ff */
[----:B------:R-:W-:Y:S01]  /*1dc0*/  UMOV UR10, UR8 ;  /* 0x00000008000a7c82 */ /* 0x000fe20008000000 */
[----:B------:R-:W-:-:S03]  /*1dd0*/  IMAD.X R11, RZ, RZ, UR8, P1 ;  /* 0x00000008ff0b7e24 */ /* 0x000fc600088e06ff */
[----:B------:R-:W-:Y:S01]  /*1de0*/  ISETP.GT.U32.AND.EX P0, PT, R6, R7, PT, P0 ;  /* 0x000000070600720c */ /* 0x000fe20003f04100 */
[----:B------:R-:W-:Y:S01]  /*1df0*/  VIADD R6, R3, -UR9 ;  /* 0x8000000903067c36 */ /* 0x000fe20008000000 */
[----:B------:R-:W-:Y:S01]  /*1e00*/  UMOV UR9, UR7 ;  /* 0x0000000700097c82 */ /* 0x000fe20008000000 */
[----:B0-----:R-:W-:-:S04]  /*1e10*/  LEA R2, P2, R10, UR14, 0x2 ;  /* 0x0000000e0a027c11 */ /* 0x001fc8000f8410ff */
[----:B------:R-:W-:Y:S02]  /*1e20*/  IADD3 R2, P1, PT, R2, 0x4000, RZ ;  /* 0x0000400002027810 */ /* 0x000fe40007f3e0ff */
[----:B------:R-:W-:-:S05]  /*1e30*/  LEA.HI.X R10, R10, UR15, R11, 0x2, P2 ;  /* 0x0000000f0a0a7c11 */ /* 0x000fca00090f140b */
[----:B------:R-:W-:Y:S01]  /*1e40*/  IMAD.X R3, RZ, RZ, R10, P1 ;  /* 0x000000ffff037224 */ /* 0x000fe200008e060a */
[----:B------:R-:W-:Y:S06]  /*1e50*/  @P0 BRA `(.L_x_384) ;  /* 0x0000000000f00947 */ /* 0x000fec0003800000 */
[----:B------:R-:W0:Y:S01]  /*1e60*/  LDC.64 R8, c[0x0][0x3c0] ;  /* 0x0000f000ff087b82 */ /* 0x000e220000000a00 */
[----:B------:R-:W1:Y:S01]  /*1e70*/  LDCU UR11, c[0x0][0x3c8] ;  /* 0x00007900ff0b77ac */ /* 0x000e620008000800 */
[----:B------:R-:W2:Y:S01]  /*1e80*/  LDCU UR12, c[0x0][0x388] ;  /* 0x00007100ff0c77ac */ /* 0x000ea20008000800 */
[----:B------:R-:W3:Y:S01]  /*1e90*/  LDCU.64 UR14, c[0x0][0x380] ;  /* 0x00007000ff0e77ac */ /* 0x000ee20008000a00 */
[----:B------:R-:W-:Y:S01]  /*1ea0*/  NOP ;  /* 0x0000000000007918 */ /* 0x000fe20000000000 */
.L_x_385:
[----:B------:R-:W-:-:S05]  /*1eb0*/  IADD3 R11, P0, PT, R4, UR7, RZ ;  /* 0x00000007040b7c10 */ /* 0x000fca000ff1e0ff */
[----:B------:R-:W-:Y:S01]  /*1ec0*/  IMAD.X R12, RZ, RZ, UR8, P0 ;  /* 0x00000008ff0c7e24 */ /* 0x000fe200080e06ff */
[----:B---3--:R-:W-:-:S04]  /*1ed0*/  LEA R10, P0, R11, UR14, 0x2 ;  /* 0x0000000e0b0a7c11 */ /* 0x008fc8000f8010ff */
[----:B------:R-:W-:-:S05]  /*1ee0*/  LEA.HI.X R11, R11, UR15, R12, 0x2, P0 ;  /* 0x0000000f0b0b7c11 */ /* 0x000fca00080f140c */
[----:B------:R-:W2:Y:S04]  /*1ef0*/  LDG.E R19, desc[UR18][R10.64] ;  /* 0x000000120a137981 */ /* 0x000ea8000c1e1900 */
[----:B------:R-:W3:Y:S04]  /*1f00*/  LDG.E R12, desc[UR18][R10.64+0x800] ;  /* 0x000800120a0c7981 */ /* 0x000ee8000c1e1900 */
[----:B------:R-:W4:Y:S04]  /*1f10*/  LDG.E R13, desc[UR18][R10.64+0x1000] ;  /* 0x001000120a0d7981 */ /* 0x000f28000c1e1900 */
[----:B------:R-:W5:Y:S04]  /*1f20*/  LDG.E R14, desc[UR18][R10.64+0x1800] ;  /* 0x001800120a0e7981 */ /* 0x000f68000c1e1900 */
[----:B------:R-:W5:Y:S04]  /*1f30*/  LDG.E R15, desc[UR18][R10.64+0x2000] ;  /* 0x002000120a0f7981 */ /* 0x000f68000c1e1900 */
[----:B------:R-:W5:Y:S04]  /*1f40*/  LDG.E R16, desc[UR18][R10.64+0x2800] ;  /* 0x002800120a107981 */ /* 0x000f68000c1e1900 */
[----:B------:R0:W5:Y:S01]  /*1f50*/  LDG.E R17, desc[UR18][R10.64+0x3000] ;  /* 0x003000120a117981 */ /* 0x000162000c1e1900 */
[----:B-1----:R-:W-:-:S04]  /*1f60*/  UIMAD UR13, UR11, 0xe00, URZ ;  /* 0x00000e000b0d78a4 */ /* 0x002fc8000f8e02ff */
[----:B------:R-:W-:Y:S02]  /*1f70*/  USHF.R.S32.HI UR16, URZ, 0x1f, UR13 ;  /* 0x0000001fff107899 */ /* 0x000fe4000801140d */
[----:B------:R-:W-:Y:S01]  /*1f80*/  UIADD3 UR5, UP0, UPT, UR13, UR9, URZ ;  /* 0x000000090d057290 */ /* 0x000fe2000ff1e0ff */
[----:B0-----:R-:W-:-:S03]  /*1f90*/  IADD3 R10, P3, PT, R8, -UR7, RZ ;  /* 0x80000007080a7c10 */ /* 0x001fc6000ff7e0ff */
[----:B------:R-:W-:Y:S01]  /*1fa0*/  UIADD3.X UR6, UPT, UPT, UR16, UR10, URZ, UP0, !UPT ;  /* 0x0000000a10067290 */ /* 0x000fe200087fe4ff */
[----:B--2---:R-:W-:Y:S02]  /*1fb0*/  ISETP.NE.AND P0, PT, R19, UR12, PT ;  /* 0x0000000c13007c0c */ /* 0x004fe4000bf05270 */
[----:B---3--:R-:W-:Y:S02]  /*1fc0*/  ISETP.NE.AND P1, PT, R12, UR12, PT ;  /* 0x0000000c0c007c0c */ /* 0x008fe4000bf25270 */
[----:B------:R-:W-:Y:S02]  /*1fd0*/  SEL R12, RZ, 0x1, P0 ;  /* 0x00000001ff0c7807 */ /* 0x000fe40000000000 */
[----:B------:R-:W-:Y:S02]  /*1fe0*/  SEL R19, RZ, 0x1, P1 ;  /* 0x00000001ff137807 */ /* 0x000fe40000800000 */
[----:B----4-:R-:W-:Y:S02]  /*1ff0*/  ISETP.NE.AND P0, PT, R13, UR12, PT ;  /* 0x0000000c0d007c0c */ /* 0x010fe4000bf05270 */
[----:B-----5:R-:W-:-:S02]  /*2000*/  ISETP.NE.AND P5, PT, R14, UR12, PT ;  /* 0x0000000c0e007c0c */ /* 0x020fc4000bfa5270 */
[----:B------:R-:W-:Y:S02]  /*2010*/  IADD3 R0, P2, P1, R19, R0, R12 ;  /* 0x0000000013007210 */ /* 0x000fe4000795e00c */
[----:B------:R-:W-:Y:S02]  /*2020*/  ISETP.NE.AND P4, PT, R15, UR12, PT ;  /* 0x0000000c0f007c0c */ /* 0x000fe4000bf85270 */
[----:B------:R-:W-:Y:S02]  /*2030*/  SEL R12, RZ, 0x1, P0 ;  /* 0x00000001ff0c7807 */ /* 0x000fe40000000000 */
[----:B------:R-:W-:Y:S02]  /*2040*/  SEL R11, RZ, 0x1, P5 ;  /* 0x00000001ff0b7807 */ /* 0x000fe40002800000 */
[----:B------:R-:W-:Y:S02]  /*2050*/  ISETP.NE.AND P6, PT, R16, UR12, PT ;  /* 0x0000000c10007c0c */ /* 0x000fe4000bfc5270 */
[----:B------:R-:W-:-:S02]  /*2060*/  ISETP.GE.U32.AND P0, PT, R10, UR13, PT ;  /* 0x0000000d0a007c0c */ /* 0x000fc4000bf06070 */
[----:B------:R-:W-:Y:S02]  /*2070*/  SEL R10, RZ, 0x1, P4 ;  /* 0x00000001ff0a7807 */ /* 0x000fe40002000000 */
[----:B------:R-:W-:Y:S02]  /*2080*/  IADD3 R0, P4, P5, R11, R0, R12 ;  /* 0x000000000b007210 */ /* 0x000fe40007d9e00c */
[----:B------:R-:W-:Y:S02]  /*2090*/  SEL R11, RZ, 0x1, P6 ;  /* 0x00000001ff0b7807 */ /* 0x000fe40003000000 */
[----:B------:R-:W-:Y:S02]  /*20a0*/  IADD3.X R5, PT, PT, RZ, R5, RZ, P2, P1 ;  /* 0x00000005ff057210 */ /* 0x000fe400017e24ff */
[----:B------:R-:W-:Y:S02]  /*20b0*/  IADD3 R0, P1, P2, R11, R0, R10 ;  /* 0x000000000b007210 */ /* 0x000fe40007a3e00a */
[----:B------:R-:W-:-:S02]  /*20c0*/  IADD3.X R10, PT, PT, R9, ~UR8, RZ, P3, !PT ;  /* 0x80000008090a7c10 */ /* 0x000fc40009ffe4ff */
[----:B------:R-:W-:Y:S02]  /*20d0*/  ISETP.NE.AND P6, PT, R17, UR12, PT ;  /* 0x0000000c11007c0c */ /* 0x000fe4000bfc5270 */
[----:B------:R-:W-:Y:S02]  /*20e0*/  ISETP.GE.U32.AND.EX P0, PT, R10, UR16, PT, P0 ;  /* 0x000000100a007c0c */ /* 0x000fe4000bf06100 */
[----:B------:R-:W-:Y:S02]  /*20f0*/  SEL R11, RZ, 0x1, P6 ;  /* 0x00000001ff0b7807 */ /* 0x000fe40003000000 */
[----:B------:R-:W-:Y:S02]  /*2100*/  IADD3.X R5, PT, PT, RZ, R5, RZ, P4, P5 ;  /* 0x00000005ff057210 */ /* 0x000fe400027ea4ff */
[----:B------:R-:W-:Y:S02]  /*2110*/  IADD3 R0, P3, PT, R0, R11, RZ ;  /* 0x0000000b00007210 */ /* 0x000fe40007f7e0ff */
[----:B------:R-:W-:-:S05]  /*2120*/  IADD3.X R5, PT, PT, RZ, R5, RZ, P1, P2 ;  /* 0x00000005ff057210 */ /* 0x000fca0000fe44ff */
[----:B------:R-:W-:Y:S01]  /*2130*/  IMAD.X R5, RZ, RZ, R5, P3 ;  /* 0x000000ffff057224 */ /* 0x000fe200018e0605 */
[----:B------:R-:W-:Y:S06]  /*2140*/  @!P0 BRA `(.L_x_383) ;  /* 0x0000000c00288947 */ /* 0x000fec0003800000 */
[----:B------:R-:W-:Y:S02]  /*2150*/  UIADD3 UR7, UP0, UPT, UR13, UR7, URZ ;  /* 0x000000070d077290 */ /* 0x000fe4000ff1e0ff */
[----:B------:R-:W-:Y:S01]  /*2160*/  IMAD.U32 R11, RZ, RZ, UR13 ;  /* 0x0000000dff0b7e24 */ /* 0x000fe2000f8e00ff */
[----:B------:R-:W-:Y:S01]  /*2170*/  UIADD3 UR4, UPT, UPT, UR4, 0x1, URZ ;  /* 0x0000000104047890 */ /* 0x000fe2000fffe0ff */
[----:B------:R-:W-:Y:S01]  /*2180*/  VIADD R6, R6, -UR13 ;  /* 0x8000000d06067c36 */ /* 0x000fe20008000000 */
[----:B------:R-:W-:Y:S01]  /*2190*/  UIADD3.X UR8, UPT, UPT, UR16, UR8, URZ, UP0, !UPT ;  /* 0x0000000810087290 */ /* 0x000fe200087fe4ff */
[----:B------:R-:W-:Y:S01]  /*21a0*/  IMAD.WIDE R2, R11, 0x4, R2 ;  /* 0x000000040b027825 */ /* 0x000fe200078e0202 */
[----:B------:R-:W-:Y:S01]  /*21b0*/  ISETP.LT.U32.AND P0, PT, R18, UR7, PT ;  /* 0x0000000712007c0c */ /* 0x000fe2000bf01070 */
[----:B------:R-:W-:Y:S01]  /*21c0*/  UMOV UR9, UR5 ;  /* 0x0000000500097c82 */ /* 0x000fe20008000000 */
[----:B------:R-:W-:Y:S02]  /*21d0*/  UMOV UR10, UR6 ;  /* 0x00000006000a7c82 */ /* 0x000fe40008000000 */
[----:B------:R-:W-:-:S05]  /*21e0*/  IMAD.U32 R10, RZ, RZ, UR8 ;  /* 0x00000008ff0a7e24 */ /* 0x000fca000f8e00ff */
[----:B------:R-:W-:-:S13]  /*21f0*/  ISETP.GT.U32.AND.EX P0, PT, R10, R7, PT, P0 ;  /* 0x000000070a00720c */ /* 0x000fda0003f04100 */
[----:B------:R-:W-:Y:S05]  /*2200*/  @!P0 BRA `(.L_x_385) ;  /* 0xfffffffc00288947 */ /* 0x000fea000383ffff */
[----:B------:R-:W-:-:S05]  /*2210*/  UMOV UR6, UR13 ;  /* 0x0000000d00067c82 */ /* 0x000fca0008000000 */
.L_x_384:
[C---:B------:R-:W-:Y:S01]  /*2220*/  VIADD R7, R8.reuse, -UR7 ;  /* 0x8000000708077c36 */ /* 0x040fe20008000000 */
[----:B------:R-:W-:Y:S01]  /*2230*/  ISETP.LE.U32.AND P1, PT, R8, UR7, PT ;  /* 0x0000000708007c0c */ /* 0x000fe2000bf23070 */
[----:B------:R-:W-:Y:S01]  /*2240*/  IMAD.U32 R10, RZ, RZ, UR8 ;  /* 0x00000008ff0a7e24 */ /* 0x000fe2000f8e00ff */
[----:B------:R-:W-:Y:S02]  /*2250*/  BSSY.RECONVERGENT B1, `(.L_x_383) ;  /* 0x00000b9000017945 */ /* 0x000fe40003800200 */
[----:B------:R-:W-:-:S04]  /*2260*/  ISETP.GE.AND P0, PT, R4, R7, PT ;  /* 0x000000070400720c */ /* 0x000fc80003f06270 */
[----:B------:R-:W-:-:S13]  /*2270*/  ISETP.GE.U32.OR.EX P0, PT, R10, R9, P0, P1 ;  /* 0x000000090a00720c */ /* 0x000fda0000706510 */
[----:B------:R-:W-:Y:S05]  /*2280*/  @P0 BRA `(.L_x_386) ;  /* 0x0000000800d40947 */ /* 0x000fea0003800000 */
[----:B------:R-:W-:Y:S01]  /*2290*/  UIMAD UR5, UR17, 0xe00, URZ ;  /* 0x00000e00110578a4 */ /* 0x000fe2000f8e02ff */
[----:B------:R-:W-:Y:S01]  /*22a0*/  LOP3.LUT R7, RZ, R4, RZ, 0x33, !PT ;  /* 0x00000004ff077212 */ /* 0x000fe200078e33ff */
[----:B------:R-:W-:Y:S01]  /*22b0*/  UIMAD UR13, UR4, UR11, URZ ;  /* 0x0000000b040d72a4 */ /* 0x000fe2000f8e02ff */
[----:B------:R-:W-:Y:S01]  /*22c0*/  BSSY.RECONVERGENT B2, `(.L_x_387) ;  /* 0x0000055000027945 */ /* 0x000fe20003800200 */
[----:B------:R-:W-:-:S04]  /*22d0*/  UIADD3 UR5, UPT, UPT, UR5, UR6, URZ ;  /* 0x0000000605057290 */ /* 0x000fc8000fffe0ff */
[----:B------:R-:W-:Y:S02]  /*22e0*/  IMAD.U32 R9, RZ, RZ, UR13 ;  /* 0x0000000dff097e24 */ /* 0x000fe4000f8e00ff */
[----:B------:R-:W-:Y:S01]  /*22f0*/  IADD3 R8, PT, PT, R8, -UR5, R7 ;  /* 0x8000000508087c10 */ /* 0x000fe2000fffe007 */
[----:B------:R-:W-:-:S04]  /*2300*/  IMAD.MOV.U32 R7, RZ, RZ, R4 ;  /* 0x000000ffff077224 */ /* 0x000fc800078e0004 */
[----:B------:R-:W-:-:S05]  /*2310*/  IMAD R8, R9, -0xe00, R8 ;  /* 0xfffff20009087824 */ /* 0x000fca00078e0208 */
[C---:B------:R-:W-:Y:S02]  /*2320*/  ISETP.GE.U32.AND P1, PT, R8.reuse, 0x1e00, PT ;  /* 0x00001e000800780c */ /* 0x040fe40003f26070 */
[----:B------:R-:W-:-:S04]  /*2330*/  LEA.HI R22, R8, 0x1, RZ, 0x17 ;  /* 0x0000000108167811 */ /* 0x000fc800078fb8ff */
[----:B------:R-:W-:-:S04]  /*2340*/  LOP3.LUT R24, R22, 0xf, RZ, 0xc0, !PT ;  /* 0x0000000f16187812 */ /* 0x000fc800078ec0ff */
[----:B------:R-:W-:-:S03]  /*2350*/  ISETP.NE.AND P0, PT, R24, RZ, PT ;  /* 0x000000ff1800720c */ /* 0x000fc60003f05270 */
[----:B------:R-:W-:Y:S10]  /*2360*/  @!P1 BRA `(.L_x_388) ;  /* 0x0000000400289947 */ /* 0x000ff40003800000 */
[----:B------:R-:W-:-:S04]  /*2370*/  LEA.HI R7, R6, 0x1, RZ, 0x17 ;  /* 0x0000000106077811 */ /* 0x000fc800078fb8ff */
[----:B------:R-:W-:Y:S01]  /*2380*/  LOP3.LUT R8, R7, 0xfffff0, RZ, 0xc0, !PT ;  /* 0x00fffff007087812 */ /* 0x000fe200078ec0ff */
[----:B------:R-:W-:-:S04]  /*2390*/  IMAD.MOV.U32 R7, RZ, RZ, R4 ;  /* 0x000000ffff077224 */ /* 0x000fc800078e0004 */
[----:B------:R-:W-:-:S07]  /*23a0*/  IMAD.MOV R8, RZ, RZ, -R8 ;  /* 0x000000ffff087224 */ /* 0x000fce00078e0a08 */
.L_x_389:
        /* <DEDUP_REMOVED lines=21> */
[----:B----4-:R-:W-:Y:S02]  /*2500*/  ISETP.NE.AND P3, PT, R23, UR12, PT ;  /* 0x0000000c17007c0c */ /* 0x010fe4000bf65270 */
[----:B------:R-:W-:Y:S02]  /*2510*/  SEL R23, RZ, 0x1, P2 ;  /* 0x00000001ff177807 */ /* 0x000fe40001000000 */
        /* <DEDUP_REMOVED lines=47> */
.L_x_388:
[----:B------:R-:W-:Y:S05]  /*2810*/  BSYNC.RECONVERGENT B2 ;  /* 0x0000000000027941 */ /* 0x000fea0003800200 */
.L_x_387:
[----:B------:R-:W-:Y:S05]  /*2820*/  @!P0 BRA `(.L_x_386) ;  /* 0x00000004006c8947 */ /* 0x000fea0003800000 */
[----:B------:R-:W-:Y:S01]  /*2830*/  ISETP.GE.U32.AND P1, PT, R24, 0x8, PT ;  /* 0x000000081800780c */ /* 0x000fe20003f26070 */
[----:B------:R-:W-:Y:S01]  /*2840*/  BSSY.RECONVERGENT B2, `(.L_x_390) ;  /* 0x0000029000027945 */ /* 0x000fe20003800200 */
[----:B------:R-:W-:-:S04]  /*2850*/  LOP3.LUT R15, R22, 0x7, RZ, 0xc0, !PT ;  /* 0x00000007160f7812 */ /* 0x000fc800078ec0ff */
[----:B------:R-:W-:-:S07]  /*2860*/  ISETP.NE.AND P0, PT, R15, RZ, PT ;  /* 0x000000ff0f00720c */ /* 0x000fce0003f05270 */
[----:B------:R-:W-:Y:S06]  /*2870*/  @!P1 BRA `(.L_x_391) ;  /* 0x0000000000949947 */ /* 0x000fec0003800000 */
[----:B------:R-:W-:-:S05]  /*2880*/  IADD3 R3, P1, PT, R7, UR7, RZ ;  /* 0x0000000707037c10 */ /* 0x000fca000ff3e0ff */
[----:B------:R-:W-:Y:S01]  /*2890*/  IMAD.X R8, RZ, RZ, UR8, P1 ;  /* 0x00000008ff087e24 */ /* 0x000fe200088e06ff */
[----:B------:R-:W-:-:S04]  /*28a0*/  LEA R2, P1, R3, UR14, 0x2 ;  /* 0x0000000e03027c11 */ /* 0x000fc8000f8210ff */
[----:B------:R-:W-:-:S05]  /*28b0*/  LEA.HI.X R3, R3, UR15, R8, 0x2, P1 ;  /* 0x0000000f03037c11 */ /* 0x000fca00088f1408 */
[----:B------:R-:W2:Y:S04]  /*28c0*/  LDG.E R16, desc[UR18][R2.64] ;  /* 0x0000001202107981 */ /* 0x000ea8000c1e1900 */
[----:B------:R-:W3:Y:S04]  /*28d0*/  LDG.E R8, desc[UR18][R2.64+0x800] ;  /* 0x0008001202087981 */ /* 0x000ee8000c1e1900 */
[----:B------:R-:W4:Y:S04]  /*28e0*/  LDG.E R9, desc[UR18][R2.64+0x1000] ;  /* 0x0010001202097981 */ /* 0x000f28000c1e1900 */
[----:B------:R-:W5:Y:S04]  /*28f0*/  LDG.E R10, desc[UR18][R2.64+0x1800] ;  /* 0x00180012020a7981 */ /* 0x000f68000c1e1900 */
[----:B------:R-:W5:Y:S04]  /*2900*/  LDG.E R11, desc[UR18][R2.64+0x2000] ;  /* 0x00200012020b7981 */ /* 0x000f68000c1e1900 */
[----:B------:R-:W5:Y:S04]  /*2910*/  LDG.E R12, desc[UR18][R2.64+0x2800] ;  /* 0x00280012020c7981 */ /* 0x000f68000c1e1900 */
[----:B------:R-:W5:Y:S04]  /*2920*/  LDG.E R13, desc[UR18][R2.64+0x3000] ;  /* 0x00300012020d7981 */ /* 0x000f68000c1e1900 */
[----:B------:R0:W5:Y:S01]  /*2930*/  LDG.E R14, desc[UR18][R2.64+0x3800] ;  /* 0x00380012020e7981 */ /* 0x000162000c1e1900 */
[----:B------:R-:W-:Y:S01]  /*2940*/  VIADD R7, R7, 0x1000 ;  /* 0x0000100007077836 */ /* 0x000fe20000000000 */
[----:B--2---:R-:W-:-:S02]  /*2950*/  ISETP.NE.AND P1, PT, R16, UR12, PT ;  /* 0x0000000c10007c0c */ /* 0x004fc4000bf25270 */
[----:B---3--:R-:W-:Y:S02]  /*2960*/  ISETP.NE.AND P2, PT, R8, UR12, PT ;  /* 0x0000000c08007c0c */ /* 0x008fe4000bf45270 */
[----:B------:R-:W-:Y:S02]  /*2970*/  SEL R8, RZ, 0x1, P1 ;  /* 0x00000001ff087807 */ /* 0x000fe40000800000 */
[----:B------:R-:W-:Y:S02]  /*2980*/  SEL R17, RZ, 0x1, P2 ;  /* 0x00000001ff117807 */ /* 0x000fe40001000000 */
[----:B----4-:R-:W-:Y:S02]  /*2990*/  ISETP.NE.AND P1, PT, R9, UR12, PT ;  /* 0x0000000c09007c0c */ /* 0x010fe4000bf25270 */
[----:B-----5:R-:W-:Y:S02]  /*29a0*/  ISETP.NE.AND P2, PT, R10, UR12, PT ;  /* 0x0000000c0a007c0c */ /* 0x020fe4000bf45270 */
[----:B------:R-:W-:-:S02]  /*29b0*/  IADD3 R8, P5, P6, R17, R0, R8 ;  /* 0x0000000011087210 */ /* 0x000fc40007ebe008 */
[----:B------:R-:W-:Y:S02]  /*29c0*/  SEL R9, RZ, 0x1, P1 ;  /* 0x00000001ff097807 */ /* 0x000fe40000800000 */
[----:B------:R-:W-:Y:S02]  /*29d0*/  SEL R0, RZ, 0x1, P2 ;  /* 0x00000001ff007807 */ /* 0x000fe40001000000 */
[----:B------:R-:W-:Y:S02]  /*29e0*/  ISETP.NE.AND P3, PT, R11, UR12, PT ;  /* 0x0000000c0b007c0c */ /* 0x000fe4000bf65270 */
[----:B------:R-:W-:Y:S02]  /*29f0*/  ISETP.NE.AND P4, PT, R12, UR12, PT ;  /* 0x0000000c0c007c0c */ /* 0x000fe4000bf85270 */
[----:B------:R-:W-:Y:S02]  /*2a00*/  IADD3 R0, P1, P2, R0, R8, R9 ;  /* 0x0000000800007210 */ /* 0x000fe40007a3e009 */
[----:B0-----:R-:W-:-:S02]  /*2a10*/  SEL R3, RZ, 0x1, P3 ;  /* 0x00000001ff037807 */ /* 0x001fc40001800000 */
        /* <DEDUP_REMOVED lines=11> */
.L_x_391:
[----:B------:R-:W-:Y:S05]  /*2ad0*/  BSYNC.RECONVERGENT B2 ;  /* 0x0000000000027941 */ /* 0x000fea0003800200 */
.L_x_390:
[----:B------:R-:W-:Y:S05]  /*2ae0*/  @!P0 BRA `(.L_x_386) ;  /* 0x0000000000bc8947 */ /* 0x000fea0003800000 */
[----:B------:R-:W-:Y:S01]  /*2af0*/  ISETP.GE.U32.AND P1, PT, R15, 0x4, PT ;  /* 0x000000040f00780c */ /* 0x000fe20003f26070 */
[----:B------:R-:W-:Y:S01]  /*2b00*/  BSSY.RECONVERGENT B2, `(.L_x_392) ;  /* 0x0000018000027945 */ /* 0x000fe20003800200 */
[----:B------:R-:W-:-:S11]  /*2b10*/  LOP3.LUT P0, RZ, R22, 0x3, RZ, 0xc0, !PT ;  /* 0x0000000316ff7812 */ /* 0x000fd6000780c0ff */
[----:B------:R-:W-:Y:S05]  /*2b20*/  @!P1 BRA `(.L_x_393) ;  /* 0x0000000000549947 */ /* 0x000fea0003800000 */
[----:B------:R-:W-:-:S05]  /*2b30*/  IADD3 R3, P1, PT, R7, UR7, RZ ;  /* 0x0000000707037c10 */ /* 0x000fca000ff3e0ff */
[----:B------:R-:W-:Y:S01]  /*2b40*/  IMAD.X R8, RZ, RZ, UR8, P1 ;  /* 0x00000008ff087e24 */ /* 0x000fe200088e06ff */
[----:B------:R-:W-:-:S04]  /*2b50*/  LEA R2, P1, R3, UR14, 0x2 ;  /* 0x0000000e03027c11 */ /* 0x000fc8000f8210ff */
[----:B------:R-:W-:-:S05]  /*2b60*/  LEA.HI.X R3, R3, UR15, R8, 0x2, P1 ;  /* 0x0000000f03037c11 */ /* 0x000fca00088f1408 */
[----:B------:R-:W2:Y:S04]  /*2b70*/  LDG.E R11, desc[UR18][R2.64] ;  /* 0x00000012020b7981 */ /* 0x000ea8000c1e1900 */
[----:B------:R-:W3:Y:S04]  /*2b80*/  LDG.E R8, desc[UR18][R2.64+0x800] ;  /* 0x0008001202087981 */ /* 0x000ee8000c1e1900 */
[----:B------:R-:W4:Y:S04]  /*2b90*/  LDG.E R9, desc[UR18][R2.64+0x1000] ;  /* 0x0010001202097981 */ /* 0x000f28000c1e1900 */
[----:B------:R-:W5:Y:S01]  /*2ba0*/  LDG.E R10, desc[UR18][R2.64+0x1800] ;  /* 0x00180012020a7981 */ /* 0x000f62000c1e1900 */
[----:B------:R-:W-:Y:S01]  /*2bb0*/  VIADD R7, R7, 0x800 ;  /* 0x0000080007077836 */ /* 0x000fe20000000000 */
[----:B--2---:R-:W-:-:S02]  /*2bc0*/  ISETP.NE.AND P1, PT, R11, UR12, PT ;  /* 0x0000000c0b007c0c */ /* 0x004fc4000bf25270 */
[----:B---3--:R-:W-:Y:S02]  /*2bd0*/  ISETP.NE.AND P2, PT, R8, UR12, PT ;  /* 0x0000000c08007c0c */ /* 0x008fe4000bf45270 */
[----:B----4-:R-:W-:Y:S02]  /*2be0*/  ISETP.NE.AND P3, PT, R9, UR12, PT ;  /* 0x0000000c09007c0c */ /* 0x010fe4000bf65270 */
[----:B------:R-:W-:Y:S02]  /*2bf0*/  SEL R9, RZ, 0x1, P1 ;  /* 0x00000001ff097807 */ /* 0x000fe40000800000 */
[----:B-----5:R-:W-:Y:S02]  /*2c00*/  ISETP.NE.AND P4, PT, R10, UR12, PT ;  /* 0x0000000c0a007c0c */ /* 0x020fe4000bf85270 */
[----:B------:R-:W-:Y:S02]  /*2c10*/  SEL R8, RZ, 0x1, P2 ;  /* 0x00000001ff087807 */ /* 0x000fe40001000000 */
[----:B------:R-:W-:-:S02]  /*2c20*/  SEL R11, RZ, 0x1, P3 ;  /* 0x00000001ff0b7807 */ /* 0x000fc40001800000 */
[----:B------:R-:W-:Y:S02]  /*2c30*/  SEL R10, RZ, 0x1, P4 ;  /* 0x00000001ff0a7807 */ /* 0x000fe40002000000 */
[----:B------:R-:W-:-:S04]  /*2c40*/  IADD3 R0, P1, P2, R8, R0, R9 ;  /* 0x0000000008007210 */ /* 0x000fc80007a3e009 */
[----:B------:R-:W-:Y:S02]  /*2c50*/  IADD3 R0, P3, P4, R10, R0, R11 ;  /* 0x000000000a007210 */ /* 0x000fe40007c7e00b */
[----:B------:R-:W-:-:S04]  /*2c60*/  IADD3.X R5, PT, PT, RZ, R5, RZ, P1, P2 ;  /* 0x00000005ff057210 */ /* 0x000fc80000fe44ff */
[----:B------:R-:W-:-:S07]  /*2c70*/  IADD3.X R5, PT, PT, RZ, R5, RZ, P3, P4 ;  /* 0x00000005ff057210 */ /* 0x000fce0001fe84ff */
.L_x_393:
[----:B------:R-:W-:Y:S05]  /*2c80*/  BSYNC.RECONVERGENT B2 ;  /* 0x0000000000027941 */ /* 0x000fea0003800200 */
.L_x_392:
[----:B------:R-:W-:Y:S05]  /*2c90*/  @!P0 BRA `(.L_x_386) ;  /* 0x0000000000508947 */ /* 0x000fea0003800000 */
[----:B------:R-:W-:Y:S02]  /*2ca0*/  LOP3.LUT R2, R6, 0xffff, RZ, 0xc0, !PT ;  /* 0x0000ffff06027812 */ /* 0x000fe400078ec0ff */
[----:B------:R-:W-:Y:S02]  /*2cb0*/  IADD3 R9, P0, PT, R7, UR9, RZ ;  /* 0x0000000907097c10 */ /* 0x000fe4000ff1e0ff */
[----:B------:R-:W-:Y:S02]  /*2cc0*/  LEA.HI R2, R2, 0x1, RZ, 0x17 ;  /* 0x0000000102027811 */ /* 0x000fe400078fb8ff */
[----:B------:R-:W-:Y:S01]  /*2cd0*/  LEA R8, P1, R9, UR14, 0x2 ;  /* 0x0000000e09087c11 */ /* 0x000fe2000f8210ff */
[----:B------:R-:W-:Y:S01]  /*2ce0*/  IMAD.X R6, RZ, RZ, UR10, P0 ;  /* 0x0000000aff067e24 */ /* 0x000fe200080e06ff */
[----:B------:R-:W-:-:S04]  /*2cf0*/  LOP3.LUT R2, R2, 0x3, RZ, 0xc0, !PT ;  /* 0x0000000302027812 */ /* 0x000fc800078ec0ff */
[----:B------:R-:W-:Y:S01]  /*2d00*/  LEA.HI.X R9, R9, UR15, R6, 0x2, P1 ;  /* 0x0000000f09097c11 */ /* 0x000fe200088f1406 */
[----:B------:R-:W-:-:S07]  /*2d10*/  IMAD.MOV R6, RZ, RZ, -R2 ;  /* 0x000000ffff067224 */ /* 0x000fce00078e0a02 */
.L_x_394:
[----:B------:R-:W-:Y:S02]  /*2d20*/  IMAD.MOV.U32 R2, RZ, RZ, R8 ;  /* 0x000000ffff027224 */ /* 0x000fe400078e0008 */
[----:B------:R-:W-:-:S05]  /*2d30*/  IMAD.MOV.U32 R3, RZ, RZ, R9 ;  /* 0x000000ffff037224 */ /* 0x000fca00078e0009 */
[----:B------:R-:W2:Y:S01]  /*2d40*/  LDG.E R2, desc[UR18][R2.64] ;  /* 0x0000001202027981 */ /* 0x000ea2000c1e1900 */
[----:B------:R-:W-:Y:S01]  /*2d50*/  VIADD R6, R6, 0x1 ;  /* 0x0000000106067836 */ /* 0x000fe20000000000 */
[----:B------:R-:W-:-:S05]  /*2d60*/  IADD3 R8, P2, PT, R8, 0x800, RZ ;  /* 0x0000080008087810 */ /* 0x000fca0007f5e0ff */
[----:B------:R-:W-:Y:S01]  /*2d70*/  IMAD.X R9, RZ, RZ, R9, P2 ;  /* 0x000000ffff097224 */ /* 0x000fe200010e0609 */
[----:B--2---:R-:W-:-:S04]  /*2d80*/  ISETP.NE.AND P0, PT, R2, UR12, PT ;  /* 0x0000000c02007c0c */ /* 0x004fc8000bf05270 */
[----:B------:R-:W-:Y:S02]  /*2d90*/  SEL R7, RZ, 0x1, P0 ;  /* 0x00000001ff077807 */ /* 0x000fe40000000000 */
[----:B------:R-:W-:Y:S02]  /*2da0*/  ISETP.NE.AND P0, PT, R6, RZ, PT ;  /* 0x000000ff0600720c */ /* 0x000fe40003f05270 */
[----:B------:R-:W-:-:S05]  /*2db0*/  IADD3 R0, P1, PT, R0, R7, RZ ;  /* 0x0000000700007210 */ /* 0x000fca0007f3e0ff */
[----:B------:R-:W-:-:S06]  /*2dc0*/  IMAD.X R5, RZ, RZ, R5, P1 ;  /* 0x000000ffff057224 */ /* 0x000fcc00008e0605 */
[----:B------:R-:W-:Y:S05]  /*2dd0*/  @P0 BRA `(.L_x_394) ;  /* 0xfffffffc00d00947 */ /* 0x000fea000383ffff */
.L_x_386:
[----:B------:R-:W-:Y:S05]  /*2de0*/  BSYNC.RECONVERGENT B1 ;  /* 0x0000000000017941 */ /* 0x000fea0003800200 */
.L_x_383:
        /* <DEDUP_REMOVED lines=18> */
[----:B------:R-:W-:Y:S01]  /*2f10*/  IMAD.X R5, R3, 0x1, R6, P0 ;  /* 0x0000000103057824 */ /* 0x000fe200000e0606 */
[----:B------:R-:W-:-:S04]  /*2f20*/  @!P2 MOV R6, 0x400 ;  /* 0x000004000006a802 */ /* 0x000fc80000000f00 */
[----:B------:R-:W1:Y:S01]  /*2f30*/  SHFL.DOWN PT, R2, R5, 0x4, 0x1f ;  /* 0x08801f0005027f89 */ /* 0x000e6200000e0000 */
[----:B--2---:R-:W-:Y:S02]  /*2f40*/  @!P2 LEA R11, R11, R6, 0x18 ;  /* 0x000000060b0ba211 */ /* 0x004fe400078ec0ff */
        /* <DEDUP_REMOVED lines=9> */
[----:B------:R-:W-:Y:S02]  /*2fe0*/  @!P2 SHF.R.U32.HI R3, RZ, 0x2, R4 ;  /* 0x00000002ff03a819 */ /* 0x000fe40000011604 */
[----:B-1----:R-:W-:Y:S01]  /*2ff0*/  SEL R2, R2, RZ, !P1 ;  /* 0x000000ff02027207 */ /* 0x002fe20004800000 */
[----:B------:R-:W0:Y:S01]  /*3000*/  SHFL.DOWN PT, R0, R5, 0x10, 0x1f ;  /* 0x0a001f0005007f89 */ /* 0x000e2200000e0000 */
[----:B------:R-:W-:Y:S02]  /*3010*/  ISETP.GT.AND P1, PT, R8, 0xf, PT ;  /* 0x0000000f0800780c */ /* 0x000fe40003f24270 */
[----:B------:R-:W-:Y:S01]  /*3020*/  @!P2 LOP3.LUT R6, R3, 0xf8, RZ, 0xc0, !PT ;  /* 0x000000f80306a812 */ /* 0x000fe200078ec0ff */
[----:B------:R-:W-:-:S04]  /*3030*/  IMAD.X R7, R2, 0x1, R9, P0 ;  /* 0x0000000102077824 */ /* 0x000fc800000e0609 */
[----:B------:R-:W-:Y:S01]  /*3040*/  @!P2 IMAD.IADD R11, R6, 0x1, R11 ;  /* 0x00000001060ba824 */ /* 0x000fe200078e020b */
[----:B------:R-:W1:Y:S01]  /*3050*/  SHFL.DOWN PT, R2, R7, 0x10, 0x1f ;  /* 0x0a001f0007027f89 */ /* 0x000e6200000e0000 */
[----:B0-----:R-:W-:-:S04]  /*3060*/  SEL R0, R0, RZ, !P1 ;  /* 0x000000ff00007207 */ /* 0x001fc80004800000 */
[----:B------:R-:W-:Y:S02]  /*3070*/  IADD3 R0, P0, PT, R0, R5, RZ ;  /* 0x0000000500007210 */ /* 0x000fe40007f1e0ff */
[----:B-1----:R-:W-:-:S05]  /*3080*/  SEL R2, R2, RZ, !P1 ;  /* 0x000000ff02027207 */ /* 0x002fca0004800000 */
[----:B------:R-:W-:Y:S01]  /*3090*/  IMAD.X R3, R2, 0x1, R7, P0 ;  /* 0x0000000102037824 */ /* 0x000fe200000e0607 */
[----:B------:R-:W-:Y:S01]  /*30a0*/  ISETP.NE.AND P0, PT, R4, RZ, PT ;  /* 0x000000ff0400720c */ /* 0x000fe20003f05270 */
[----:B------:R-:W-:-:S05]  /*30b0*/  @!P2 IMAD.MOV.U32 R2, RZ, RZ, R0 ;  /* 0x000000ffff02a224 */ /* 0x000fca00078e0000 */
[----:B------:R0:W-:Y:S01]  /*30c0*/  @!P2 STS.64 [R11+0x10], R2 ;  /* 0x000010020b00a388 */ /* 0x0001e20000000a00 */
[----:B------:R-:W-:Y:S06]  /*30d0*/  BAR.SYNC.DEFER_BLOCKING 0x0 ;  /* 0x0000000000007b1d */ /* 0x000fec0000010000 */
[----:B------:R-:W-:Y:S05]  /*30e0*/  @P0 BRA `(.L_x_382) ;  /* 0x00000000006c0947 */ /* 0x000fea0003800000 */
[----:B------:R-:W1:Y:S01]  /*30f0*/  S2UR UR5, SR_CgaCtaId ;  /* 0x00000000000579c3 */ /* 0x000e620000008800 */
[----:B------:R-:W-:Y:S02]  /*3100*/  UMOV UR4, 0x400 ;  /* 0x0000040000047882 */ /* 0x000fe40000000000 */
[----:B-1----:R-:W-:-:S09]  /*3110*/  ULEA UR4, UR5, UR4, 0x18 ;  /* 0x0000000405047291 */ /* 0x002fd2000f8ec0ff */
[----:B------:R-:W-:Y:S04]  /*3120*/  LDS.64 R8, [UR4+0x18] ;  /* 0x00001804ff087984 */ /* 0x000fe80008000a00 */
[----:B------:R-:W0:Y:S04]  /*3130*/  LDS.128 R24, [UR4+0x20] ;  /* 0x00002004ff187984 */ /* 0x000e280008000c00 */
[----:B------:R-:W1:Y:S04]  /*3140*/  LDS.128 R4, [UR4+0x30] ;  /* 0x00003004ff047984 */ /* 0x000e680008000c00 */
        /* <DEDUP_REMOVED lines=20> */
[----:B------:R-:W-:-:S07]  /*3290*/  IMAD.X R3, R3, 0x1, R27, P3 ;  /* 0x0000000103037824 */ /* 0x000fce00018e061b */
.L_x_382:
[----:B------:R-:W-:Y:S05]  /*32a0*/  BSYNC.RECONVERGENT B0 ;  /* 0x0000000000007941 */ /* 0x000fea0003800200 */
.L_x_367:
[----:B------:R-:W-:Y:S05]  /*32b0*/  @P0 EXIT ;  /* 0x000000000000094d */ /* 0x000fea0003800000 */
[----:B------:R-:W3:Y:S01]  /*32c0*/  LDCU.64 UR4, c[0x0][0x390] ;  /* 0x00007200ff0477ac */ /* 0x000ee20008000a00 */
[----:B0-2---:R-:W-:Y:S01]  /*32d0*/  IMAD.MOV.U32 R2, RZ, RZ, R0 ;  /* 0x000000ffff027224 */ /* 0x005fe200078e0000 */
[----:B---3--:R-:W-:-:S06]  /*32e0*/  UIMAD.WIDE.U32 UR4, UR17, 0x8, UR4 ;  /* 0x00000008110478a5 */ /* 0x008fcc000f8e0004 */
[----:B-1----:R-:W-:Y:S02]  /*32f0*/  IMAD.U32 R4, RZ, RZ, UR4 ;  /* 0x00000004ff047e24 */ /* 0x002fe4000f8e00ff */
[----:B------:R-:W-:-:S05]  /*3300*/  IMAD.U32 R5, RZ, RZ, UR5 ;  /* 0x00000005ff057e24 */ /* 0x000fca000f8e00ff */
[----:B------:R-:W-:Y:S01]  /*3310*/  STG.E.64 desc[UR18][R4.64], R2 ;  /* 0x0000000204007986 */ /* 0x000fe2000c101b12 */
[----:B------:R-:W-:Y:S05]  /*3320*/  EXIT ;  /* 0x000000000000794d */ /* 0x000fea0003800000 */
.L_x_395:
        /* <DEDUP_REMOVED lines=13> */
.L_x_928:


//--------------------- .text._ZN3cub18CUB_300001_SM_10006detail6reduce28DeviceReduceSingleTileKernelINS2_10policy_hubIlyN4cuda3std3__44plusIlEEE10Policy1000EN6thrust24THRUST_300001_SM_1000_NS18transform_iteratorINSD_6detail14equal_to_valueIiEEPillEEPlyS9_llNS7_10__identityEEEvT0_T1_T2_T3_T4_T6_ --------------------------
	.section	.text._ZN3cub18CUB_300001_SM_10006detail6reduce28DeviceReduceSingleTileKernelINS2_10policy_hubIlyN4cuda3std3__44plusIlEEE10Policy1000EN6thrust24THRUST_300001_SM_1000_NS18transform_iteratorINSD_6detail14equal_to_valueIiEEPillEEPlyS9_llNS7_10__identityEEEvT0_T1_T2_T3_T4_T6_,"ax",@progbits
	.align	128
        .global         _ZN3cub18CUB_300001_SM_10006detail6reduce28DeviceReduceSingleTileKernelINS2_10policy_hubIlyN4cuda3std3__44plusIlEEE10Policy1000EN6thrust24THRUST_300001_SM_1000_NS18transform_iteratorINSD_6detail14equal_to_valueIiEEPillEEPlyS9_llNS7_10__identityEEEvT0_T1_T2_T3_T4_T6_
        .type           _ZN3cub18CUB_300001_SM_10006detail6reduce28DeviceReduceSingleTileKernelINS2_10policy_hubIlyN4cuda3std3__44plusIlEEE10Policy1000EN6thrust24THRUST_300001_SM_1000_NS18transform_iteratorINSD_6detail14equal_to_valueIiEEPillEEPlyS9_llNS7_10__identityEEEvT0_T1_T2_T3_T4_T6_,@function
        .size           _ZN3cub18CUB_300001_SM_10006detail6reduce28DeviceReduceSingleTileKernelINS2_10policy_hubIlyN4cuda3std3__44plusIlEEE10Policy1000EN6thrust24THRUST_300001_SM_1000_NS18transform_iteratorINSD_6detail14equal_to_valueIiEEPillEEPlyS9_llNS7_10__identityEEEvT0_T1_T2_T3_T4_T6_,(.L_x_929 - _ZN3cub18CUB_300001_SM_10006detail6reduce28DeviceReduceSingleTileKernelINS2_10policy_hubIlyN4cuda3std3__44plusIlEEE10Policy1000EN6thrust24THRUST_300001_SM_1000_NS18transform_iteratorINSD_6detail14equal_to_valueIiEEPillEEPlyS9_llNS7_10__identityEEEvT0_T1_T2_T3_T4_T6_)
        .other          _ZN3cub18CUB_300001_SM_10006detail6reduce28DeviceReduceSingleTileKernelINS2_10policy_hubIlyN4cuda3std3__44plusIlEEE10Policy1000EN6thrust24THRUST_300001_SM_1000_NS18transform_iteratorINSD_6detail14equal_to_valueIiEEPillEEPlyS9_llNS7_10__identityEEEvT0_T1_T2_T3_T4_T6_,@"STO_CUDA_ENTRY STV_DEFAULT"
_ZN3cub18CUB_300001_SM_10006detail6reduce28DeviceReduceSingleTileKernelINS2_10policy_hubIlyN4cuda3std3__44plusIlEEE10Policy1000EN6thrust24THRUST_300001_SM_1000_NS18transform_iteratorINSD_6detail14equal_to_valueIiEEPillEEPlyS9_llNS7_10__identityEEEvT0_T1_T2_T3_T4_T6_:
.text._ZN3cub18CUB_300001_SM_10006detail6reduce28DeviceReduceSingleTileKernelINS2_10policy_hubIlyN4cuda3std3__44plusIlEEE10Policy1000EN6thrust24THRUST_300001_SM_1000_NS18transform_iteratorINSD_6detail14equal_to_valueIiEEPillEEPlyS9_llNS7_10__identityEEEvT0_T1_T2_T3_T4_T6_:
[----:B------:R-:W-:Y:S01]  /*0000*/  LDC R1, c[0x0][0x37c] ;  /* 0x0000df00ff017b82 */ /* 0x000fe20000000800 */
[----:B------:R-:W0:Y:S01]  /*0010*/  LDCU.64 UR4, c[0x0][0x398] ;  /* 0x00007300ff0477ac */ /* 0x000e220008000a00 */
[----:B------:R-:W1:Y:S01]  /*0020*/  LDCU.64 UR6, c[0x0][0x358] ;  /* 0x00006b00ff0677ac */ /* 0x000e620008000a00 */
[----:B0-----:R-:W-:Y:S02]  /*0030*/  IMAD.U32 R16, RZ, RZ, UR4 ;  /* 0x00000004ff107e24 */ /* 0x001fe4000f8e00ff */
[----:B------:R-:W-:-:S03]  /*0040*/  IMAD.U32 R0, RZ, RZ, UR5 ;  /* 0x00000005ff007e24 */ /* 0x000fc6000f8e00ff */
[----:B------:R-:W-:-:S04]  /*0050*/  ISETP.NE.U32.AND P0, PT, R16, RZ, PT ;  /* 0x000000ff1000720c */ /* 0x000fc80003f05070 */
[----:B------:R-:W-:-:S13]  /*0060*/  ISETP.NE.AND.EX P0, PT, R0, RZ, PT, P0 ;  /* 0x000000ff0000720c */ /* 0x000fda0003f05300 */
        /* <DEDUP_REMOVED lines=8> */
.L_x_396:
[----:B------:R-:W-:Y:S01]  /*00f0*/  ISETP.GT.U32.AND P0, PT, R16, 0xdff, PT ;  /* 0x00000dff1000780c */ /* 0x000fe20003f04070 */
[----:B------:R-:W-:Y:S03]  /*0100*/  BSSY.RECONVERGENT B0, `(.L_x_397) ;  /* 0x00002f9000007945 */ /* 0x000fe60003800200 */
[----:B------:R-:W-:-:S13]  /*0110*/  ISETP.GT.U32.AND.EX P0, PT, R0, RZ, PT, P0 ;  /* 0x000000ff0000720c */ /* 0x000fda0003f04100 */
[----:B------:R-:W-:Y:S05]  /*0120*/  @P0 BRA `(.L_x_398) ;  /* 0x0000001800700947 */ /* 0x000fea0003800000 */
[----:B------:R-:W0:Y:S01]  /*0130*/  S2R R5, SR_TID.X ;  /* 0x0000000000057919 */ /* 0x000e220000002100 */
[----:B------:R-:W1:Y:S01]  /*0140*/  LDCU UR5, c[0x0][0x388] ;  /* 0x00007100ff0577ac */ /* 0x000e620008000800 */
[----:B------:R-:W-:Y:S01]  /*0150*/  BSSY.RECONVERGENT B1, `(.L_x_399) ;  /* 0x000000d000017945 */ /* 0x000fe20003800200 */
[----:B------:R-:W-:Y:S02]  /*0160*/  CS2R R2, SRZ ;  /* 0x0000000000027805 */ /* 0x000fe4000001ff00 */
[----:B0-----:R-:W-:Y:S01]  /*0170*/  ISETP.GE.U32.AND P0, PT, R5, R16, PT ;  /* 0x000000100500720c */ /* 0x001fe20003f06070 */
[----:B------:R-:W-:-:S12]  /*0180*/  IMAD.MOV.U32 R7, RZ, RZ, R5 ;  /* 0x000000ffff077224 */ /* 0x000fd800078e0005 */
[----:B-1----:R-:W-:Y:S05]  /*0190*/  @P0 BRA `(.L_x_400) ;  /* 0x0000000000200947 */ /* 0x002fea0003800000 */
[----:B------:R-:W0:Y:S01]  /*01a0*/  LDC.64 R8, c[0x0][0x380] ;  /* 0x0000e000ff087b82 */ /* 0x000e220000000a00 */
[----:B------:R-:W1:Y:S01]  /*01b0*/  LDCU UR4, c[0x0][0x388] ;  /* 0x00007100ff0477ac */ /* 0x000e620008000800 */
[----:B0-----:R-:W-:-:S06]  /*01c0*/  IMAD.WIDE.U32 R8, R5, 0x4, R8 ;  /* 0x0000000405087825 */ /* 0x001fcc00078e0008 */
[----:B------:R-:W1:Y:S01]  /*01d0*/  LDG.E R8, desc[UR6][R8.64] ;  /* 0x0000000608087981 */ /* 0x000e62000c1e1900 */
[----:B------:R-:W-:Y:S02]  /*01e0*/  VIADD R7, R5, 0x200 ;  /* 0x0000020005077836 */ /* 0x000fe40000000000 */
[----:B------:R-:W-:Y:S01]  /*01f0*/  IMAD.MOV.U32 R3, RZ, RZ, RZ ;  /* 0x000000ffff037224 */ /* 0x000fe200078e00ff */
[----:B-1----:R-:W-:-:S04]  /*0200*/  ISETP.NE.AND P0, PT, R8, UR4, PT ;  /* 0x0000000408007c0c */ /* 0x002fc8000bf05270 */
[----:B------:R-:W-:-:S09]  /*0210*/  SEL R2, RZ, 0x1, P0 ;  /* 0x00000001ff027807 */ /* 0x000fd20000000000 */
.L_x_400:
[----:B------:R-:W-:Y:S05]  /*0220*/  BSYNC.RECONVERGENT B1 ;  /* 0x0000000000017941 */ /* 0x000fea0003800200 */
.L_x_399:
[----:B------:R-:W-:Y:S01]  /*0230*/  ISETP.GE.U32.AND P0, PT, R7, R16, PT ;  /* 0x000000100700720c */ /* 0x000fe20003f06070 */
[----:B------:R-:W-:-:S12]  /*0240*/  BSSY.RECONVERGENT B1, `(.L_x_401) ;  /* 0x00000ab000017945 */ /* 0x000fd80003800200 */
[----:B------:R-:W-:Y:S05]  /*0250*/  @P0 BRA `(.L_x_402) ;  /* 0x0000000800a40947 */ /* 0x000fea0003800000 */
[----:B------:R-:W-:Y:S01]  /*0260*/  LOP3.LUT R9, RZ, R7, RZ, 0x33, !PT ;  /* 0x00000007ff097212 */ /* 0x000fe200078e33ff */
[----:B------:R-:W-:Y:S04]  /*0270*/  BSSY.RECONVERGENT B2, `(.L_x_403) ;  /* 0x0000053000027945 */ /* 0x000fe80003800200 */
[----:B------:R-:W-:-:S05]  /*0280*/  IMAD.IADD R9, R9, 0x1, R16 ;  /* 0x0000000109097824 */ /* 0x000fca00078e0210 */
[C---:B------:R-:W-:Y:S02]  /*0290*/  ISETP.GE.U32.AND P1, PT, R9.reuse, 0x1e00, PT ;  /* 0x00001e000900780c */ /* 0x040fe40003f26070 */
[----:B------:R-:W-:-:S04]  /*02a0*/  LEA.HI R4, R9, 0x1, RZ, 0x17 ;  /* 0x0000000109047811 */ /* 0x000fc800078fb8ff */
[----:B------:R-:W-:-:S04]  /*02b0*/  LOP3.LUT R26, R4, 0xf, RZ, 0xc0, !PT ;  /* 0x0000000f041a7812 */ /* 0x000fc800078ec0ff */
[----:B------:R-:W-:-:S03]  /*02c0*/  ISETP.NE.AND P0, PT, R26, RZ, PT ;  /* 0x000000ff1a00720c */ /* 0x000fc60003f05270 */
[----:B------:R-:W-:Y:S10]  /*02d0*/  @!P1 BRA `(.L_x_404) ;  /* 0x0000000400309947 */ /* 0x000ff40003800000 */
[----:B------:R-:W0:Y:S01]  /*02e0*/  LDC.64 R8, c[0x0][0x380] ;  /* 0x0000e000ff087b82 */ /* 0x000e220000000a00 */
[----:B------:R-:W-:-:S05]  /*02f0*/  LOP3.LUT R6, R4, 0xfffff0, RZ, 0xc0, !PT ;  /* 0x00fffff004067812 */ /* 0x000fca00078ec0ff */
[----:B------:R-:W-:Y:S02]  /*0300*/  IMAD.MOV R6, RZ, RZ, -R6 ;  /* 0x000000ffff067224 */ /* 0x000fe400078e0a06 */
[----:B0-----:R-:W-:-:S03]  /*0310*/  IMAD.WIDE.U32 R8, R7, 0x4, R8 ;  /* 0x0000000407087825 */ /* 0x001fc600078e0008 */
[----:B------:R-:W-:-:S05]  /*0320*/  IADD3 R8, P1, PT, R8, 0x4000, RZ ;  /* 0x0000400008087810 */ /* 0x000fca0007f3e0ff */
[----:B------:R-:W-:-:S08]  /*0330*/  IMAD.X R9, RZ, RZ, R9, P1 ;  /* 0x000000ffff097224 */ /* 0x000fd000008e0609 */
.L_x_405:
        /* <DEDUP_REMOVED lines=70> */
.L_x_404:
[----:B------:R-:W-:Y:S05]  /*07a0*/  BSYNC.RECONVERGENT B2 ;  /* 0x0000000000027941 */ /* 0x000fea0003800200 */
.L_x_403:
[----:B------:R-:W-:Y:S05]  /*07b0*/  @!P0 BRA `(.L_x_402) ;  /* 0x00000004004c8947 */ /* 0x000fea0003800000 */
[----:B------:R-:W-:Y:S01]  /*07c0*/  ISETP.GE.U32.AND P1, PT, R26, 0x8, PT ;  /* 0x000000081a00780c */ /* 0x000fe20003f26070 */
[----:B------:R-:W-:Y:S01]  /*07d0*/  BSSY.RECONVERGENT B2, `(.L_x_406) ;  /* 0x0000028000027945 */ /* 0x000fe20003800200 */
[----:B------:R-:W-:-:S04]  /*07e0*/  LOP3.LUT R18, R4, 0x7, RZ, 0xc0, !PT ;  /* 0x0000000704127812 */ /* 0x000fc800078ec0ff */
[----:B------:R-:W-:-:S07]  /*07f0*/  ISETP.NE.AND P0, PT, R18, RZ, PT ;  /* 0x000000ff1200720c */ /* 0x000fce0003f05270 */
[----:B------:R-:W-:Y:S06]  /*0800*/  @!P1 BRA `(.L_x_407) ;  /* 0x0000000000909947 */ /* 0x000fec0003800000 */
[----:B------:R-:W0:Y:S01]  /*0810*/  LDC.64 R8, c[0x0][0x380] ;  /* 0x0000e000ff087b82 */ /* 0x000e220000000a00 */
[----:B------:R-:W1:Y:S01]  /*0820*/  LDCU UR4, c[0x0][0x388] ;  /* 0x00007100ff0477ac */ /* 0x000e620008000800 */
[----:B0-----:R-:W-:-:S05]  /*0830*/  IMAD.WIDE R8, R7, 0x4, R8 ;  /* 0x0000000407087825 */ /* 0x001fca00078e0208 */
[----:B------:R-:W1:Y:S04]  /*0840*/  LDG.E R17, desc[UR6][R8.64] ;  /* 0x0000000608117981 */ /* 0x000e68000c1e1900 */
        /* <DEDUP_REMOVED lines=8> */
[----:B-1----:R-:W-:-:S02]  /*08d0*/  ISETP.NE.AND P1, PT, R17, UR4, PT ;  /* 0x0000000411007c0c */ /* 0x002fc4000bf25270 */
        /* <DEDUP_REMOVED lines=23> */
.L_x_407:
[----:B------:R-:W-:Y:S05]  /*0a50*/  BSYNC.RECONVERGENT B2 ;  /* 0x0000000000027941 */ /* 0x000fea0003800200 */
.L_x_406:
        /* <DEDUP_REMOVED lines=12> */
[----:B------:R-:W4:Y:S01]  /*0b20*/  LDG.E R10, desc[UR6][R8.64+0x1000] ;  /* 0x00100006080a7981 */ /* 0x000f22000c1e1900 */
[----:B------:R-:W-:Y:S01]  /*0b30*/  VIADD R7, R7, 0x800 ;  /* 0x0000080007077836 */ /* 0x000fe20000000000 */
[----:B-1----:R-:W-:-:S02]  /*0b40*/  ISETP.NE.AND P1, PT, R12, UR4, PT ;  /* 0x000000040c007c0c */ /* 0x002fc4000bf25270 */
        /* <DEDUP_REMOVED lines=11> */
.L_x_409:
[----:B------:R-:W-:Y:S05]  /*0c00*/  BSYNC.RECONVERGENT B2 ;  /* 0x0000000000027941 */ /* 0x000fea0003800200 */
.L_x_408:
[----:B------:R-:W-:Y:S05]  /*0c10*/  @!P0 BRA `(.L_x_402) ;  /* 0x0000000000348947 */ /* 0x000fea0003800000 */
[----:B------:R-:W0:Y:S01]  /*0c20*/  LDC.64 R10, c[0x0][0x380] ;  /* 0x0000e000ff0a7b82 */ /* 0x000e220000000a00 */
[----:B------:R-:W-:-:S07]  /*0c30*/  IMAD.MOV R4, RZ, RZ, -R4 ;  /* 0x000000ffff047224 */ /* 0x000fce00078e0a04 */
.L_x_410:
[C---:B0-----:R-:W-:Y:S01]  /*0c40*/  IMAD.WIDE R8, R7.reuse, 0x4, R10 ;  /* 0x0000000407087825 */ /* 0x041fe200078e020a */
        /* <DEDUP_REMOVED lines=10> */
.L_x_402:
[----:B------:R-:W-:Y:S05]  /*0cf0*/  BSYNC.RECONVERGENT B1 ;  /* 0x0000000000017941 */ /* 0x000fea0003800200 */
.L_x_401:
[----:B------:R-:W-:-:S04]  /*0d00*/  ISETP.GE.U32.AND P0, PT, R16, 0x200, PT ;  /* 0x000002001000780c */ /* 0x000fc80003f06070 */
[----:B------:R-:W-:-:S13]  /*0d10*/  ISETP.GE.U32.AND.EX P0, PT, R0, RZ, PT, P0 ;  /* 0x000000ff0000720c */ /* 0x000fda0003f06100 */
[----:B------:R-:W-:Y:S05]  /*0d20*/  @!P0 BRA `(.L_x_411) ;  /* 0x00000004002c8947 */ /* 0x000fea0003800000 */
[----:B------:R-:W0:Y:S01]  /*0d30*/  S2R R8, SR_LANEID ;  /* 0x0000000000087919 */ /* 0x000e220000000000 */
[----:B------:R-:W-:Y:S01]  /*0d40*/  ISETP.NE.AND P5, PT, R5, RZ, PT ;  /* 0x000000ff0500720c */ /* 0x000fe20003fa5270 */
        /* <DEDUP_REMOVED lines=39> */
[----:B-1----:R-:W-:-:S03]  /*0fc0*/  SEL R3, R3, RZ, !P0 ;  /* 0x000000ff03037207 */ /* 0x002fc60004000000 */
        /* <DEDUP_REMOVED lines=9> */
[----:B-1----:R-:W0:Y:S04]  /*1060*/  LDS.128 R4, [UR4+0x20] ;  /* 0x00002004ff047984 */ /* 0x002e280008000c00 */
[----:B------:R-:W1:Y:S04]  /*1070*/  LDS.128 R8, [UR4+0x30] ;  /* 0x00003004ff087984 */ /* 0x000e680008000c00 */
[----:B------:R-:W2:Y:S04]  /*1080*/  LDS.128 R12, [UR4+0x40] ;  /* 0x00004004ff0c7984 */ /* 0x000ea80008000c00 */
[----:B------:R-:W3:Y:S04]  /*1090*/  LDS.128 R16, [UR4+0x50] ;  /* 0x00005004ff107984 */ /* 0x000ee80008000c00 */
[----:B------:R-:W4:Y:S04]  /*10a0*/  LDS.128 R20, [UR4+0x60] ;  /* 0x00006004ff147984 */ /* 0x000f280008000c00 */
[----:B------:R-:W5:Y:S04]  /*10b0*/  LDS.128 R24, [UR4+0x70] ;  /* 0x00007004ff187984 */ /* 0x000f680008000c00 */
[----:B------:R-:W5:Y:S01]  /*10c0*/  LDS.128 R28, [UR4+0x80] ;  /* 0x00008004ff1c7984 */ /* 0x000f620008000c00 */
[----:B0-----:R-:W-:-:S04]  /*10d0*/  IADD3 R35, P0, P1, R4, R32, R2 ;  /* 0x0000002004237210 */ /* 0x001fc8000791e002 */
[----:B-1----:R-:W-:Y:S02]  /*10e0*/  IADD3 R35, P2, P3, R8, R35, R6 ;  /* 0x0000002308237210 */ /* 0x002fe40007b5e006 */
[----:B------:R-:W-:Y:S02]  /*10f0*/  IADD3.X R5, PT, PT, R5, R33, R3, P0, P1 ;  /* 0x0000002105057210 */ /* 0x000fe400007e2403 */
[----:B--2---:R-:W-:Y:S02]  /*1100*/  IADD3 R3, P0, P1, R12, R35, R10 ;  /* 0x000000230c037210 */ /* 0x004fe4000791e00a */
[----:B------:R-:W-:Y:S02]  /*1110*/  IADD3.X R7, PT, PT, R9, R5, R7, P2, P3 ;  /* 0x0000000509077210 */ /* 0x000fe400017e6407 */
[----:B---3--:R-:W-:Y:S02]  /*1120*/  IADD3 R3, P2, P3, R16, R3, R14 ;  /* 0x0000000310037210 */ /* 0x008fe40007b5e00e */
[----:B------:R-:W-:-:S02]  /*1130*/  IADD3.X R11, PT, PT, R13, R7, R11, P0, P1 ;  /* 0x000000070d0b7210 */ /* 0x000fc400007e240b */
[----:B----4-:R-:W-:Y:S02]  /*1140*/  IADD3 R3, P0, P1, R20, R3, R18 ;  /* 0x0000000314037210 */ /* 0x010fe4000791e012 */
[----:B------:R-:W-:Y:S02]  /*1150*/  IADD3.X R15, PT, PT, R17, R11, R15, P2, P3 ;  /* 0x0000000b110f7210 */ /* 0x000fe400017e640f */
[----:B-----5:R-:W-:Y:S02]  /*1160*/  IADD3 R3, P2, P3, R24, R3, R22 ;  /* 0x0000000318037210 */ /* 0x020fe40007b5e016 */
[----:B------:R-:W-:Y:S02]  /*1170*/  IADD3.X R19, PT, PT, R21, R15, R19, P0, P1 ;  /* 0x0000000f15137210 */ /* 0x000fe400007e2413 */
[----:B------:R-:W-:Y:S02]  /*1180*/  IADD3 R3, P0, P1, R28, R3, R26 ;  /* 0x000000031c037210 */ /* 0x000fe4000791e01a */
[----:B------:R-:W-:-:S02]  /*1190*/  IADD3.X R23, PT, PT, R25, R19, R23, P2, P3 ;  /* 0x0000001319177210 */ /* 0x000fc400017e6417 */
[----:B------:R-:W-:Y:S02]  /*11a0*/  IADD3 R2, P2, PT, R3, R30, RZ ;  /* 0x0000001e03027210 */ /* 0x000fe40007f5e0ff */
[----:B------:R-:W-:-:S05]  /*11b0*/  IADD3.X R3, PT, PT, R29, R23, R27, P0, P1 ;  /* 0x000000171d037210 */ /* 0x000fca00007e241b */
[----:B------:R-:W-:Y:S01]  /*11c0*/  IMAD.X R3, R3, 0x1, R31, P2 ;  /* 0x0000000103037824 */ /* 0x000fe200010e061f */
[----:B------:R-:W-:Y:S06]  /*11d0*/  BRA `(.L_x_412) ;  /* 0x0000001c00ac7947 */ /* 0x000fec0003800000 */
.L_x_411:
[C---:B------:R-:W-:Y:S02]  /*11e0*/  LOP3.LUT R4, R5.reuse, 0x3e0, RZ, 0xc0, !PT ;  /* 0x000003e005047812 */ /* 0x040fe400078ec0ff */
[----:B------:R-:W-:Y:S02]  /*11f0*/  ISETP.NE.AND P5, PT, R5, RZ, PT ;  /* 0x000000ff0500720c */ /* 0x000fe40003fa5270 */
[----:B------:R-:W-:Y:S01]  /*1200*/  LOP3.LUT R9, RZ, R4, RZ, 0x33, !PT ;  /* 0x00000004ff097212 */ /* 0x000fe200078e33ff */
[----:B------:R-:W-:Y:S02]  /*1210*/  VIADD R7, R4, 0x20 ;  /* 0x0000002004077836 */ /* 0x000fe40000000000 */
[----:B------:R-:W0:Y:S03]  /*1220*/  S2R R4, SR_LANEID ;  /* 0x0000000000047919 */ /* 0x000e260000000000 */
[----:B------:R-:W-:Y:S01]  /*1230*/  ISETP.GT.U32.AND P0, PT, R7, R16, PT ;  /* 0x000000100700720c */ /* 0x000fe20003f04070 */
        /* <DEDUP_REMOVED lines=46> */
[----:B-1----:R-:W-:-:S05]  /*1520*/  SEL R3, R3, RZ, !P0 ;  /* 0x000000ff03037207 */ /* 0x002fca0004000000 */
[----:B------:R-:W-:-:S05]  /*1530*/  IMAD.X R3, R3, 0x1, R8, P1 ;  /* 0x0000000103037824 */ /* 0x000fca00008e0608 */
[----:B------:R0:W-:Y:S01]  /*1540*/  @!P2 STS.64 [R9+0x10], R2 ;  /* 0x000010020900a388 */ /* 0x0001e20000000a00 */
[----:B------:R-:W-:Y:S06]  /*1550*/  BAR.SYNC.DEFER_BLOCKING 0x0 ;  /* 0x0000000000007b1d */ /* 0x000fec0000010000 */
[----:B------:R-:W-:Y:S05]  /*1560*/  @P5 BRA `(.L_x_412) ;  /* 0x0000001800c85947 */ /* 0x000fea0003800000 */
[----:B------:R-:W1:Y:S01]  /*1570*/  S2UR UR5, SR_CgaCtaId ;  /* 0x00000000000579c3 */ /* 0x000e620000008800 */
[----:B------:R-:W-:Y:S01]  /*1580*/  UMOV UR4, 0x400 ;  /* 0x0000040000047882 */ /* 0x000fe20000000000 */
[C---:B------:R-:W-:Y:S02]  /*1590*/  ISETP.GT.U32.AND P0, PT, R16.reuse, 0x20, PT ;  /* 0x000000201000780c */ /* 0x040fe40003f04070 */
[----:B------:R-:W-:Y:S02]  /*15a0*/  ISETP.GT.U32.AND P1, PT, R16, 0x40, PT ;  /* 0x000000401000780c */ /* 0x000fe40003f24070 */
[----:B------:R-:W-:Y:S02]  /*15b0*/  ISETP.GT.U32.AND.EX P0, PT, R0, RZ, PT, P0 ;  /* 0x000000ff0000720c */ /* 0x000fe40003f04100 */
[----:B------:R-:W-:Y:S02]  /*15c0*/  ISETP.GT.U32.AND P2, PT, R16, 0x60, PT ;  /* 0x000000601000780c */ /* 0x000fe40003f44070 */
[----:B------:R-:W-:-:S02]  /*15d0*/  ISETP.GT.U32.AND.EX P1, PT, R0, RZ, PT, P1 ;  /* 0x000000ff0000720c */ /* 0x000fc40003f24110 */
[----:B------:R-:W-:-:S04]  /*15e0*/  ISETP.GT.U32.AND P6, PT, R16, 0x140, PT ;  /* 0x000001401000780c */ /* 0x000fc80003fc4070 */
[----:B------:R-:W-:Y:S01]  /*15f0*/  ISETP.GT.U32.AND.EX P6, PT, R0, RZ, PT, P6 ;  /* 0x000000ff0000720c */ /* 0x000fe20003fc4160 */
[----:B-1----:R-:W-:-:S09]  /*1600*/  ULEA UR4, UR5, UR4, 0x18 ;  /* 0x0000000405047291 */ /* 0x002fd2000f8ec0ff */
[----:B------:R-:W1:Y:S04]  /*1610*/  LDS.64 R18, [UR4+0x18] ;  /* 0x00001804ff127984 */ /* 0x000e680008000a00 */
[----:B------:R-:W2:Y:S04]  /*1620*/  LDS.128 R20, [UR4+0x20] ;  /* 0x00002004ff147984 */ /* 0x000ea80008000c00 */
[----:B------:R-:W3:Y:S04]  /*1630*/  LDS.128 R4, [UR4+0x30] ;  /* 0x00003004ff047984 */ /* 0x000ee80008000c00 */
[----:B0-----:R-:W0:Y:S04]  /*1640*/  LDS.128 R8, [UR4+0x40] ;  /* 0x00004004ff087984 */ /* 0x001e280008000c00 */
[----:B------:R-:W4:Y:S01]  /*1650*/  LDS.128 R12, [UR4+0x50] ;  /* 0x00005004ff0c7984 */ /* 0x000f220008000c00 */
[----:B-1----:R-:W-:-:S02]  /*1660*/  SEL R25, R18, RZ, P0 ;  /* 0x000000ff12197207 */ /* 0x002fc40000000000 */
[----:B------:R-:W-:Y:S02]  /*1670*/  SEL R29, R19, RZ, P0 ;  /* 0x000000ff131d7207 */ /* 0x000fe40000000000 */
[----:B------:R-:W-:Y:S02]  /*1680*/  ISETP.GT.U32.AND.EX P0, PT, R0, RZ, PT, P2 ;  /* 0x000000ff0000720c */ /* 0x000fe40003f04120 */
[----:B--2---:R-:W-:Y:S02]  /*1690*/  SEL R19, R20, RZ, P1 ;  /* 0x000000ff14137207 */ /* 0x004fe40000800000 */
[----:B------:R-:W-:Y:S02]  /*16a0*/  SEL R24, R21, RZ, P1 ;  /* 0x000000ff15187207 */ /* 0x000fe40000800000 */
[----:B------:R-:W-:Y:S02]  /*16b0*/  ISETP.GT.U32.AND P1, PT, R16, 0x80, PT ;  /* 0x000000801000780c */ /* 0x000fe40003f24070 */
[----:B------:R-:W-:-:S02]  /*16c0*/  SEL R18, R22, RZ, P0 ;  /* 0x000000ff16127207 */ /* 0x000fc40000000000 */
[----:B------:R-:W-:Y:S02]  /*16d0*/  SEL R17, R23, RZ, P0 ;  /* 0x000000ff17117207 */ /* 0x000fe40000000000 */
[----:B------:R-:W-:Y:S01]  /*16e0*/  IADD3 R2, P2, P3, R19, R25, R2 ;  /* 0x0000001913027210 */ /* 0x000fe20007b5e002 */
[----:B------:R-:W1:Y:S01]  /*16f0*/  LDS.128 R20, [UR4+0x60] ;  /* 0x00006004ff147984 */ /* 0x000e620008000c00 */
[----:B------:R-:W-:Y:S02]  /*1700*/  ISETP.GT.U32.AND.EX P0, PT, R0, RZ, PT, P1 ;  /* 0x000000ff0000720c */ /* 0x000fe40003f04110 */
[----:B------:R-:W-:Y:S02]  /*1710*/  ISETP.GT.U32.AND P1, PT, R16, 0xa0, PT ;  /* 0x000000a01000780c */ /* 0x000fe40003f24070 */
[----:B------:R-:W-:Y:S02]  /*1720*/  IADD3.X R29, PT, PT, R24, R29, R3, P2, P3 ;  /* 0x0000001d181d7210 */ /* 0x000fe400017e6403 */
[----:B---3--:R-:W-:Y:S01]  /*1730*/  SEL R19, R4, RZ, P0 ;  /* 0x000000ff04137207 */ /* 0x008fe20000000000 */
[----:B------:R-:W2:Y:S01]  /*1740*/  LDS.128 R24, [UR4+0x70] ;  /* 0x00007004ff187984 */ /* 0x000ea20008000c00 */
[----:B------:R-:W-:-:S02]  /*1750*/  SEL R28, R5, RZ, P0 ;  /* 0x000000ff051c7207 */ /* 0x000fc40000000000 */
[----:B------:R-:W-:Y:S02]  /*1760*/  ISETP.GT.U32.AND.EX P0, PT, R0, RZ, PT, P1 ;  /* 0x000000ff0000720c */ /* 0x000fe40003f04110 */
[----:B------:R-:W-:Y:S02]  /*1770*/  IADD3 R19, P2, P3, R19, R2, R18 ;  /* 0x0000000213137210 */ /* 0x000fe40007b5e012 */
[----:B------:R-:W-:Y:S02]  /*1780*/  SEL R3, R6, RZ, P0 ;  /* 0x000000ff06037207 */ /* 0x000fe40000000000 */
[----:B------:R-:W-:Y:S02]  /*1790*/  SEL R18, R7, RZ, P0 ;  /* 0x000000ff07127207 */ /* 0x000fe40000000000 */
[----:B------:R-:W3:Y:S01]  /*17a0*/  LDS.128 R4, [UR4+0x80] ;  /* 0x00008004ff047984 */ /* 0x000ee20008000c00 */
[----:B------:R-:W-:Y:S02]  /*17b0*/  ISETP.GT.U32.AND P1, PT, R16, 0xc0, PT ;  /* 0x000000c01000780c */ /* 0x000fe40003f24070 */
[----:B------:R-:W-:-:S02]  /*17c0*/  IADD3.X R28, PT, PT, R28, R29, R17, P2, P3 ;  /* 0x0000001d1c1c7210 */ /* 0x000fc400017e6411 */
[----:B------:R-:W-:Y:S02]  /*17d0*/  ISETP.GT.U32.AND.EX P0, PT, R0, RZ, PT, P1 ;  /* 0x000000ff0000720c */ /* 0x000fe40003f04110 */
[C---:B------:R-:W-:Y:S02]  /*17e0*/  ISETP.GT.U32.AND P1, PT, R16.reuse, 0xe0, PT ;  /* 0x000000e01000780c */ /* 0x040fe40003f24070 */
[----:B------:R-:W-:Y:S02]  /*17f0*/  ISETP.GT.U32.AND P2, PT, R16, 0x100, PT ;  /* 0x000001001000780c */ /* 0x000fe40003f44070 */
[----:B0-----:R-:W-:Y:S02]  /*1800*/  SEL R2, R8, RZ, P0 ;  /* 0x000000ff08027207 */ /* 0x001fe40000000000 */
[----:B------:R-:W-:Y:S02]  /*1810*/  SEL R17, R9, RZ, P0 ;  /* 0x000000ff09117207 */ /* 0x000fe40000000000 */
[----:B------:R-:W-:-:S02]  /*1820*/  ISETP.GT.U32.AND.EX P0, PT, R0, RZ, PT, P1 ;  /* 0x000000ff0000720c */ /* 0x000fc40003f04110 */
[----:B------:R-:W-:Y:S02]  /*1830*/  ISETP.GT.U32.AND.EX P1, PT, R0, RZ, PT, P2 ;  /* 0x000000ff0000720c */ /* 0x000fe40003f24120 */
[----:B------:R-:W-:Y:S02]  /*1840*/  ISETP.GT.U32.AND P2, PT, R16, 0x120, PT ;  /* 0x000001201000780c */ /* 0x000fe40003f44070 */
[----:B------:R-:W-:Y:S02]  /*1850*/  IADD3 R2, P3, P4, R2, R19, R3 ;  /* 0x0000001302027210 */ /* 0x000fe40007c7e003 */
[----:B------:R-:W-:Y:S02]  /*1860*/  SEL R3, R10, RZ, P0 ;  /* 0x000000ff0a037207 */ /* 0x000fe40000000000 */
[----:B------:R-:W-:Y:S02]  /*1870*/  SEL R9, R11, RZ, P0 ;  /* 0x000000ff0b097207 */ /* 0x000fe40000000000 */
[----:B------:R-:W-:-:S02]  /*1880*/  ISETP.GT.U32.AND.EX P0, PT, R0, RZ, PT, P2 ;  /* 0x000000ff0000720c */ /* 0x000fc40003f04120 */
[----:B----4-:R-:W-:Y:S02]  /*1890*/  SEL R8, R12, RZ, P1 ;  /* 0x000000ff0c087207 */ /* 0x010fe40000800000 */
[----:B------:R-:W-:Y:S02]  /*18a0*/  IADD3.X R12, PT, PT, R17, R28, R18, P3, P4 ;  /* 0x0000001c110c7210 */ /* 0x000fe40001fe8412 */
[----:B------:R-:W-:Y:S02]  /*18b0*/  SEL R11, R14, RZ, P0 ;  /* 0x000000ff0e0b7207 */ /* 0x000fe40000000000 */
[----:B------:R-:W-:Y:S02]  /*18c0*/  ISETP.GT.U32.AND P4, PT, R16, 0x160, PT ;  /* 0x000001601000780c */ /* 0x000fe40003f84070 */
[----:B------:R-:W-:Y:S02]  /*18d0*/  SEL R10, R13, RZ, P1 ;  /* 0x000000ff0d0a7207 */ /* 0x000fe40000800000 */
[----:B------:R-:W-:-:S02]  /*18e0*/  SEL R14, R15, RZ, P0 ;  /* 0x000000ff0f0e7207 */ /* 0x000fc40000000000 */
[----:B------:R-:W-:Y:S02]  /*18f0*/  IADD3 R8, P1, P2, R8, R2, R3 ;  /* 0x0000000208087210 */ /* 0x000fe40007a3e003 */
[----:B------:R-:W-:Y:S02]  /*1900*/  ISETP.GT.U32.AND P0, PT, R16, 0x180, PT ;  /* 0x000001801000780c */ /* 0x000fe40003f04070 */
[----:B------:R-:W-:Y:S02]  /*1910*/  ISETP.GT.U32.AND.EX P4, PT, R0, RZ, PT, P4 ;  /* 0x000000ff0000720c */ /* 0x000fe40003f84140 */
[----:B-1----:R-:W-:Y:S02]  /*1920*/  SEL R2, R20, RZ, P6 ;  /* 0x000000ff14027207 */ /* 0x002fe40003000000 */
[----:B------:R-:W-:Y:S02]  /*1930*/  IADD3.X R10, PT, PT, R10, R12, R9, P1, P2 ;  /* 0x0000000c0a0a7210 */ /* 0x000fe40000fe4409 */
[----:B------:R-:W-:-:S02]  /*1940*/  ISETP.GT.U32.AND.EX P0, PT, R0, RZ, PT, P0 ;  /* 0x000000ff0000720c */ /* 0x000fc40003f04100 */
[C---:B------:R-:W-:Y:S02]  /*1950*/  ISETP.GT.U32.AND P3, PT, R16.reuse, 0x1a0, PT ;  /* 0x000001a01000780c */ /* 0x040fe40003f64070 */
[----:B------:R-:W-:Y:S02]  /*1960*/  ISETP.GT.U32.AND P1, PT, R16, 0x1c0, PT ;  /* 0x000001c01000780c */ /* 0x000fe40003f24070 */
[----:B------:R-:W-:Y:S02]  /*1970*/  SEL R9, R21, RZ, P6 ;  /* 0x000000ff15097207 */ /* 0x000fe40003000000 */
[----:B------:R-:W-:Y:S02]  /*1980*/  SEL R3, R22, RZ, P4 ;  /* 0x000000ff16037207 */ /* 0x000fe40002000000 */
[----:B------:R-:W-:Y:S02]  /*1990*/  SEL R23, R23, RZ, P4 ;  /* 0x000000ff17177207 */ /* 0x000fe40002000000 */
[----:B------:R-:W-:-:S02]  /*19a0*/  IADD3 R2, P6, P4, R2, R8, R11 ;  /* 0x0000000802027210 */ /* 0x000fc40007cde00b */
[----:B--2---:R-:W-:Y:S02]  /*19b0*/  SEL R8, R24, RZ, P0 ;  /* 0x000000ff18087207 */ /* 0x004fe40000000000 */
[C---:B------:R-:W-:Y:S02]  /*19c0*/  ISETP.GT.U32.AND.EX P3, PT, R0.reuse, RZ, PT, P3 ;  /* 0x000000ff0000720c */ /* 0x040fe40003f64130 */
[----:B------:R-:W-:Y:S02]  /*19d0*/  ISETP.GT.U32.AND.EX P1, PT, R0, RZ, PT, P1 ;  /* 0x000000ff0000720c */ /* 0x000fe40003f24110 */
[----:B------:R-:W-:Y:S02]  /*19e0*/  ISETP.GT.U32.AND P2, PT, R16, 0x1e0, PT ;  /* 0x000001e01000780c */ /* 0x000fe40003f44070 */
[----:B------:R-:W-:Y:S02]  /*19f0*/  IADD3.X R9, PT, PT, R9, R10, R14, P6, P4 ;  /* 0x0000000a09097210 */ /* 0x000fe400037e840e */
[----:B------:R-:W-:-:S02]  /*1a00*/  IADD3 R8, P6, P4, R8, R2, R3 ;  /* 0x0000000208087210 */ /* 0x000fc40007cde003 */
[----:B------:R-:W-:Y:S02]  /*1a10*/  SEL R2, R26, RZ, P3 ;  /* 0x000000ff1a027207 */ /* 0x000fe40001800000 */
[----:B---3--:R-:W-:Y:S02]  /*1a20*/  SEL R3, R4, RZ, P1 ;  /* 0x000000ff04037207 */ /* 0x008fe40000800000 */
[----:B------:R-:W-:Y:S02]  /*1a30*/  ISETP.GT.U32.AND.EX P2, PT, R0, RZ, PT, P2 ;  /* 0x000000ff0000720c */ /* 0x000fe40003f44120 */
[----:B------:R-:W-:Y:S02]  /*1a40*/  SEL R4, R25, RZ, P0 ;  /* 0x000000ff19047207 */ /* 0x000fe40000000000 */
[----:B------:R-:W-:Y:S02]  /*1a50*/  SEL R27, R27, RZ, P3 ;  /* 0x000000ff1b1b7207 */ /* 0x000fe40001800000 */
[----:B------:R-:W-:-:S02]  /*1a60*/  IADD3 R3, P0, P3, R3, R8, R2 ;  /* 0x0000000803037210 */ /* 0x000fc40007b1e002 */
[----:B------:R-:W-:Y:S02]  /*1a70*/  SEL R2, R6, RZ, P2 ;  /* 0x000000ff06027207 */ /* 0x000fe40001000000 */
[----:B------:R-:W-:Y:S02]  /*1a80*/  IADD3.X R4, PT, PT, R4, R9, R23, P6, P4 ;  /* 0x0000000904047210 */ /* 0x000fe400037e8417 */
[----:B------:R-:W-:Y:S02]  /*1a90*/  SEL R0, R5, RZ, P1 ;  /* 0x000000ff05007207 */ /* 0x000fe40000800000 */
[----:B------:R-:W-:Y:S02]  /*1aa0*/  IADD3 R2, P1, PT, R2, R3, RZ ;  /* 0x0000000302027210 */ /* 0x000fe40007f3e0ff */
[----:B------:R-:W-:Y:S02]  /*1ab0*/  SEL R3, R7, RZ, P2 ;  /* 0x000000ff07037207 */ /* 0x000fe40001000000 */
[----:B------:R-:W-:-:S05]  /*1ac0*/  IADD3.X R0, PT, PT, R0, R4, R27, P0, P3 ;  /* 0x0000000400007210 */ /* 0x000fca00007e641b */
[----:B------:R-:W-:Y:S01]  /*1ad0*/  IMAD.X R3, R3, 0x1, R0, P1 ;  /* 0x0000000103037824 */ /* 0x000fe200008e0600 */
[----:B------:R-:W-:Y:S06]  /*1ae0*/  BRA `(.L_x_412) ;  /* 0x0000001400687947 */ /* 0x000fec0003800000 */
.L_x_398:
[----:B------:R-:W0:Y:S01]  /*1af0*/  S2R R4, SR_TID.X ;  /* 0x0000000000047919 */ /* 0x000e220000002100 */
[----:B------:R-:W0:Y:S01]  /*1b00*/  LDC.64 R2, c[0x0][0x380] ;  /* 0x0000e000ff027b82 */ /* 0x000e220000000a00 */
[----:B------:R-:W1:Y:S01]  /*1b10*/  LDCU UR4, c[0x0][0x388] ;  /* 0x00007100ff0477ac */ /* 0x000e620008000800 */
[----:B0-----:R-:W-:-:S05]  /*1b20*/  IMAD.WIDE.U32 R2, R4, 0x4, R2 ;  /* 0x0000000404027825 */ /* 0x001fca00078e0002 */
[----:B------:R-:W1:Y:S04]  /*1b30*/  LDG.E R11, desc[UR6][R2.64] ;  /* 0x00000006020b7981 */ /* 0x000e68000c1e1900 */
[----:B------:R-:W2:Y:S04]  /*1b40*/  LDG.E R5, desc[UR6][R2.64+0x800] ;  /* 0x0008000602057981 */ /* 0x000ea8000c1e1900 */
[----:B------:R-:W3:Y:S04]  /*1b50*/  LDG.E R7, desc[UR6][R2.64+0x1800] ;  /* 0x0018000602077981 */ /* 0x000ee8000c1e1900 */
[----:B------:R-:W4:Y:S04]  /*1b60*/  LDG.E R8, desc[UR6][R2.64+0x2000] ;  /* 0x0020000602087981 */ /* 0x000f28000c1e1900 */
[----:B------:R-:W5:Y:S04]  /*1b70*/  LDG.E R9, desc[UR6][R2.64+0x2800] ;  /* 0x0028000602097981 */ /* 0x000f68000c1e1900 */
[----:B------:R-:W5:Y:S04]  /*1b80*/  LDG.E R6, desc[UR6][R2.64+0x1000] ;  /* 0x0010000602067981 */ /* 0x000f68000c1e1900 */
[----:B------:R-:W5:Y:S01]  /*1b90*/  LDG.E R10, desc[UR6][R2.64+0x3000] ;  /* 0x00300006020a7981 */ /* 0x000f62000c1e1900 */
[----:B-1----:R-:W-:-:S04]  /*1ba0*/  ISETP.NE.AND P0, PT, R11, UR4, PT ;  /* 0x000000040b007c0c */ /* 0x002fc8000bf05270 */
[----:B------:R-:W-:Y:S02]  /*1bb0*/  SEL R11, RZ, 0x1, P0 ;  /* 0x00000001ff0b7807 */ /* 0x000fe40000000000 */
[----:B--2---:R-:W-:Y:S02]  /*1bc0*/  ISETP.NE.AND P1, PT, R5, UR4, PT ;  /* 0x0000000405007c0c */ /* 0x004fe4000bf25270 */
[----:B---3--:R-:W-:Y:S02]  /*1bd0*/  ISETP.NE.AND P0, PT, R7, UR4, PT ;  /* 0x0000000407007c0c */ /* 0x008fe4000bf05270 */
[----:B------:R-:W-:Y:S02]  /*1be0*/  SEL R5, RZ, 0x1, P1 ;  /* 0x00000001ff057807 */ /* 0x000fe40000800000 */
[----:B------:R-:W-:Y:S02]  /*1bf0*/  SEL R7, RZ, 0x1, P0 ;  /* 0x00000001ff077807 */ /* 0x000fe40000000000 */
[----:B----4-:R-:W-:-:S02]  /*1c00*/  ISETP.NE.AND P1, PT, R8, UR4, PT ;  /* 0x0000000408007c0c */ /* 0x010fc4000bf25270 */
[----:B-----5:R-:W-:Y:S02]  /*1c10*/  ISETP.NE.AND P0, PT, R9, UR4, PT ;  /* 0x0000000409007c0c */ /* 0x020fe4000bf05270 */
[----:B------:R-:W-:Y:S02]  /*1c20*/  IADD3 R8, P5, PT, R16, -0xe00, RZ ;  /* 0xfffff20010087810 */ /* 0x000fe40007fbe0ff */
[----:B------:R-:W-:Y:S02]  /*1c30*/  ISETP.NE.AND P2, PT, R6, UR4, PT ;  /* 0x0000000406007c0c */ /* 0x000fe4000bf45270 */
[----:B------:R-:W-:Y:S02]  /*1c40*/  SEL R9, RZ, 0x1, P0 ;  /* 0x00000001ff097807 */ /* 0x000fe40000000000 */
[----:B------:R-:W-:Y:S02]  /*1c50*/  ISETP.NE.AND P6, PT, R10, UR4, PT ;  /* 0x000000040a007c0c */ /* 0x000fe4000bfc5270 */
[----:B------:R-:W-:-:S02]  /*1c60*/  ISETP.GE.U32.AND P0, PT, R8, 0xe00, PT ;  /* 0x00000e000800780c */ /* 0x000fc40003f06070 */
[----:B------:R-:W-:Y:S02]  /*1c70*/  IADD3.X R10, PT, PT, R0, -0x1, RZ, P5, !PT ;  /* 0xffffffff000a7810 */ /* 0x000fe40002ffe4ff */
[----:B------:R-:W-:Y:S02]  /*1c80*/  SEL R6, RZ, 0x1, P2 ;  /* 0x00000001ff067807 */ /* 0x000fe40001000000 */
[----:B------:R-:W-:Y:S02]  /*1c90*/  ISETP.GE.U32.AND.EX P0, PT, R10, RZ, PT, P0 ;  /* 0x000000ff0a00720c */ /* 0x000fe40003f06100 */
[----:B------:R-:W-:Y:S02]  /*1ca0*/  IADD3 R6, P3, P4, R6, R5, R11 ;  /* 0x0000000506067210 */ /* 0x000fe40007c7e00b */
[----:B------:R-:W-:-:S04]  /*1cb0*/  SEL R5, RZ, 0x1, P1 ;  /* 0x00000001ff057807 */ /* 0x000fc80000800000 */
[----:B------:R-:W-:Y:S02]  /*1cc0*/  IADD3 R6, P1, P2, R5, R6, R7 ;  /* 0x0000000605067210 */ /* 0x000fe40007a3e007 */
[----:B------:R-:W-:Y:S02]  /*1cd0*/  SEL R7, RZ, 0x1, P6 ;  /* 0x00000001ff077807 */ /* 0x000fe40003000000 */
[----:B------:R-:W-:Y:S02]  /*1ce0*/  IADD3.X R5, PT, PT, RZ, RZ, RZ, P3, P4 ;  /* 0x000000ffff057210 */ /* 0x000fe40001fe84ff */
[----:B------:R-:W-:Y:S02]  /*1cf0*/  IADD3 R6, P3, P4, R7, R6, R9 ;  /* 0x0000000607067210 */ /* 0x000fe40007c7e009 */
[----:B------:R-:W-:Y:S01]  /*1d00*/  IADD3.X R5, PT, PT, RZ, R5, RZ, P1, P2 ;  /* 0x00000005ff057210 */ /* 0x000fe20000fe44ff */
[----:B------:R-:W-:Y:S02]  /*1d10*/  IMAD.MOV.U32 R7, RZ, RZ, 0xe00 ;  /* 0x00000e00ff077424 */ /* 0x000fe400078e00ff */
[----:B------:R-:W-:Y:S01]  /*1d20*/  IMAD.MOV.U32 R9, RZ, RZ, RZ ;  /* 0x000000ffff097224 */ /* 0x000fe200078e00ff */
[----:B------:R-:W-:Y:S01]  /*1d30*/  IADD3.X R5, PT, PT, RZ, R5, RZ, P3, P4 ;  /* 0x00000005ff057210 */ /* 0x000fe20001fe84ff */
[----:B------:R-:W-:Y:S06]  /*1d40*/  @!P0 BRA `(.L_x_413) ;  /* 0x0000000000b88947 */ /* 0x000fec0003800000 */
[----:B------:R-:W0:Y:S01]  /*1d50*/  LDC.64 R16, c[0x0][0x398] ;  /* 0x0000e600ff107b82 */ /* 0x000e220000000a00 */
[----:B------:R-:W-:Y:S01]  /*1d60*/  IMAD.MOV.U32 R7, RZ, RZ, 0xe00 ;  /* 0x00000e00ff077424 */ /* 0x000fe200078e00ff */
[----:B------:R-:W1:Y:S01]  /*1d70*/  LDCU UR4, c[0x0][0x388] ;  /* 0x00007100ff0477ac */ /* 0x000e620008000800 */
[----:B------:R-:W-:-:S07]  /*1d80*/  IMAD.MOV.U32 R9, RZ, RZ, RZ ;  /* 0x000000ffff097224 */ /* 0x000fce00078e00ff */
.L_x_415:
[----:B------:R-:W-:-:S04]  /*1d90*/  LEA R12, P0, R7, R2, 0x2 ;  /* 0x00000002070c7211 */ /* 0x000fc800078010ff */
[----:B------:R-:W-:-:S05]  /*1da0*/  LEA.HI.X R13, R7, R3, R9, 0x2, P0 ;  /* 0x00000003070d7211 */ /* 0x000fca00000f1409 */
[----:B------:R-:W1:Y:S04]  /*1db0*/  LDG.E R20, desc[UR6][R12.64] ;  /* 0x000000060c147981 */ /* 0x000e68000c1e1900 */
[----:B------:R-:W2:Y:S04]  /*1dc0*/  LDG.E R0, desc[UR6][R12.64+0x800] ;  /* 0x000800060c007981 */ /* 0x000ea8000c1e1900 */
[----:B------:R-:W3:Y:S04]  /*1dd0*/  LDG.E R11, desc[UR6][R12.64+0x1000] ;  /* 0x001000060c0b7981 */ /* 0x000ee8000c1e1900 */
[----:B------:R-:W4:Y:S04]  /*1de0*/  LDG.E R14, desc[UR6][R12.64+0x1800] ;  /* 0x001800060c0e7981 */ /* 0x000f28000c1e1900 */
[----:B------:R-:W5:Y:S04]  /*1df0*/  LDG.E R15, desc[UR6][R12.64+0x2000] ;  /* 0x002000060c0f7981 */ /* 0x000f68000c1e1900 */
[----:B------:R-:W5:Y:S04]  /*1e00*/  LDG.E R18, desc[UR6][R12.64+0x2800] ;  /* 0x002800060c127981 */ /* 0x000f68000c1e1900 */
[----:B------:R0:W5:Y:S02]  /*1e10*/  LDG.E R19, desc[UR6][R12.64+0x3000] ;  /* 0x003000060c137981 */ /* 0x000164000c1e1900 */
[----:B0-----:R-:W-:-:S02]  /*1e20*/  IADD3 R12, P3, PT, -R7, R16, RZ ;  /* 0x00000010070c7210 */ /* 0x001fc40007f7e1ff */
[----:B-1----:R-:W-:Y:S02]  /*1e30*/  ISETP.NE.AND P0, PT, R20, UR4, PT ;  /* 0x0000000414007c0c */ /* 0x002fe4000bf05270 */
[----:B--2---:R-:W-:Y:S02]  /*1e40*/  ISETP.NE.AND P1, PT, R0, UR4, PT ;  /* 0x0000000400007c0c */ /* 0x004fe4000bf25270 */
[----:B------:R-:W-:Y:S02]  /*1e50*/  SEL R0, RZ, 0x1, P0 ;  /* 0x00000001ff007807 */ /* 0x000fe40000000000 */
[----:B------:R-:W-:Y:S02]  /*1e60*/  SEL R21, RZ, 0x1, P1 ;  /* 0x00000001ff157807 */ /* 0x000fe40000800000 */
[----:B---3--:R-:W-:Y:S02]  /*1e70*/  ISETP.NE.AND P0, PT, R11, UR4, PT ;  /* 0x000000040b007c0c */ /* 0x008fe4000bf05270 */
[----:B----4-:R-:W-:-:S02]  /*1e80*/  ISETP.NE.AND P5, PT, R14, UR4, PT ;  /* 0x000000040e007c0c */ /* 0x010fc4000bfa5270 */
[----:B------:R-:W-:Y:S02]  /*1e90*/  IADD3 R6, P2, P1, R21, R6, R0 ;  /* 0x0000000615067210 */ /* 0x000fe4000795e000 */
[----:B-----5:R-:W-:Y:S02]  /*1ea0*/  ISETP.NE.AND P4, PT, R15, UR4, PT ;  /* 0x000000040f007c0c */ /* 0x020fe4000bf85270 */
[----:B------:R-:W-:Y:S02]  /*1eb0*/  SEL R0, RZ, 0x1, P0 ;  /* 0x00000001ff007807 */ /* 0x000fe40000000000 */
[----:B------:R-:W-:Y:S02]  /*1ec0*/  SEL R11, RZ, 0x1, P5 ;  /* 0x00000001ff0b7807 */ /* 0x000fe40002800000 */
[----:B------:R-:W-:Y:S02]  /*1ed0*/  ISETP.NE.AND P6, PT, R18, UR4, PT ;  /* 0x0000000412007c0c */ /* 0x000fe4000bfc5270 */
[----:B------:R-:W-:-:S02]  /*1ee0*/  ISETP.GE.U32.AND P0, PT, R12, 0xe00, PT ;  /* 0x00000e000c00780c */ /* 0x000fc40003f06070 */
[----:B------:R-:W-:Y:S02]  /*1ef0*/  SEL R12, RZ, 0x1, P4 ;  /* 0x00000001ff0c7807 */ /* 0x000fe40002000000 */
[----:B------:R-:W-:Y:S01]  /*1f00*/  IADD3 R6, P4, P5, R11, R6, R0 ;  /* 0x000000060b067210 */ /* 0x000fe20007d9e000 */
[----:B------:R-:W-:Y:S01]  /*1f10*/  IMAD.MOV.U32 R0, RZ, RZ, R17 ;  /* 0x000000ffff007224 */ /* 0x000fe200078e0011 */
[----:B------:R-:W-:Y:S02]  /*1f20*/  SEL R11, RZ, 0x1, P6 ;  /* 0x00000001ff0b7807 */ /* 0x000fe40003000000 */
[----:B------:R-:W-:Y:S02]  /*1f30*/  IADD3.X R5, PT, PT, RZ, R5, RZ, P2, P1 ;  /* 0x00000005ff057210 */ /* 0x000fe400017e24ff */
[----:B------:R-:W-:Y:S01]  /*1f40*/  IADD3 R6, P1, P2, R11, R6, R12 ;  /* 0x000000060b067210 */ /* 0x000fe20007a3e00c */
[----:B------:R-:W-:Y:S01]  /*1f50*/  IMAD.X R12, R0, 0x1, ~R9, P3 ;  /* 0x00000001000c7824 */ /* 0x000fe200018e0e09 */
[----:B------:R-:W-:-:S02]  /*1f60*/  ISETP.NE.AND P6, PT, R19, UR4, PT ;  /* 0x0000000413007c0c */ /* 0x000fc4000bfc5270 */
[----:B------:R-:W-:Y:S02]  /*1f70*/  IADD3.X R5, PT, PT, RZ, R5, RZ, P4, P5 ;  /* 0x00000005ff057210 */ /* 0x000fe400027ea4ff */
[----:B------:R-:W-:Y:S02]  /*1f80*/  ISETP.GE.U32.AND.EX P0, PT, R12, RZ, PT, P0 ;  /* 0x000000ff0c00720c */ /* 0x000fe40003f06100 */
[----:B------:R-:W-:Y:S02]  /*1f90*/  SEL R11, RZ, 0x1, P6 ;  /* 0x00000001ff0b7807 */ /* 0x000fe40003000000 */
[----:B------:R-:W-:Y:S02]  /*1fa0*/  IADD3.X R5, PT, PT, RZ, R5, RZ, P1, P2 ;  /* 0x00000005ff057210 */ /* 0x000fe40000fe44ff */
[----:B------:R-:W-:-:S05]  /*1fb0*/  IADD3 R6, P3, PT, R6, R11, RZ ;  /* 0x0000000b06067210 */ /* 0x000fca0007f7e0ff */
[----:B------:R-:W-:Y:S02]  /*1fc0*/  IMAD.X R5, RZ, RZ, R5, P3 ;  /* 0x000000ffff057224 */ /* 0x000fe400018e0605 */
[----:B------:R-:W-:Y:S06]  /*1fd0*/  @!P0 BRA `(.L_x_414) ;  /* 0x0000000c00048947 */ /* 0x000fec0003800000 */
[----:B------:R-:W-:-:S05]  /*1fe0*/  IADD3 R7, P0, PT, R7, 0xe00, RZ ;  /* 0x00000e0007077810 */ /* 0x000fca0007f1e0ff */
[----:B------:R-:W-:Y:S01]  /*1ff0*/  IMAD.X R9, RZ, RZ, R9, P0 ;  /* 0x000000ffff097224 */ /* 0x000fe200000e0609 */
[----:B------:R-:W-:-:S04]  /*2000*/  ISETP.GT.U32.AND P0, PT, R7, R8, PT ;  /* 0x000000080700720c */ /* 0x000fc80003f04070 */
[----:B------:R-:W-:-:S13]  /*2010*/  ISETP.GT.U32.AND.EX P0, PT, R9, R10, PT, P0 ;  /* 0x0000000a0900720c */ /* 0x000fda0003f04100 */
[----:B------:R-:W-:Y:S05]  /*2020*/  @!P0 BRA `(.L_x_415) ;  /* 0xfffffffc00588947 */ /* 0x000fea000383ffff */
.L_x_413:
[----:B------:R-:W-:Y:S01]  /*2030*/  IMAD.IADD R3, R16, 0x1, -R7 ;  /* 0x0000000110037824 */ /* 0x000fe200078e0a07 */
[----:B------:R-:W-:Y:S01]  /*2040*/  ISETP.GE.U32.AND P1, PT, R7, R16, PT ;  /* 0x000000100700720c */ /* 0x000fe20003f26070 */
[----:B------:R-:W-:Y:S03]  /*2050*/  BSSY.RECONVERGENT B1, `(.L_x_414) ;  /* 0x00000b9000017945 */ /* 0x000fe60003800200 */
[----:B------:R-:W-:-:S04]  /*2060*/  ISETP.GE.AND P0, PT, R4, R3, PT ;  /* 0x000000030400720c */ /* 0x000fc80003f06270 */
[----:B------:R-:W-:-:S13]  /*2070*/  ISETP.GE.U32.OR.EX P0, PT, R9, R0, P0, P1 ;  /* 0x000000000900720c */ /* 0x000fda0000706510 */
[----:B------:R-:W-:Y:S05]  /*2080*/  @P0 BRA `(.L_x_416) ;  /* 0x0000000800d40947 */ /* 0x000fea0003800000 */
[----:B------:R-:W-:Y:S01]  /*2090*/  LOP3.LUT R0, RZ, R4, RZ, 0x33, !PT ;  /* 0x00000004ff007212 */ /* 0x000fe200078e33ff */
[----:B------:R-:W-:Y:S03]  /*20a0*/  BSSY.RECONVERGENT B2, `(.L_x_417) ;  /* 0x0000058000027945 */ /* 0x000fe60003800200 */
[----:B------:R-:W-:-:S04]  /*20b0*/  IADD3 R0, PT, PT, -R7, R16, R0 ;  /* 0x0000001007007210 */ /* 0x000fc80007ffe100 */
[C---:B------:R-:W-:Y:S02]  /*20c0*/  ISETP.GE.U32.AND P1, PT, R0.reuse, 0x1e00, PT ;  /* 0x00001e000000780c */ /* 0x040fe40003f26070 */
[----:B------:R-:W-:Y:S01]  /*20d0*/  LEA.HI R8, R0, 0x1, RZ, 0x17 ;  /* 0x0000000100087811 */ /* 0x000fe200078fb8ff */
[----:B------:R-:W-:-:S03]  /*20e0*/  IMAD.MOV.U32 R0, RZ, RZ, R4 ;  /* 0x000000ffff007224 */ /* 0x000fc600078e0004 */
[----:B------:R-:W-:-:S04]  /*20f0*/  LOP3.LUT R26, R8, 0xf, RZ, 0xc0, !PT ;  /* 0x0000000f081a7812 */ /* 0x000fc800078ec0ff */
[----:B------:R-:W-:-:S03]  /*2100*/  ISETP.NE.AND P0, PT, R26, RZ, PT ;  /* 0x000000ff1a00720c */ /* 0x000fc60003f05270 */
[----:B------:R-:W-:Y:S10]  /*2110*/  @!P1 BRA `(.L_x_418) ;  /* 0x0000000400409947 */ /* 0x000ff40003800000 */
[----:B------:R-:W0:Y:S01]  /*2120*/  LDCU.64 UR8, c[0x0][0x380] ;  /* 0x00007000ff0877ac */ /* 0x000e220008000a00 */
[----:B------:R-:W-:Y:S02]  /*2130*/  IADD3 R3, P1, PT, R4, R7, RZ ;  /* 0x0000000704037210 */ /* 0x000fe40007f3e0ff */
[----:B------:R-:W-:-:S03]  /*2140*/  LOP3.LUT R10, R8, 0xfffff0, RZ, 0xc0, !PT ;  /* 0x00fffff0080a7812 */ /* 0x000fc600078ec0ff */
[----:B------:R-:W-:Y:S02]  /*2150*/  IMAD.X R0, RZ, RZ, R9, P1 ;  /* 0x000000ffff007224 */ /* 0x000fe400008e0609 */
[----:B------:R-:W-:Y:S01]  /*2160*/  IMAD.MOV R10, RZ, RZ, -R10 ;  /* 0x000000ffff0a7224 */ /* 0x000fe200078e0a0a */
[----:B0-----:R-:W-:-:S04]  /*2170*/  LEA R2, P2, R3, UR8, 0x2 ;  /* 0x0000000803027c11 */ /* 0x001fc8000f8410ff */
[----:B------:R-:W-:Y:S02]  /*2180*/  IADD3 R2, P1, PT, R2, 0x4000, RZ ;  /* 0x0000400002027810 */ /* 0x000fe40007f3e0ff */
[----:B------:R-:W-:Y:S01]  /*2190*/  LEA.HI.X R3, R3, UR9, R0, 0x2, P2 ;  /* 0x0000000903037c11 */ /* 0x000fe200090f1400 */
[----:B------:R-:W-:-:S04]  /*21a0*/  IMAD.MOV.U32 R0, RZ, RZ, R4 ;  /* 0x000000ffff007224 */ /* 0x000fc800078e0004 */
[----:B------:R-:W-:-:S07]  /*21b0*/  IMAD.X R3, RZ, RZ, R3, P1 ;  /* 0x000000ffff037224 */ /* 0x000fce00008e0603 */
.L_x_419:
        /* <DEDUP_REMOVED lines=70> */
.L_x_418:
[----:B------:R-:W-:Y:S05]  /*2620*/  BSYNC.RECONVERGENT B2 ;  /* 0x0000000000027941 */ /* 0x000fea0003800200 */
.L_x_417:
[----:B------:R-:W-:Y:S05]  /*2630*/  @!P0 BRA `(.L_x_416) ;  /* 0x0000000400688947 */ /* 0x000fea0003800000 */
[----:B------:R-:W-:Y:S01]  /*2640*/  ISETP.GE.U32.AND P1, PT, R26, 0x8, PT ;  /* 0x000000081a00780c */ /* 0x000fe20003f26070 */
[----:B------:R-:W-:Y:S01]  /*2650*/  BSSY.RECONVERGENT B2, `(.L_x_420) ;  /* 0x000002a000027945 */ /* 0x000fe20003800200 */
[----:B------:R-:W-:-:S04]  /*2660*/  LOP3.LUT R18, R8, 0x7, RZ, 0xc0, !PT ;  /* 0x0000000708127812 */ /* 0x000fc800078ec0ff */
[----:B------:R-:W-:-:S07]  /*2670*/  ISETP.NE.AND P0, PT, R18, RZ, PT ;  /* 0x000000ff1200720c */ /* 0x000fce0003f05270 */
[----:B------:R-:W-:Y:S06]  /*2680*/  @!P1 BRA `(.L_x_421) ;  /* 0x0000000000989947 */ /* 0x000fec0003800000 */
[----:B------:R-:W0:Y:S01]  /*2690*/  LDCU.64 UR8, c[0x0][0x380] ;  /* 0x00007000ff0877ac */ /* 0x000e220008000a00 */
[----:B------:R-:W-:-:S05]  /*26a0*/  IADD3 R3, P1, PT, R0, R7, RZ ;  /* 0x0000000700037210 */ /* 0x000fca0007f3e0ff */
[----:B------:R-:W-:Y:S01]  /*26b0*/  IMAD.X R10, RZ, RZ, R9, P1 ;  /* 0x000000ffff0a7224 */ /* 0x000fe200008e0609 */
[----:B0-----:R-:W-:-:S04]  /*26c0*/  LEA R2, P1, R3, UR8, 0x2 ;  /* 0x0000000803027c11 */ /* 0x001fc8000f8210ff */
        /* <DEDUP_REMOVED lines=34> */
.L_x_421:
[----:B------:R-:W-:Y:S05]  /*28f0*/  BSYNC.RECONVERGENT B2 ;  /* 0x0000000000027941 */ /* 0x000fea0003800200 */
.L_x_420:
        /* <DEDUP_REMOVED lines=28> */
.L_x_423:
[----:B------:R-:W-:Y:S05]  /*2ac0*/  BSYNC.RECONVERGENT B2 ;  /* 0x0000000000027941 */ /* 0x000fea0003800200 */
.L_x_422:
[----:B------:R-:W-:Y:S05]  /*2ad0*/  @!P0 BRA `(.L_x_416) ;  /* 0x0000000000408947 */ /* 0x000fea0003800000 */
[----:B------:R-:W0:Y:S01]  /*2ae0*/  LDCU.64 UR8, c[0x0][0x380] ;  /* 0x00007000ff0877ac */ /* 0x000e220008000a00 */
[----:B------:R-:W-:Y:S01]  /*2af0*/  IADD3 R3, P0, PT, R0, R7, RZ ;  /* 0x0000000700037210 */ /* 0x000fe20007f1e0ff */
[----:B------:R-:W-:-:S04]  /*2b00*/  IMAD.MOV R0, RZ, RZ, -R10 ;  /* 0x000000ffff007224 */ /* 0x000fc800078e0a0a */
[----:B------:R-:W-:Y:S01]  /*2b10*/  IMAD.X R8, RZ, RZ, R9, P0 ;  /* 0x000000ffff087224 */ /* 0x000fe200000e0609 */
[----:B0-----:R-:W-:-:S04]  /*2b20*/  LEA R2, P1, R3, UR8, 0x2 ;  /* 0x0000000803027c11 */ /* 0x001fc8000f8210ff */
[----:B------:R-:W-:-:S09]  /*2b30*/  LEA.HI.X R3, R3, UR9, R8, 0x2, P1 ;  /* 0x0000000903037c11 */ /* 0x000fd200088f1408 */
.L_x_424:
[----:B------:R0:W2:Y:S01]  /*2b40*/  LDG.E R7, desc[UR6][R2.64] ;  /* 0x0000000602077981 */ /* 0x0000a2000c1e1900 */
[----:B------:R-:W-:Y:S01]  /*2b50*/  VIADD R0, R0, 0x1 ;  /* 0x0000000100007836 */ /* 0x000fe20000000000 */
[----:B0-----:R-:W-:-:S05]  /*2b60*/  IADD3 R2, P2, PT, R2, 0x800, RZ ;  /* 0x0000080002027810 */ /* 0x001fca0007f5e0ff */
[----:B------:R-:W-:Y:S01]  /*2b70*/  IMAD.X R3, RZ, RZ, R3, P2 ;  /* 0x000000ffff037224 */ /* 0x000fe200010e0603 */
[----:B--2---:R-:W-:-:S04]  /*2b80*/  ISETP.NE.AND P0, PT, R7, UR4, PT ;  /* 0x0000000407007c0c */ /* 0x004fc8000bf05270 */
[----:B------:R-:W-:Y:S02]  /*2b90*/  SEL R7, RZ, 0x1, P0 ;  /* 0x00000001ff077807 */ /* 0x000fe40000000000 */
[----:B------:R-:W-:Y:S02]  /*2ba0*/  ISETP.NE.AND P0, PT, R0, RZ, PT ;  /* 0x000000ff0000720c */ /* 0x000fe40003f05270 */
[----:B------:R-:W-:-:S05]  /*2bb0*/  IADD3 R6, P1, PT, R6, R7, RZ ;  /* 0x0000000706067210 */ /* 0x000fca0007f3e0ff */
[----:B------:R-:W-:-:S06]  /*2bc0*/  IMAD.X R5, RZ, RZ, R5, P1 ;  /* 0x000000ffff057224 */ /* 0x000fcc00008e0605 */
[----:B------:R-:W-:Y:S05]  /*2bd0*/  @P0 BRA `(.L_x_424) ;  /* 0xfffffffc00d80947 */ /* 0x000fea000383ffff */
.L_x_416:
[----:B------:R-:W-:Y:S05]  /*2be0*/  BSYNC.RECONVERGENT B1 ;  /* 0x0000000000017941 */ /* 0x000fea0003800200 */
.L_x_414:
[----:B------:R-:W0:Y:S01]  /*2bf0*/  S2R R8, SR_LANEID ;  /* 0x0000000000087919 */ /* 0x000e220000000000 */
[----:B------:R-:W-:Y:S01]  /*2c00*/  ISETP.NE.AND P5, PT, R4, RZ, PT ;  /* 0x000000ff0400720c */ /* 0x000fe20003fa5270 */
        /* <DEDUP_REMOVED lines=33> */
[----:B------:R-:W-:Y:S01]  /*2e20*/  IMAD.X R6, R2, 0x1, R9, P0 ;  /* 0x0000000102067824 */ /* 0x000fe200000e0609 */
[----:B------:R-:W-:-:S04]  /*2e30*/  @!P2 MOV R2, 0x400 ;  /* 0x000004000002a802 */ /* 0x000fc80000000f00 */
[----:B------:R-:W1:Y:S01]  /*2e40*/  SHFL.DOWN PT, R3, R6, 0x10, 0x1f ;  /* 0x0a001f0006037f89 */ /* 0x000e6200000e0000 */
[----:B--2---:R-:W-:-:S05]  /*2e50*/  @!P2 LEA R8, R11, R2, 0x18 ;  /* 0x000000020b08a211 */ /* 0x004fca00078ec0ff */
        /* <DEDUP_REMOVED lines=12> */
[----:B--2---:R-:W0:Y:S04]  /*2f20*/  LDS.128 R4, [UR4+0x20] ;  /* 0x00002004ff047984 */ /* 0x004e280008000c00 */
        /* <DEDUP_REMOVED lines=21> */
[----:B------:R-:W-:-:S07]  /*3080*/  IMAD.X R3, R3, 0x1, R31, P2 ;  /* 0x0000000103037824 */ /* 0x000fce00010e061f */
.L_x_412:
[----:B------:R-:W-:Y:S05]  /*3090*/  BSYNC.RECONVERGENT B0 ;  /* 0x0000000000007941 */ /* 0x000fea0003800200 */
.L_x_397:
[----:B------:R-:W-:Y:S05]  /*30a0*/  @P5 EXIT ;  /* 0x000000000000594d */ /* 0x000fea0003800000 */
[----:B------:R-:W0:Y:S01]  /*30b0*/  LDCU.64 UR4, c[0x0][0x3a8] ;  /* 0x00007500ff0477ac */ /* 0x000e220008000a00 */
[----:B------:R-:W3:Y:S01]  /*30c0*/  LDC.64 R4, c[0x0][0x390] ;  /* 0x0000e400ff047b82 */ /* 0x000ee20000000a00 */
[----:B012---:R-:W-:-:S04]  /*30d0*/  IADD3 R2, P0, PT, R2, UR4, RZ ;  /* 0x0000000402027c10 */ /* 0x007fc8000ff1e0ff */
[----:B------:R-:W-:-:S05]  /*30e0*/  IADD3.X R3, PT, PT, R3, UR5, RZ, P0, !PT ;  /* 0x0000000503037c10 */ /* 0x000fca00087fe4ff */
[----:B---3--:R-:W-:Y:S01]  /*30f0*/  STG.E.64 desc[UR6][R4.64], R2 ;  /* 0x0000000204007986 */ /* 0x008fe2000c101b06 */
[----:B------:R-:W-:Y:S05]  /*3100*/  EXIT ;  /* 0x000000000000794d */ /* 0x000fea0003800000 */
.L_x_425:
        /* <DEDUP_REMOVED lines=15> */
.L_x_929:


//--------------------- .text._ZN3cub18CUB_300001_SM_10006detail6reduce28DeviceReduceSingleTileKernelINS2_10policy_hubIljN4cuda3std3__44plusIlEEE10Policy1000EPlSC_iS9_llNS7_10__identityEEEvT0_T1_T2_T3_T4_T6_ --------------------------
	.section	.text._ZN3cub18CUB_300001_SM_10006detail6reduce28DeviceReduceSingleTileKernelINS2_10policy_hubIljN4cuda3std3__44plusIlEEE10Policy1000EPlSC_iS9_llNS7_10__identityEEEvT0_T1_T2_T3_T4_T6_,"ax",@progbits
	.align	128
        .global         _ZN3cub18CUB_300001_SM_10006detail6reduce28DeviceReduceSingleTileKernelINS2_10policy_hubIljN4cuda3std3__44plusIlEEE10Policy1000EPlSC_iS9_llNS7_10__identityEEEvT0_T1_T2_T3_T4_T6_
        .type           _ZN3cub18CUB_300001_SM_10006detail6reduce28DeviceReduceSingleTileKernelINS2_10policy_hubIljN4cuda3std3__44plusIlEEE10Policy1000EPlSC_iS9_llNS7_10__identityEEEvT0_T1_T2_T3_T4_T6_,@function
        .size           _ZN3cub18CUB_300001_SM_10006detail6reduce28DeviceReduceSingleTileKernelINS2_10policy_hubIljN4cuda3std3__44plusIlEEE10Policy1000EPlSC_iS9_llNS7_10__identityEEEvT0_T1_T2_T3_T4_T6_,(.L_x_930 - _ZN3cub18CUB_300001_SM_10006detail6reduce28DeviceReduceSingleTileKernelINS2_10policy_hubIljN4cuda3std3__44plusIlEEE10Policy1000EPlSC_iS9_llNS7_10__identityEEEvT0_T1_T2_T3_T4_T6_)
        .other          _ZN3cub18CUB_300001_SM_10006detail6reduce28DeviceReduceSingleTileKernelINS2_10policy_hubIljN4cuda3std3__44plusIlEEE10Policy1000EPlSC_iS9_llNS7_10__identityEEEvT0_T1_T2_T3_T4_T6_,@"STO_CUDA_ENTRY STV_DEFAULT"
_ZN3cub18CUB_300001_SM_10006detail6reduce28DeviceReduceSingleTileKernelINS2_10policy_hubIljN4cuda3std3__44plusIlEEE10Policy1000EPlSC_iS9_llNS7_10__identityEEEvT0_T1_T2_T3_T4_T6_:
.text._ZN3cub18CUB_300001_SM_10006detail6reduce28DeviceReduceSingleTileKernelINS2_10policy_hubIljN4cuda3std3__44plusIlEEE10Policy1000EPlSC_iS9_llNS7_10__identityEEEvT0_T1_T2_T3_T4_T6_:
        /* <DEDUP_REMOVED lines=13> */
.L_x_426:
        /* <DEDUP_REMOVED lines=13> */
.L_x_430:
[----:B------:R-:W-:Y:S05]  /*01a0*/  BSYNC.RECONVERGENT B1 ;  /* 0x0000000000017941 */ /* 0x000fea0003800200 */
.L_x_429:
        /* <DEDUP_REMOVED lines=17> */
.L_x_435:
        /* <DEDUP_REMOVED lines=11> */
.L_x_434:
[----:B------:R-:W-:Y:S05]  /*0370*/  BSYNC.RECONVERGENT B2 ;  /* 0x0000000000027941 */ /* 0x000fea0003800200 */
.L_x_433:
        /* <DEDUP_REMOVED lines=8> */
.L_x_438:
        /* <DEDUP_REMOVED lines=43> */
.L_x_437:
[----:B------:R-:W-:Y:S05]  /*06b0*/  BSYNC.RECONVERGENT B2 ;  /* 0x0000000000027941 */ /* 0x000fea0003800200 */
.L_x_436:
        /* <DEDUP_REMOVED lines=26> */
.L_x_440:
[----:B------:R-:W-:Y:S05]  /*0860*/  BSYNC.RECONVERGENT B2 ;  /* 0x0000000000027941 */ /* 0x000fea0003800200 */
.L_x_439:
        /* <DEDUP_REMOVED lines=12> */
.L_x_432:
[----:B------:R-:W-:Y:S05]  /*0930*/  BSYNC.RECONVERGENT B1 ;  /* 0x0000000000017941 */ /* 0x000fea0003800200 */
.L_x_431:
        /* <DEDUP_REMOVED lines=77> */
.L_x_441:
        /* <DEDUP_REMOVED lines=130> */
.L_x_428:
        /* <DEDUP_REMOVED lines=25> */
.L_x_445:
        /* <DEDUP_REMOVED lines=24> */
.L_x_443:
        /* <DEDUP_REMOVED lines=19> */
.L_x_449:
        /* <DEDUP_REMOVED lines=9> */
.L_x_448:
[----:B------:R-:W-:Y:S05]  /*1b00*/  BSYNC.RECONVERGENT B2 ;  /* 0x0000000000027941 */ /* 0x000fea0003800200 */
.L_x_447:
        /* <DEDUP_REMOVED lines=16> */
.L_x_452:
        /* <DEDUP_REMOVED lines=45> */
.L_x_451:
[----:B------:R-:W-:Y:S05]  /*1ee0*/  BSYNC.RECONVERGENT B2 ;  /* 0x0000000000027941 */ /* 0x000fea0003800200 */
.L_x_450:
        /* <DEDUP_REMOVED lines=30> */
.L_x_454:
[----:B------:R-:W-:Y:S05]  /*20d0*/  BSYNC.RECONVERGENT B2 ;  /* 0x0000000000027941 */ /* 0x000fea0003800200 */
.L_x_453:
        /* <DEDUP_REMOVED lines=11> */
.L_x_446:
[----:B------:R-:W-:Y:S05]  /*2190*/  BSYNC.RECONVERGENT B1 ;  /* 0x0000000000017941 */ /* 0x000fea0003800200 */
.L_x_444:
        /* <DEDUP_REMOVED lines=74> */
.L_x_442:
[----:B------:R-:W-:Y:S05]  /*2640*/  BSYNC.RECONVERGENT B0 ;  /* 0x0000000000007941 */ /* 0x000fea0003800200 */
.L_x_427:
[----:B------:R-:W-:Y:S05]  /*2650*/  @P0 EXIT ;  /* 0x000000000000094d */ /* 0x000fea0003800000 */
[----:B------:R-:W0:Y:S01]  /*2660*/  LDCU.64 UR4, c[0x0][0x398] ;  /* 0x00007300ff0477ac */ /* 0x000e220008000a00 */
[----:B------:R-:W3:Y:S01]  /*2670*/  LDC.64 R4, c[0x0][0x388] ;  /* 0x0000e200ff047b82 */ /* 0x000ee20000000a00 */
[----:B012---:R-:W-:-:S04]  /*2680*/  IADD3 R2, P0, PT, R2, UR4, RZ ;  /* 0x0000000402027c10 */ /* 0x007fc8000ff1e0ff */
[----:B------:R-:W-:-:S05]  /*2690*/  IADD3.X R3, PT, PT, R3, UR5, RZ, P0, !PT ;  /* 0x0000000503037c10 */ /* 0x000fca00087fe4ff */
[----:B---3--:R-:W-:Y:S01]  /*26a0*/  STG.E.64 desc[UR6][R4.64], R2 ;  /* 0x0000000204007986 */ /* 0x008fe2000c101b06 */
[----:B------:R-:W-:Y:S05]  /*26b0*/  EXIT ;  /* 0x000000000000794d */ /* 0x000fea0003800000 */
.L_x_455:
        /* <DEDUP_REMOVED lines=12> */
.L_x_930:


//--------------------- .text._ZN3cub18CUB_300001_SM_10006detail6reduce18DeviceReduceKernelINS2_10policy_hubIljN4cuda3std3__44plusIlEEE10Policy1000EN6thrust24THRUST_300001_SM_1000_NS18transform_iteratorINSD_6detail14equal_to_valueIiEEPillEEjS9_lNS7_10__identityEEEvT0_PT3_T1_NS0_13GridEvenShareISO_EET2_T4_ --------------------------
	.section	.text._ZN3cub18CUB_300001_SM_10006detail6reduce18DeviceReduceKernelINS2_10policy_hubIljN4cuda3std3__44plusIlEEE10Policy1000EN6thrust24THRUST_300001_SM_1000_NS18transform_iteratorINSD_6detail14equal_to_valueIiEEPillEEjS9_lNS7_10__identityEEEvT0_PT3_T1_NS0_13GridEvenShareISO_EET2_T4_,"ax",@progbits
	.align	128
        .global         _ZN3cub18CUB_300001_SM_10006detail6reduce18DeviceReduceKernelINS2_10policy_hubIljN4cuda3std3__44plusIlEEE10Policy1000EN6thrust24THRUST_300001_SM_1000_NS18transform_iteratorINSD_6detail14equal_to_valueIiEEPillEEjS9_lNS7_10__identityEEEvT0_PT3_T1_NS0_13GridEvenShareISO_EET2_T4_
        .type           _ZN3cub18CUB_300001_SM_10006detail6reduce18DeviceReduceKernelINS2_10policy_hubIljN4cuda3std3__44plusIlEEE10Policy1000EN6thrust24THRUST_300001_SM_1000_NS18transform_iteratorINSD_6detail14equal_to_valueIiEEPillEEjS9_lNS7_10__identityEEEvT0_PT3_T1_NS0_13GridEvenShareISO_EET2_T4_,@function
        .size           _ZN3cub18CUB_300001_SM_10006detail6reduce18DeviceReduceKernelINS2_10policy_hubIljN4cuda3std3__44plusIlEEE10Policy1000EN6thrust24THRUST_300001_SM_1000_NS18transform_iteratorINSD_6detail14equal_to_valueIiEEPillEEjS9_lNS7_10__identityEEEvT0_PT3_T1_NS0_13GridEvenShareISO_EET2_T4_,(.L_x_931 - _ZN3cub18CUB_300001_SM_10006detail6reduce18DeviceReduceKernelINS2_10policy_hubIljN4cuda3std3__44plusIlEEE10Policy1000EN6thrust24THRUST_300001_SM_1000_NS18transform_iteratorINSD_6detail14equal_to_valueIiEEPillEEjS9_lNS7_10__identityEEEvT0_PT3_T1_NS0_13GridEvenShareISO_EET2_T4_)
        .other          _ZN3cub18CUB_300001_SM_10006detail6reduce18DeviceReduceKernelINS2_10policy_hubIljN4cuda3std3__44plusIlEEE10Policy1000EN6thrust24THRUST_300001_SM_1000_NS18transform_iteratorINSD_6detail14equal_to_valueIiEEPillEEjS9_lNS7_10__identityEEEvT0_PT3_T1_NS0_13GridEvenShareISO_EET2_T4_,@"STO_CUDA_ENTRY STV_DEFAULT"
_ZN3cub18CUB_300001_SM_10006detail6reduce18DeviceReduceKernelINS2_10policy_hubIljN4cuda3std3__44plusIlEEE10Policy1000EN6thrust24THRUST_300001_SM_1000_NS18transform_iteratorINSD_6detail14equal_to_valueIiEEPillEEjS9_lNS7_10__identityEEEvT0_PT3_T1_NS0_13GridEvenShareISO_EET2_T4_:
.text._ZN3cub18CUB_300001_SM_10006detail6reduce18DeviceReduceKernelINS2_10policy_hubIljN4cuda3std3__44plusIlEEE10Policy1000EN6thrust24THRUST_300001_SM_1000_NS18transform_iteratorINSD_6detail14equal_to_valueIiEEPillEEjS9_lNS7_10__identityEEEvT0_PT3_T1_NS0_13GridEvenShareISO_EET2_T4_:
[----:B------:R-:W-:Y:S01]  /*0000*/  LDC R1, c[0x0][0x37c] ;  /* 0x0000df00ff017b82 */ /* 0x000fe20000000800 */
[----:B------:R-:W0:Y:S07]  /*0010*/  S2R R0, SR_CTAID.X ;  /* 0x0000000000007919 */ /* 0x000e2e0000002500 */
[----:B------:R-:W1:Y:S01]  /*0020*/  LDC.64 R6, c[0x0][0x3b0] ;  /* 0x0000ec00ff067b82 */ /* 0x000e620000000a00 */
[----:B------:R-:W2:Y:S01]  /*0030*/  LDCU.64 UR8, c[0x0][0x358] ;  /* 0x00006b00ff0877ac */ /* 0x000ea20008000a00 */
[----:B------:R-:W-:Y:S01]  /*0040*/  BSSY.RECONVERGENT B0, `(.L_x_456) ;  /* 0x000035c000007945 */ /* 0x000fe20003800200 */
[----:B-1----:R-:W-:-:S02]  /*0050*/  IMAD R2, R7, 0xe00, RZ ;  /* 0x00000e0007027824 */ /* 0x002fc400078e02ff */
[----:B0-----:R-:W-:-:S05]  /*0060*/  IMAD R28, R0, -0xe00, R6 ;  /* 0xfffff200001c7824 */ /* 0x001fca00078e0206 */
[----:B------:R-:W-:-:S13]  /*0070*/  ISETP.GT.U32.AND P0, PT, R28, 0xdff, PT ;  /* 0x00000dff1c00780c */ /* 0x000fda0003f04070 */
[----:B--2---:R-:W-:Y:S05]  /*0080*/  @P0 BRA `(.L_x_457) ;  /* 0x0000001c00180947 */ /* 0x004fea0003800000 */
[----:B------:R-:W0:Y:S01]  /*0090*/  S2R R5, SR_TID.X ;  /* 0x0000000000057919 */ /* 0x000e220000002100 */
[----:B------:R-:W1:Y:S01]  /*00a0*/  LDCU UR5, c[0x0][0x388] ;  /* 0x00007100ff0577ac */ /* 0x000e620008000800 */
[----:B------:R-:W-:Y:S01]  /*00b0*/  BSSY.RECONVERGENT B1, `(.L_x_458) ;  /* 0x000000f000017945 */ /* 0x000fe20003800200 */
[----:B------:R-:W-:Y:S02]  /*00c0*/  IMAD.MOV.U32 R22, RZ, RZ, RZ ;  /* 0x000000ffff167224 */ /* 0x000fe400078e00ff */
[----:B------:R-:W-:Y:S01]  /*00d0*/  IMAD.MOV.U32 R25, RZ, RZ, RZ ;  /* 0x000000ffff197224 */ /* 0x000fe200078e00ff */
[----:B0-----:R-:W-:Y:S01]  /*00e0*/  ISETP.GE.U32.AND P0, PT, R5, R28, PT ;  /* 0x0000001c0500720c */ /* 0x001fe20003f06070 */
[----:B------:R-:W-:-:S12]  /*00f0*/  IMAD.MOV.U32 R7, RZ, RZ, R5 ;  /* 0x000000ffff077224 */ /* 0x000fd800078e0005 */
[----:B-1----:R-:W-:Y:S05]  /*0100*/  @P0 BRA `(.L_x_459) ;  /* 0x0000000000240947 */ /* 0x002fea0003800000 */
[----:B------:R-:W0:Y:S01]  /*0110*/  LDC.64 R2, c[0x0][0x380] ;  /* 0x0000e000ff027b82 */ /* 0x000e220000000a00 */
[----:B------:R-:W-:Y:S01]  /*0120*/  IMAD R7, R0, 0xe00, R5 ;  /* 0x00000e0000077824 */ /* 0x000fe200078e0205 */
[----:B------:R-:W1:Y:S03]  /*0130*/  LDCU UR4, c[0x0][0x388] ;  /* 0x00007100ff0477ac */ /* 0x000e660008000800 */
[----:B0-----:R-:W-:-:S06]  /*0140*/  IMAD.WIDE.U32 R2, R7, 0x4, R2 ;  /* 0x0000000407027825 */ /* 0x001fcc00078e0002 */
[----:B------:R-:W1:Y:S01]  /*0150*/  LDG.E R2, desc[UR8][R2.64] ;  /* 0x0000000802027981 */ /* 0x000e62000c1e1900 */
[----:B------:R-:W-:Y:S02]  /*0160*/  VIADD R7, R5, 0x200 ;  /* 0x0000020005077836 */ /* 0x000fe40000000000 */
[----:B------:R-:W-:Y:S01]  /*0170*/  IMAD.MOV.U32 R25, RZ, RZ, RZ ;  /* 0x000000ffff197224 */ /* 0x000fe200078e00ff */
[----:B-1----:R-:W-:-:S04]  /*0180*/  ISETP.NE.AND P0, PT, R2, UR4, PT ;  /* 0x0000000402007c0c */ /* 0x002fc8000bf05270 */
[----:B------:R-:W-:-:S09]  /*0190*/  SEL R22, RZ, 0x1, P0 ;  /* 0x00000001ff167807 */ /* 0x000fd20000000000 */
.L_x_459:
[----:B------:R-:W-:Y:S05]  /*01a0*/  BSYNC.RECONVERGENT B1 ;  /* 0x0000000000017941 */ /* 0x000fea0003800200 */
.L_x_458:
[----:B------:R-:W-:Y:S01]  /*01b0*/  ISETP.GE.U32.AND P0, PT, R7, R28, PT ;  /* 0x0000001c0700720c */ /* 0x000fe20003f06070 */
[----:B------:R-:W-:-:S12]  /*01c0*/  BSSY.RECONVERGENT B1, `(.L_x_460) ;  /* 0x00000e3000017945 */ /* 0x000fd80003800200 */
[----:B------:R-:W-:Y:S05]  /*01d0*/  @P0 BRA `(.L_x_461) ;  /* 0x0000000c00840947 */ /* 0x000fea0003800000 */
[----:B------:R-:W-:Y:S01]  /*01e0*/  LOP3.LUT R3, RZ, R7, RZ, 0x33, !PT ;  /* 0x00000007ff037212 */ /* 0x000fe200078e33ff */
[----:B------:R-:W-:Y:S04]  /*01f0*/  BSSY.RECONVERGENT B2, `(.L_x_462) ;  /* 0x0000073000027945 */ /* 0x000fe80003800200 */
[----:B------:R-:W-:-:S04]  /*0200*/  IMAD.IADD R3, R3, 0x1, R6 ;  /* 0x0000000103037824 */ /* 0x000fc800078e0206 */
[----:B------:R-:W-:-:S05]  /*0210*/  IMAD R3, R0, -0xe00, R3 ;  /* 0xfffff20000037824 */ /* 0x000fca00078e0203 */
[C---:B------:R-:W-:Y:S02]  /*0220*/  ISETP.GE.U32.AND P0, PT, R3.reuse, 0x1e00, PT ;  /* 0x00001e000300780c */ /* 0x040fe40003f06070 */
[----:B------:R-:W-:-:S04]  /*0230*/  LEA.HI R4, R3, 0x1, RZ, 0x17 ;  /* 0x0000000103047811 */ /* 0x000fc800078fb8ff */
[----:B------:R-:W-:-:S07]  /*0240*/  LOP3.LUT R6, R4, 0xf, RZ, 0xc0, !PT ;  /* 0x0000000f04067812 */ /* 0x000fce00078ec0ff */
[----:B------:R-:W-:Y:S05]  /*0250*/  @!P0 BRA `(.L_x_463) ;  /* 0x0000000400b08947 */ /* 0x000fea0003800000 */
[----:B------:R-:W0:Y:S01]  /*0260*/  LDC.64 R12, c[0x0][0x380] ;  /* 0x0000e000ff0c7b82 */ /* 0x000e220000000a00 */
[----:B------:R-:W-:Y:S01]  /*0270*/  LOP3.LUT R2, R4, 0xfffff0, RZ, 0xc0, !PT ;  /* 0x00fffff004027812 */ /* 0x000fe200078ec0ff */
[----:B------:R-:W-:Y:S01]  /*0280*/  BSSY.RECONVERGENT B3, `(.L_x_464) ;  /* 0x0000068000037945 */ /* 0x000fe20003800200 */
[----:B------:R-:W-:Y:S01]  /*0290*/  LOP3.LUT R8, R7, 0x1000, RZ, 0xfc, !PT ;  /* 0x0000100007087812 */ /* 0x000fe200078efcff */
[----:B------:R-:W-:Y:S02]  /*02a0*/  IMAD R7, R0, 0xe00, R7 ;  /* 0x00000e0000077824 */ /* 0x000fe400078e0207 */
[----:B------:R-:W-:-:S07]  /*02b0*/  IMAD.MOV R2, RZ, RZ, -R2 ;  /* 0x000000ffff027224 */ /* 0x000fce00078e0a02 */
.L_x_465:
[C---:B------:R-:W-:Y:S02]  /*02c0*/  VIADD R27, R7.reuse, 0x200 ;  /* 0x00000200071b7836 */ /* 0x040fe40000000000 */
[----:B0-----:R-:W-:-:S04]  /*02d0*/  IMAD.WIDE.U32 R14, R7, 0x4, R12 ;  /* 0x00000004070e7825 */ /* 0x001fc800078e000c */
[----:B------:R-:W-:Y:S01]  /*02e0*/  IMAD.WIDE.U32 R26, R27, 0x4, R12 ;  /* 0x000000041b1a7825 */ /* 0x000fe200078e000c */
[----:B------:R0:W2:Y:S04]  /*02f0*/  LDG.E R3, desc[UR8][R14.64] ;  /* 0x000000080e037981 */ /* 0x0000a8000c1e1900 */
[----:B------:R-:W3:Y:S01]  /*0300*/  LDG.E R17, desc[UR8][R26.64] ;  /* 0x000000081a117981 */ /* 0x000ee2000c1e1900 */
[----:B------:R-:W-:-:S04]  /*0310*/  VIADD R19, R7, 0x400 ;  /* 0x0000040007137836 */ /* 0x000fc80000000000 */
[----:B------:R-:W-:-:S05]  /*0320*/  IMAD.WIDE.U32 R18, R19, 0x4, R12 ;  /* 0x0000000413127825 */ /* 0x000fca00078e000c */
[----:B------:R1:W4:Y:S01]  /*0330*/  LDG.E R16, desc[UR8][R18.64] ;  /* 0x0000000812107981 */ /* 0x000322000c1e1900 */
[C---:B------:R-:W-:Y:S02]  /*0340*/  VIADD R11, R7.reuse, 0x600 ;  /* 0x00000600070b7836 */ /* 0x040fe40000000000 */
[----:B------:R-:W-:Y:S02]  /*0350*/  VIADD R21, R7, 0x800 ;  /* 0x0000080007157836 */ /* 0x000fe40000000000 */
[----:B------:R-:W-:-:S04]  /*0360*/  IMAD.WIDE.U32 R10, R11, 0x4, R12 ;  /* 0x000000040b0a7825 */ /* 0x000fc800078e000c */
[C---:B------:R-:W-:Y:S02]  /*0370*/  VIADD R23, R7.reuse, 0xc00 ;  /* 0x00000c0007177836 */ /* 0x040fe40000000000 */
[----:B------:R-:W-:Y:S01]  /*0380*/  VIADD R9, R7, 0xa00 ;  /* 0x00000a0007097836 */ /* 0x000fe20000000000 */
[----:B------:R5:W4:Y:S01]  /*0390*/  LDG.E R10, desc[UR8][R10.64] ;  /* 0x000000080a0a7981 */ /* 0x000b22000c1e1900 */
[----:B------:R-:W-:-:S04]  /*03a0*/  IMAD.WIDE.U32 R20, R21, 0x4, R12 ;  /* 0x0000000415147825 */ /* 0x000fc800078e000c */
[----:B0-----:R-:W-:-:S04]  /*03b0*/  IMAD.WIDE.U32 R14, R23, 0x4, R12 ;  /* 0x00000004170e7825 */ /* 0x001fc800078e000c */
[--C-:B-1----:R-:W-:Y:S01]  /*03c0*/  IMAD.WIDE.U32 R18, R9, 0x4, R12.reuse ;  /* 0x0000000409127825 */ /* 0x102fe200078e000c */
[----:B------:R-:W4:Y:S03]  /*03d0*/  LDG.E R24, desc[UR8][R14.64] ;  /* 0x000000080e187981 */ /* 0x000f26000c1e1900 */
[C---:B------:R-:W-:Y:S01]  /*03e0*/  VIADD R27, R7.reuse, 0xe00 ;  /* 0x00000e00071b7836 */ /* 0x040fe20000000000 */
[----:B------:R0:W4:Y:S01]  /*03f0*/  LDG.E R9, desc[UR8][R20.64] ;  /* 0x0000000814097981 */ /* 0x000122000c1e1900 */
[----:B-----5:R-:W-:Y:S02]  /*0400*/  VIADD R11, R7, 0x1200 ;  /* 0x00001200070b7836 */ /* 0x020fe40000000000 */
[----:B------:R-:W-:Y:S01]  /*0410*/  IMAD.WIDE.U32 R26, R27, 0x4, R12 ;  /* 0x000000041b1a7825 */ /* 0x000fe200078e000c */
[----:B------:R1:W5:Y:S05]  /*0420*/  LDG.E R23, desc[UR8][R18.64] ;  /* 0x0000000812177981 */ /* 0x00036a000c1e1900 */
[----:B------:R-:W5:Y:S01]  /*0430*/  LDG.E R26, desc[UR8][R26.64] ;  /* 0x000000081a1a7981 */ /* 0x000f62000c1e1900 */
[----:B0-----:R-:W-:-:S02]  /*0440*/  VIADD R21, R7, 0x1400 ;  /* 0x0000140007157836 */ /* 0x001fc40000000000 */
[----:B-1----:R-:W-:-:S04]  /*0450*/  IMAD.WIDE.U32 R18, R11, 0x4, R12 ;  /* 0x000000040b127825 */ /* 0x002fc800078e000c */
[----:B------:R-:W-:Y:S01]  /*0460*/  IMAD.WIDE.U32 R20, R21, 0x4, R12 ;  /* 0x0000000415147825 */ /* 0x000fe200078e000c */
[----:B------:R0:W5:Y:S04]  /*0470*/  LDG.E R11, desc[UR8][R18.64] ;  /* 0x00000008120b7981 */ /* 0x000168000c1e1900 */
[----:B------:R1:W5:Y:S01]  /*0480*/  LDG.E R27, desc[UR8][R20.64] ;  /* 0x00000008141b7981 */ /* 0x000362000c1e1900 */
[C---:B0-----:R-:W-:Y:S02]  /*0490*/  VIADD R19, R7.reuse, 0x1a00 ;  /* 0x00001a0007137836 */ /* 0x041fe40000000000 */
[----:B-1----:R-:W-:-:S04]  /*04a0*/  VIADD R21, R7, 0x1e00 ;  /* 0x00001e0007157836 */ /* 0x002fc80000000000 */
[----:B------:R-:W-:-:S06]  /*04b0*/  IMAD.WIDE.U32 R20, R21, 0x4, R12 ;  /* 0x0000000415147825 */ /* 0x000fcc00078e000c */
[----:B------:R-:W5:Y:S01]  /*04c0*/  LDG.E R20, desc[UR8][R20.64] ;  /* 0x0000000814147981 */ /* 0x000f62000c1e1900 */
[----:B--2---:R-:W-:Y:S01]  /*04d0*/  ISETP.NE.AND P0, PT, R3, UR5, PT ;  /* 0x0000000503007c0c */ /* 0x004fe2000bf05270 */
[----:B------:R-:W-:Y:S01]  /*04e0*/  VIADD R3, R7, 0x1000 ;  /* 0x0000100007037836 */ /* 0x000fe20000000000 */
[----:B---3--:R-:W-:Y:S02]  /*04f0*/  ISETP.NE.AND P1, PT, R17, UR5, PT ;  /* 0x0000000511007c0c */ /* 0x008fe4000bf25270 */
[----:B------:R-:W-:Y:S02]  /*0500*/  SEL R29, RZ, 0x1, P0 ;  /* 0x00000001ff1d7807 */ /* 0x000fe40000000000 */
[----:B------:R-:W-:Y:S01]  /*0510*/  SEL R17, RZ, 0x1, P1 ;  /* 0x00000001ff117807 */ /* 0x000fe20000800000 */
[----:B------:R-:W-:-:S03]  /*0520*/  IMAD.WIDE.U32 R14, R3, 0x4, R12 ;  /* 0x00000004030e7825 */ /* 0x000fc600078e000c */
[----:B------:R-:W-:Y:S01]  /*0530*/  IADD3 R22, P3, P2, R17, R22, R29 ;  /* 0x0000001611167210 */ /* 0x000fe20007a7e01d */
[----:B------:R-:W-:Y:S01]  /*0540*/  VIADD R17, R7, 0x1600 ;  /* 0x0000160007117836 */ /* 0x000fe20000000000 */
[----:B------:R0:W2:Y:S01]  /*0550*/  LDG.E R3, desc[UR8][R14.64] ;  /* 0x000000080e037981 */ /* 0x0000a2000c1e1900 */
[----:B----4-:R-:W-:Y:S02]  /*0560*/  ISETP.NE.AND P1, PT, R16, UR5, PT ;  /* 0x0000000510007c0c */ /* 0x010fe4000bf25270 */
[----:B0-----:R-:W-:-:S04]  /*0570*/  IMAD.WIDE.U32 R14, R17, 0x4, R12 ;  /* 0x00000004110e7825 */ /* 0x001fc800078e000c */
[----:B------:R-:W-:Y:S01]  /*0580*/  VIADD R17, R7, 0x1800 ;  /* 0x0000180007117836 */ /* 0x000fe20000000000 */
[----:B------:R0:W3:Y:S03]  /*0590*/  LDG.E R29, desc[UR8][R14.64] ;  /* 0x000000080e1d7981 */ /* 0x0000e6000c1e1900 */
[----:B0-----:R-:W-:-:S04]  /*05a0*/  IMAD.WIDE.U32 R14, R17, 0x4, R12 ;  /* 0x00000004110e7825 */ /* 0x001fc800078e000c */
[--C-:B------:R-:W-:Y:S02]  /*05b0*/  IMAD.WIDE.U32 R16, R19, 0x4, R12.reuse ;  /* 0x0000000413107825 */ /* 0x100fe400078e000c */
[----:B------:R0:W4:Y:S02]  /*05c0*/  LDG.E R14, desc[UR8][R14.64] ;  /* 0x000000080e0e7981 */ /* 0x000124000c1e1900 */
[----:B------:R-:W-:Y:S02]  /*05d0*/  VIADD R19, R7, 0x1c00 ;  /* 0x00001c0007137836 */ /* 0x000fe40000000000 */
[----:B------:R-:W4:Y:S02]  /*05e0*/  LDG.E R16, desc[UR8][R16.64] ;  /* 0x0000000810107981 */ /* 0x000f24000c1e1900 */
[----:B------:R-:W-:-:S06]  /*05f0*/  IMAD.WIDE.U32 R18, R19, 0x4, R12 ;  /* 0x0000000413127825 */ /* 0x000fcc00078e000c */
[----:B------:R-:W4:Y:S01]  /*0600*/  LDG.E R18, desc[UR8][R18.64] ;  /* 0x0000000812127981 */ /* 0x000f22000c1e1900 */
[----:B------:R-:W-:Y:S02]  /*0610*/  ISETP.NE.AND P4, PT, R10, UR5, PT ;  /* 0x000000050a007c0c */ /* 0x000fe4000bf85270 */
[----:B------:R-:W-:Y:S02]  /*0620*/  ISETP.NE.AND P0, PT, R9, UR5, PT ;  /* 0x0000000509007c0c */ /* 0x000fe4000bf05270 */
[----:B------:R-:W-:Y:S02]  /*0630*/  SEL R10, RZ, 0x1, P1 ;  /* 0x00000001ff0a7807 */ /* 0x000fe40000800000 */
[----:B------:R-:W-:Y:S02]  /*0640*/  SEL R9, RZ, 0x1, P4 ;  /* 0x00000001ff097807 */ /* 0x000fe40002000000 */
[----:B-----5:R-:W-:Y:S02]  /*0650*/  ISETP.NE.AND P5, PT, R23, UR5, PT ;  /* 0x0000000517007c0c */ /* 0x020fe4000bfa5270 */
[----:B0-----:R-:W-:-:S02]  /*0660*/  IADD3 R15, P4, P6, R9, R22, R10 ;  /* 0x00000016090f7210 */ /* 0x001fc40007e9e00a */
[----:B------:R-:W-:Y:S02]  /*0670*/  ISETP.NE.AND P1, PT, R24, UR5, PT ;  /* 0x0000000518007c0c */ /* 0x000fe4000bf25270 */
[----:B------:R-:W-:Y:S02]  /*0680*/  SEL R22, RZ, 0x1, P0 ;  /* 0x00000001ff167807 */ /* 0x000fe40000000000 */
[----:B------:R-:W-:Y:S02]  /*0690*/  SEL R9, RZ, 0x1, P5 ;  /* 0x00000001ff097807 */ /* 0x000fe40002800000 */
[----:B------:R-:W-:Y:S02]  /*06a0*/  ISETP.NE.AND P5, PT, R26, UR5, PT ;  /* 0x000000051a007c0c */ /* 0x000fe4000bfa5270 */
[----:B------:R-:W-:Y:S02]  /*06b0*/  SEL R10, RZ, 0x1, P1 ;  /* 0x00000001ff0a7807 */ /* 0x000fe40000800000 */
[----:B------:R-:W-:-:S02]  /*06c0*/  IADD3.X R25, PT, PT, RZ, R25, RZ, P3, P2 ;  /* 0x00000019ff197210 */ /* 0x000fc40001fe44ff */
[----:B------:R-:W-:Y:S02]  /*06d0*/  IADD3 R9, P1, P0, R9, R15, R22 ;  /* 0x0000000f09097210 */ /* 0x000fe4000783e016 */
[----:B------:R-:W-:Y:S02]  /*06e0*/  SEL R15, RZ, 0x1, P5 ;  /* 0x00000001ff0f7807 */ /* 0x000fe40002800000 */
[----:B------:R-:W-:Y:S02]  /*06f0*/  IADD3.X R25, PT, PT, RZ, R25, RZ, P4, P6 ;  /* 0x00000019ff197210 */ /* 0x000fe400027ec4ff */
[----:B------:R-:W-:Y:S02]  /*0700*/  ISETP.NE.AND P6, PT, R11, UR5, PT ;  /* 0x000000050b007c0c */ /* 0x000fe4000bfc5270 */
[----:B------:R-:W-:Y:S02]  /*0710*/  IADD3 R15, P3, P2, R15, R9, R10 ;  /* 0x000000090f0f7210 */ /* 0x000fe40007a7e00a */
[----:B------:R-:W-:-:S02]  /*0720*/  ISETP.NE.AND P4, PT, R27, UR5, PT ;  /* 0x000000051b007c0c */ /* 0x000fc4000bf85270 */
[----:B------:R-:W-:Y:S02]  /*0730*/  SEL R9, RZ, 0x1, P6 ;  /* 0x00000001ff097807 */ /* 0x000fe40003000000 */
[----:B------:R-:W-:Y:S01]  /*0740*/  IADD3.X R25, PT, PT, RZ, R25, RZ, P1, P0 ;  /* 0x00000019ff197210 */ /* 0x000fe20000fe04ff */
[----:B------:R-:W-:-:S03]  /*0750*/  VIADD R2, R2, 0x10 ;  /* 0x0000001002027836 */ /* 0x000fc60000000000 */
[----:B------:R-:W-:Y:S02]  /*0760*/  IADD3.X R25, PT, PT, RZ, R25, RZ, P3, P2 ;  /* 0x00000019ff197210 */ /* 0x000fe40001fe44ff */
[----:B------:R-:W-:-:S04]  /*0770*/  ISETP.NE.AND P2, PT, R20, UR5, PT ;  /* 0x0000000514007c0c */ /* 0x000fc8000bf45270 */
[----:B------:R-:W-:Y:S01]  /*0780*/  SEL R22, RZ, 0x1, P2 ;  /* 0x00000001ff167807 */ /* 0x000fe20001000000 */
[----:B------:R-:W-:Y:S02]  /*0790*/  VIADD R8, R8, 0x2000 ;  /* 0x0000200008087836 */ /* 0x000fe40000000000 */
[----:B------:R-:W-:Y:S01]  /*07a0*/  VIADD R7, R7, 0x2000 ;  /* 0x0000200007077836 */ /* 0x000fe20000000000 */
[----:B--2---:R-:W-:-:S04]  /*07b0*/  ISETP.NE.AND P5, PT, R3, UR5, PT ;  /* 0x0000000503007c0c */ /* 0x004fc8000bfa5270 */
[----:B------:R-:W-:Y:S02]  /*07c0*/  SEL R10, RZ, 0x1, P5 ;  /* 0x00000001ff0a7807 */ /* 0x000fe40002800000 */
[----:B---3--:R-:W-:-:S04]  /*07d0*/  ISETP.NE.AND P5, PT, R29, UR5, PT ;  /* 0x000000051d007c0c */ /* 0x008fc8000bfa5270 */
[----:B------:R-:W-:Y:S02]  /*07e0*/  SEL R3, RZ, 0x1, P5 ;  /* 0x00000001ff037807 */ /* 0x000fe40002800000 */
[----:B----4-:R-:W-:Y:S02]  /*07f0*/  ISETP.NE.AND P6, PT, R14, UR5, PT ;  /* 0x000000050e007c0c */ /* 0x010fe4000bfc5270 */
[----:B------:R-:W-:Y:S02]  /*0800*/  SEL R14, RZ, 0x1, P4 ;  /* 0x00000001ff0e7807 */ /* 0x000fe40002000000 */
[----:B------:R-:W-:Y:S02]  /*0810*/  IADD3 R9, P4, P5, R9, R15, R10 ;  /* 0x0000000f09097210 */ /* 0x000fe40007d9e00a */
[----:B------:R-:W-:Y:S02]  /*0820*/  ISETP.NE.AND P0, PT, R16, UR5, PT ;  /* 0x0000000510007c0c */ /* 0x000fe4000bf05270 */
[----:B------:R-:W-:-:S02]  /*0830*/  SEL R10, RZ, 0x1, P6 ;  /* 0x00000001ff0a7807 */ /* 0x000fc40003000000 */
[----:B------:R-:W-:Y:S02]  /*0840*/  IADD3 R3, P1, P6, R3, R9, R14 ;  /* 0x0000000903037210 */ /* 0x000fe40007e3e00e */
[----:B------:R-:W-:Y:S02]  /*0850*/  SEL R9, RZ, 0x1, P0 ;  /* 0x00000001ff097807 */ /* 0x000fe40000000000 */
[----:B------:R-:W-:Y:S02]  /*0860*/  ISETP.NE.AND P0, PT, R18, UR5, PT ;  /* 0x0000000512007c0c */ /* 0x000fe4000bf05270 */
[----:B------:R-:W-:Y:S02]  /*0870*/  IADD3.X R25, PT, PT, RZ, R25, RZ, P4, P5 ;  /* 0x00000019ff197210 */ /* 0x000fe400027ea4ff */
[----:B------:R-:W-:Y:S02]  /*0880*/  IADD3 R9, P3, P4, R9, R3, R10 ;  /* 0x0000000309097210 */ /* 0x000fe40007c7e00a */
[----:B------:R-:W-:-:S02]  /*0890*/  SEL R3, RZ, 0x1, P0 ;  /* 0x00000001ff037807 */ /* 0x000fc40000000000 */
[----:B------:R-:W-:Y:S02]  /*08a0*/  ISETP.NE.AND P0, PT, R2, RZ, PT ;  /* 0x000000ff0200720c */ /* 0x000fe40003f05270 */
[----:B------:R-:W-:Y:S02]  /*08b0*/  IADD3.X R25, PT, PT, RZ, R25, RZ, P1, P6 ;  /* 0x00000019ff197210 */ /* 0x000fe40000fec4ff */
[----:B------:R-:W-:Y:S02]  /*08c0*/  IADD3 R22, P1, P2, R22, R9, R3 ;  /* 0x0000000916167210 */ /* 0x000fe40007a3e003 */
[----:B------:R-:W-:-:S04]  /*08d0*/  IADD3.X R25, PT, PT, RZ, R25, RZ, P3, P4 ;  /* 0x00000019ff197210 */ /* 0x000fc80001fe84ff */
[----:B------:R-:W-:-:S03]  /*08e0*/  IADD3.X R25, PT, PT, RZ, R25, RZ, P1, P2 ;  /* 0x00000019ff197210 */ /* 0x000fc60000fe44ff */
[----:B------:R-:W-:Y:S05]  /*08f0*/  @P0 BRA `(.L_x_465) ;  /* 0xfffffff800700947 */ /* 0x000fea000383ffff */
[----:B------:R-:W-:Y:S05]  /*0900*/  BSYNC.RECONVERGENT B3 ;  /* 0x0000000000037941 */ /* 0x000fea0003800200 */
.L_x_464:
[----:B------:R-:W-:-:S07]  /*0910*/  VIADD R7, R8, 0xfffff000 ;  /* 0xfffff00008077836 */ /* 0x000fce0000000000 */
.L_x_463:
[----:B------:R-:W-:Y:S05]  /*0920*/  BSYNC.RECONVERGENT B2 ;  /* 0x0000000000027941 */ /* 0x000fea0003800200 */
.L_x_462:
[----:B------:R-:W-:-:S13]  /*0930*/  ISETP.NE.AND P0, PT, R6, RZ, PT ;  /* 0x000000ff0600720c */ /* 0x000fda0003f05270 */
[----:B------:R-:W-:Y:S05]  /*0940*/  @!P0 BRA `(.L_x_461) ;  /* 0x0000000400a88947 */ /* 0x000fea0003800000 */
[----:B------:R-:W-:Y:S01]  /*0950*/  ISETP.GE.U32.AND P1, PT, R6, 0x8, PT ;  /* 0x000000080600780c */ /* 0x000fe20003f26070 */
[----:B------:R-:W-:Y:S01]  /*0960*/  BSSY.RECONVERGENT B2, `(.L_x_466) ;  /* 0x0000037000027945 */ /* 0x000fe20003800200 */
[----:B------:R-:W-:-:S04]  /*0970*/  LOP3.LUT R20, R4, 0x7, RZ, 0xc0, !PT ;  /* 0x0000000704147812 */ /* 0x000fc800078ec0ff */
[----:B------:R-:W-:-:S07]  /*0980*/  ISETP.NE.AND P0, PT, R20, RZ, PT ;  /* 0x000000ff1400720c */ /* 0x000fce0003f05270 */
[----:B------:R-:W-:Y:S06]  /*0990*/  @!P1 BRA `(.L_x_467) ;  /* 0x0000000000cc9947 */ /* 0x000fec0003800000 */
[----:B------:R-:W0:Y:S01]  /*09a0*/  LDC.64 R2, c[0x0][0x380] ;  /* 0x0000e000ff027b82 */ /* 0x000e220000000a00 */
[----:B------:R-:W-:Y:S01]  /*09b0*/  IMAD R17, R0, 0xe00, R7 ;  /* 0x00000e0000117824 */ /* 0x000fe200078e0207 */
[----:B------:R-:W1:Y:S03]  /*09c0*/  LDCU UR4, c[0x0][0x388] ;  /* 0x00007100ff0477ac */ /* 0x000e660008000800 */
[C---:B------:R-:W-:Y:S02]  /*09d0*/  VIADD R15, R17.reuse, 0x200 ;  /* 0x00000200110f7836 */ /* 0x040fe40000000000 */
[C---:B------:R-:W-:Y:S02]  /*09e0*/  VIADD R27, R17.reuse, 0x400 ;  /* 0x00000400111b7836 */ /* 0x040fe40000000000 */
[C---:B------:R-:W-:Y:S02]  /*09f0*/  VIADD R9, R17.reuse, 0x600 ;  /* 0x0000060011097836 */ /* 0x040fe40000000000 */
[----:B------:R-:W-:-:S02]  /*0a00*/  VIADD R11, R17, 0x800 ;  /* 0x00000800110b7836 */ /* 0x000fc40000000000 */
[C---:B------:R-:W-:Y:S02]  /*0a10*/  VIADD R13, R17.reuse, 0xa00 ;  /* 0x00000a00110d7836 */ /* 0x040fe40000000000 */
[C---:B------:R-:W-:Y:S02]  /*0a20*/  VIADD R21, R17.reuse, 0xc00 ;  /* 0x00000c0011157836 */ /* 0x040fe40000000000 */
[----:B0-----:R-:W-:-:S04]  /*0a30*/  IMAD.WIDE.U32 R18, R17, 0x4, R2 ;  /* 0x0000000411127825 */ /* 0x001fc800078e0002 */
[--C-:B------:R-:W-:Y:S01]  /*0a40*/  IMAD.WIDE.U32 R14, R15, 0x4, R2.reuse ;  /* 0x000000040f0e7825 */ /* 0x100fe200078e0002 */
[----:B------:R-:W1:Y:S03]  /*0a50*/  LDG.E R6, desc[UR8][R18.64] ;  /* 0x0000000812067981 */ /* 0x000e66000c1e1900 */
[--C-:B------:R-:W-:Y:S01]  /*0a60*/  IMAD.WIDE.U32 R26, R27, 0x4, R2.reuse ;  /* 0x000000041b1a7825 */ /* 0x100fe200078e0002 */
[----:B------:R0:W2:Y:S03]  /*0a70*/  LDG.E R16, desc[UR8][R14.64] ;  /* 0x000000080e107981 */ /* 0x0000a6000c1e1900 */
[--C-:B------:R-:W-:Y:S02]  /*0a80*/  IMAD.WIDE.U32 R8, R9, 0x4, R2.reuse ;  /* 0x0000000409087825 */ /* 0x100fe400078e0002 */
[----:B------:R-:W3:Y:S02]  /*0a90*/  LDG.E R26, desc[UR8][R26.64] ;  /* 0x000000081a1a7981 */ /* 0x000ee4000c1e1900 */
[----:B------:R-:W-:-:S02]  /*0aa0*/  IMAD.WIDE.U32 R10, R11, 0x4, R2 ;  /* 0x000000040b0a7825 */ /* 0x000fc400078e0002 */
[----:B------:R4:W5:Y:S02]  /*0ab0*/  LDG.E R8, desc[UR8][R8.64] ;  /* 0x0000000808087981 */ /* 0x000964000c1e1900 */
[--C-:B------:R-:W-:Y:S02]  /*0ac0*/  IMAD.WIDE.U32 R12, R13, 0x4, R2.reuse ;  /* 0x000000040d0c7825 */ /* 0x100fe400078e0002 */
[----:B------:R-:W5:Y:S02]  /*0ad0*/  LDG.E R10, desc[UR8][R10.64] ;  /* 0x000000080a0a7981 */ /* 0x000f64000c1e1900 */
[----:B------:R-:W-:Y:S02]  /*0ae0*/  VIADD R17, R17, 0xe00 ;  /* 0x00000e0011117836 */ /* 0x000fe40000000000 */
[--C-:B0-----:R-:W-:Y:S01]  /*0af0*/  IMAD.WIDE.U32 R14, R21, 0x4, R2.reuse ;  /* 0x00000004150e7825 */ /* 0x101fe200078e0002 */
[----:B------:R-:W5:Y:S03]  /*0b00*/  LDG.E R12, desc[UR8][R12.64] ;  /* 0x000000080c0c7981 */ /* 0x000f66000c1e1900 */
[----:B------:R-:W-:-:S02]  /*0b10*/  IMAD.WIDE.U32 R2, R17, 0x4, R2 ;  /* 0x0000000411027825 */ /* 0x000fc400078e0002 */
[----:B------:R-:W5:Y:S04]  /*0b20*/  LDG.E R14, desc[UR8][R14.64] ;  /* 0x000000080e0e7981 */ /* 0x000f68000c1e1900 */
[----:B------:R0:W5:Y:S01]  /*0b30*/  LDG.E R2, desc[UR8][R2.64] ;  /* 0x0000000802027981 */ /* 0x000162000c1e1900 */
[----:B------:R-:W-:Y:S01]  /*0b40*/  VIADD R7, R7, 0x1000 ;  /* 0x0000100007077836 */ /* 0x000fe20000000000 */
[----:B-1----:R-:W-:Y:S02]  /*0b50*/  ISETP.NE.AND P1, PT, R6, UR4, PT ;  /* 0x0000000406007c0c */ /* 0x002fe4000bf25270 */
[----:B--2---:R-:W-:Y:S02]  /*0b60*/  ISETP.NE.AND P2, PT, R16, UR4, PT ;  /* 0x0000000410007c0c */ /* 0x004fe4000bf45270 */
[----:B------:R-:W-:-:S02]  /*0b70*/  SEL R6, RZ, 0x1, P1 ;  /* 0x00000001ff067807 */ /* 0x000fc40000800000 */
[----:B----4-:R-:W-:Y:S02]  /*0b80*/  SEL R9, RZ, 0x1, P2 ;  /* 0x00000001ff097807 */ /* 0x010fe40001000000 */
[----:B---3--:R-:W-:Y:S02]  /*0b90*/  ISETP.NE.AND P1, PT, R26, UR4, PT ;  /* 0x000000041a007c0c */ /* 0x008fe4000bf25270 */
[----:B-----5:R-:W-:Y:S02]  /*0ba0*/  ISETP.NE.AND P2, PT, R8, UR4, PT ;  /* 0x0000000408007c0c */ /* 0x020fe4000bf45270 */
[----:B------:R-:W-:Y:S02]  /*0bb0*/  IADD3 R22, P5, P6, R9, R22, R6 ;  /* 0x0000001609167210 */ /* 0x000fe40007ebe006 */
[----:B------:R-:W-:Y:S02]  /*0bc0*/  SEL R9, RZ, 0x1, P1 ;  /* 0x00000001ff097807 */ /* 0x000fe40000800000 */
[----:B------:R-:W-:-:S02]  /*0bd0*/  SEL R8, RZ, 0x1, P2 ;  /* 0x00000001ff087807 */ /* 0x000fc40001000000 */
[----:B------:R-:W-:Y:S02]  /*0be0*/  ISETP.NE.AND P3, PT, R10, UR4, PT ;  /* 0x000000040a007c0c */ /* 0x000fe4000bf65270 */
[----:B------:R-:W-:Y:S02]  /*0bf0*/  ISETP.NE.AND P4, PT, R12, UR4, PT ;  /* 0x000000040c007c0c */ /* 0x000fe4000bf85270 */
[----:B------:R-:W-:Y:S02]  /*0c00*/  IADD3 R8, P1, P2, R8, R22, R9 ;  /* 0x0000001608087210 */ /* 0x000fe40007a3e009 */
[----:B------:R-:W-:Y:S02]  /*0c10*/  SEL R6, RZ, 0x1, P3 ;  /* 0x00000001ff067807 */ /* 0x000fe40001800000 */
[----:B0-----:R-:W-:Y:S02]  /*0c20*/  SEL R3, RZ, 0x1, P4 ;  /* 0x00000001ff037807 */ /* 0x001fe40002000000 */
[----:B------:R-:W-:-:S02]  /*0c30*/  ISETP.NE.AND P4, PT, R14, UR4, PT ;  /* 0x000000040e007c0c */ /* 0x000fc4000bf85270 */
[----:B------:R-:W-:Y:S02]  /*0c40*/  ISETP.NE.AND P3, PT, R2, UR4, PT ;  /* 0x0000000402007c0c */ /* 0x000fe4000bf65270 */
[----:B------:R-:W-:Y:S02]  /*0c50*/  IADD3.X R25, PT, PT, RZ, R25, RZ, P5, P6 ;  /* 0x00000019ff197210 */ /* 0x000fe40002fec4ff */
[----:B------:R-:W-:Y:S02]  /*0c60*/  IADD3 R2, P5, P6, R3, R8, R6 ;  /* 0x0000000803027210 */ /* 0x000fe40007ebe006 */
[----:B------:R-:W-:Y:S02]  /*0c70*/  SEL R3, RZ, 0x1, P4 ;  /* 0x00000001ff037807 */ /* 0x000fe40002000000 */
[----:B------:R-:W-:Y:S02]  /*0c80*/  SEL R22, RZ, 0x1, P3 ;  /* 0x00000001ff167807 */ /* 0x000fe40001800000 */
[----:B------:R-:W-:-:S02]  /*0c90*/  IADD3.X R25, PT, PT, RZ, R25, RZ, P1, P2 ;  /* 0x00000019ff197210 */ /* 0x000fc40000fe44ff */
[----:B------:R-:W-:Y:S02]  /*0ca0*/  IADD3 R22, P1, P2, R22, R2, R3 ;  /* 0x0000000216167210 */ /* 0x000fe40007a3e003 */
[----:B------:R-:W-:-:S04]  /*0cb0*/  IADD3.X R25, PT, PT, RZ, R25, RZ, P5, P6 ;  /* 0x00000019ff197210 */ /* 0x000fc80002fec4ff */
[----:B------:R-:W-:-:S07]  /*0cc0*/  IADD3.X R25, PT, PT, RZ, R25, RZ, P1, P2 ;  /* 0x00000019ff197210 */ /* 0x000fce0000fe44ff */
.L_x_467:
[----:B------:R-:W-:Y:S05]  /*0cd0*/  BSYNC.RECONVERGENT B2 ;  /* 0x0000000000027941 */ /* 0x000fea0003800200 */
.L_x_466:
        /* <DEDUP_REMOVED lines=12> */
[----:B0-----:R-:W-:-:S04]  /*0da0*/  IMAD.WIDE.U32 R8, R9, 0x4, R2 ;  /* 0x0000000409087825 */ /* 0x001fc800078e0002 */
[--C-:B------:R-:W-:Y:S02]  /*0db0*/  IMAD.WIDE.U32 R10, R11, 0x4, R2.reuse ;  /* 0x000000040b0a7825 */ /* 0x100fe400078e0002 */
[----:B------:R-:W1:Y:S02]  /*0dc0*/  LDG.E R8, desc[UR8][R8.64] ;  /* 0x0000000808087981 */ /* 0x000e64000c1e1900 */
[--C-:B------:R-:W-:Y:S02]  /*0dd0*/  IMAD.WIDE.U32 R12, R13, 0x4, R2.reuse ;  /* 0x000000040d0c7825 */ /* 0x100fe400078e0002 */
[----:B------:R-:W2:Y:S02]  /*0de0*/  LDG.E R10, desc[UR8][R10.64] ;  /* 0x000000080a0a7981 */ /* 0x000ea4000c1e1900 */
[----:B------:R-:W-:Y:S02]  /*0df0*/  IMAD.WIDE.U32 R2, R15, 0x4, R2 ;  /* 0x000000040f027825 */ /* 0x000fe400078e0002 */
[----:B------:R-:W3:Y:S04]  /*0e00*/  LDG.E R12, desc[UR8][R12.64] ;  /* 0x000000080c0c7981 */ /* 0x000ee8000c1e1900 */
[----:B------:R-:W4:Y:S01]  /*0e10*/  LDG.E R2, desc[UR8][R2.64] ;  /* 0x0000000802027981 */ /* 0x000f22000c1e1900 */
[----:B------:R-:W-:Y:S01]  /*0e20*/  VIADD R7, R7, 0x800 ;  /* 0x0000080007077836 */ /* 0x000fe20000000000 */
[----:B-1----:R-:W-:-:S02]  /*0e30*/  ISETP.NE.AND P1, PT, R8, UR4, PT ;  /* 0x0000000408007c0c */ /* 0x002fc4000bf25270 */
[----:B--2---:R-:W-:Y:S02]  /*0e40*/  ISETP.NE.AND P2, PT, R10, UR4, PT ;  /* 0x000000040a007c0c */ /* 0x004fe4000bf45270 */
[----:B------:R-:W-:Y:S02]  /*0e50*/  SEL R15, RZ, 0x1, P1 ;  /* 0x00000001ff0f7807 */ /* 0x000fe40000800000 */
[----:B---3--:R-:W-:Y:S02]  /*0e60*/  ISETP.NE.AND P3, PT, R12, UR4, PT ;  /* 0x000000040c007c0c */ /* 0x008fe4000bf65270 */
[----:B------:R-:W-:Y:S02]  /*0e70*/  SEL R6, RZ, 0x1, P2 ;  /* 0x00000001ff067807 */ /* 0x000fe40001000000 */
[----:B----4-:R-:W-:Y:S02]  /*0e80*/  ISETP.NE.AND P4, PT, R2, UR4, PT ;  /* 0x0000000402007c0c */ /* 0x010fe4000bf85270 */
[----:B------:R-:W-:-:S02]  /*0e90*/  SEL R9, RZ, 0x1, P3 ;  /* 0x00000001ff097807 */ /* 0x000fc40001800000 */
[----:B------:R-:W-:Y:S02]  /*0ea0*/  SEL R8, RZ, 0x1, P4 ;  /* 0x00000001ff087807 */ /* 0x000fe40002000000 */
[----:B------:R-:W-:-:S04]  /*0eb0*/  IADD3 R6, P1, P2, R6, R22, R15 ;  /* 0x0000001606067210 */ /* 0x000fc80007a3e00f */
[----:B------:R-:W-:Y:S02]  /*0ec0*/  IADD3 R22, P3, P4, R8, R6, R9 ;  /* 0x0000000608167210 */ /* 0x000fe40007c7e009 */
[----:B------:R-:W-:-:S04]  /*0ed0*/  IADD3.X R25, PT, PT, RZ, R25, RZ, P1, P2 ;  /* 0x00000019ff197210 */ /* 0x000fc80000fe44ff */
[----:B------:R-:W-:-:S07]  /*0ee0*/  IADD3.X R25, PT, PT, RZ, R25, RZ, P3, P4 ;  /* 0x00000019ff197210 */ /* 0x000fce0001fe84ff */
.L_x_469:
[----:B------:R-:W-:Y:S05]  /*0ef0*/  BSYNC.RECONVERGENT B2 ;  /* 0x0000000000027941 */ /* 0x000fea0003800200 */
.L_x_468:
[----:B------:R-:W-:Y:S05]  /*0f00*/  @!P0 BRA `(.L_x_461) ;  /* 0x0000000000388947 */ /* 0x000fea0003800000 */
[----:B------:R-:W0:Y:S01]  /*0f10*/  LDC.64 R8, c[0x0][0x380] ;  /* 0x0000e000ff087b82 */ /* 0x000e220000000a00 */
[----:B------:R-:W-:Y:S02]  /*0f20*/  IMAD R7, R0, 0xe00, R7 ;  /* 0x00000e0000077824 */ /* 0x000fe400078e0207 */
[----:B------:R-:W-:-:S07]  /*0f30*/  IMAD.MOV R4, RZ, RZ, -R4 ;  /* 0x000000ffff047224 */ /* 0x000fce00078e0a04 */
.L_x_470:
[C---:B0-----:R-:W-:Y:S01]  /*0f40*/  IMAD.WIDE.U32 R2, R7.reuse, 0x4, R8 ;  /* 0x0000000407027825 */ /* 0x041fe200078e0008 */
        /* <DEDUP_REMOVED lines=10> */
.L_x_461:
[----:B------:R-:W-:Y:S05]  /*0ff0*/  BSYNC.RECONVERGENT B1 ;  /* 0x0000000000017941 */ /* 0x000fea0003800200 */
.L_x_460:
[----:B------:R-:W-:-:S13]  /*1000*/  ISETP.GE.U32.AND P0, PT, R28, 0x200, PT ;  /* 0x000002001c00780c */ /* 0x000fda0003f06070 */
        /* <DEDUP_REMOVED lines=23> */
[C---:B------:R-:W-:Y:S01]  /*1180*/  ISETP.GT.AND P0, PT, R10.reuse, 0x17, PT ;  /* 0x000000170a00780c */ /* 0x040fe20003f04270 */
[----:B------:R-:W-:Y:S01]  /*1190*/  IMAD.X R4, R3, 0x1, R6, P1 ;  /* 0x0000000103047824 */ /* 0x000fe200008e0606 */
[----:B------:R-:W-:-:S04]  /*11a0*/  ISETP.NE.AND P1, PT, R10, RZ, PT ;  /* 0x000000ff0a00720c */ /* 0x000fc80003f25270 */
[----:B------:R-:W1:Y:S09]  /*11b0*/  SHFL.DOWN PT, R3, R4, 0x8, 0x1f ;  /* 0x09001f0004037f89 */ /* 0x000e7200000e0000 */
[----:B------:R-:W2:Y:S01]  /*11c0*/  @!P1 S2R R7, SR_CgaCtaId ;  /* 0x0000000000079919 */ /* 0x000ea20000008800 */
[----:B------:R-:W-:-:S02]  /*11d0*/  @!P1 MOV R6, 0x400 ;  /* 0x0000040000069802 */ /* 0x000fc40000000f00 */
[----:B0-----:R-:W-:-:S04]  /*11e0*/  SEL R2, R2, RZ, !P0 ;  /* 0x000000ff02027207 */ /* 0x001fc80004000000 */
[----:B------:R-:W-:Y:S02]  /*11f0*/  IADD3 R9, P2, PT, R2, R11, RZ ;  /* 0x0000000b02097210 */ /* 0x000fe40007f5e0ff */
[----:B-1----:R-:W-:-:S03]  /*1200*/  SEL R3, R3, RZ, !P0 ;  /* 0x000000ff03037207 */ /* 0x002fc60004000000 */
[----:B------:R-:W0:Y:S01]  /*1210*/  SHFL.DOWN PT, R2, R9, 0x10, 0x1f ;  /* 0x0a001f0009027f89 */ /* 0x000e2200000e0000 */
[----:B------:R-:W-:Y:S01]  /*1220*/  ISETP.GT.AND P0, PT, R10, 0xf, PT ;  /* 0x0000000f0a00780c */ /* 0x000fe20003f04270 */
[----:B------:R-:W-:Y:S01]  /*1230*/  IMAD.X R8, R3, 0x1, R4, P2 ;  /* 0x0000000103087824 */ /* 0x000fe200010e0604 */
[----:B------:R-:W-:-:S04]  /*1240*/  @!P1 SHF.R.U32.HI R4, RZ, 0x2, R5 ;  /* 0x00000002ff049819 */ /* 0x000fc80000011605 */
[----:B------:R-:W1:Y:S01]  /*1250*/  SHFL.DOWN PT, R3, R8, 0x10, 0x1f ;  /* 0x0a001f0008037f89 */ /* 0x000e6200000e0000 */
[----:B------:R-:W-:Y:S02]  /*1260*/  @!P1 LOP3.LUT R4, R4, 0xf8, RZ, 0xc0, !PT ;  /* 0x000000f804049812 */ /* 0x000fe400078ec0ff */
[----:B--2---:R-:W-:-:S05]  /*1270*/  @!P1 LEA R7, R7, R6, 0x18 ;  /* 0x0000000607079211 */ /* 0x004fca00078ec0ff */
[----:B------:R-:W-:Y:S01]  /*1280*/  @!P1 IMAD.IADD R7, R4, 0x1, R7 ;  /* 0x0000000104079824 */ /* 0x000fe200078e0207 */
[----:B0-----:R-:W-:-:S04]  /*1290*/  SEL R2, R2, RZ, !P0 ;  /* 0x000000ff02027207 */ /* 0x001fc80004000000 */
[----:B------:R-:W-:Y:S02]  /*12a0*/  IADD3 R2, P2, PT, R2, R9, RZ ;  /* 0x0000000902027210 */ /* 0x000fe40007f5e0ff */
[----:B-1----:R-:W-:Y:S02]  /*12b0*/  SEL R3, R3, RZ, !P0 ;  /* 0x000000ff03037207 */ /* 0x002fe40004000000 */
[----:B------:R-:W-:-:S03]  /*12c0*/  ISETP.NE.AND P0, PT, R5, RZ, PT ;  /* 0x000000ff0500720c */ /* 0x000fc60003f05270 */
        /* <DEDUP_REMOVED lines=9> */
[----:B-1----:R-:W1:Y:S04]  /*1360*/  LDS.128 R4, [UR4+0x30] ;  /* 0x00003004ff047984 */ /* 0x002e680008000c00 */
        /* <DEDUP_REMOVED lines=22> */
.L_x_471:
[----:B------:R-:W-:-:S04]  /*14d0*/  LOP3.LUT R2, R5, 0x3e0, RZ, 0xc0, !PT ;  /* 0x000003e005027812 */ /* 0x000fc800078ec0ff */
[----:B------:R-:W-:Y:S01]  /*14e0*/  LOP3.LUT R7, RZ, R2, RZ, 0x33, !PT ;  /* 0x00000002ff077212 */ /* 0x000fe200078e33ff */
[----:B------:R-:W-:Y:S02]  /*14f0*/  VIADD R3, R2, 0x20 ;  /* 0x0000002002037836 */ /* 0x000fe40000000000 */
[----:B------:R-:W0:Y:S02]  /*1500*/  S2R R2, SR_LANEID ;  /* 0x0000000000027919 */ /* 0x000e240000000000 */
[----:B------:R-:W-:Y:S01]  /*1510*/  IMAD.IADD R7, R28, 0x1, R7 ;  /* 0x000000011c077824 */ /* 0x000fe200078e0207 */
[----:B------:R-:W-:-:S04]  /*1520*/  ISETP.GT.U32.AND P0, PT, R3, R28, PT ;  /* 0x0000001c0300720c */ /* 0x000fc80003f04070 */
        /* <DEDUP_REMOVED lines=11> */
[----:B------:R-:W-:Y:S01]  /*15e0*/  ISETP.GT.AND P0, PT, R6, R7, PT ;  /* 0x000000070600720c */ /* 0x000fe20003f04270 */
[----:B------:R-:W-:Y:S02]  /*15f0*/  VIADD R6, R2, 0x4 ;  /* 0x0000000402067836 */ /* 0x000fe40000000000 */
[----:B------:R-:W1:Y:S01]  /*1600*/  SHFL.DOWN PT, R4, R9, 0x2, R7 ;  /* 0x0840000009047989 */ /* 0x000e6200000e0007 */
[----:B0-----:R-:W-:-:S04]  /*1610*/  SEL R3, R3, RZ, !P0 ;  /* 0x000000ff03037207 */ /* 0x001fc80004000000 */
[----:B------:R-:W-:Y:S02]  /*1620*/  IADD3 R8, P1, PT, R3, R10, RZ ;  /* 0x0000000a03087210 */ /* 0x000fe40007f3e0ff */
[----:B-1----:R-:W-:Y:S02]  /*1630*/  SEL R4, R4, RZ, !P0 ;  /* 0x000000ff04047207 */ /* 0x002fe40004000000 */
[----:B------:R-:W-:Y:S01]  /*1640*/  ISETP.GT.AND P0, PT, R6, R7, PT ;  /* 0x000000070600720c */ /* 0x000fe20003f04270 */
[----:B------:R-:W0:Y:S01]  /*1650*/  SHFL.DOWN PT, R3, R8, 0x4, R7 ;  /* 0x0880000008037989 */ /* 0x000e2200000e0007 */
[----:B------:R-:W-:Y:S02]  /*1660*/  VIADD R6, R2, 0x8 ;  /* 0x0000000802067836 */ /* 0x000fe40000000000 */
[----:B------:R-:W-:Y:S02]  /*1670*/  IMAD.X R11, R4, 0x1, R9, P1 ;  /* 0x00000001040b7824 */ /* 0x000fe400008e0609 */
[----:B------:R-:W-:-:S03]  /*1680*/  VIADD R2, R2, 0x10 ;  /* 0x0000001002027836 */ /* 0x000fc60000000000 */
[----:B------:R-:W1:Y:S01]  /*1690*/  SHFL.DOWN PT, R4, R11, 0x4, R7 ;  /* 0x088000000b047989 */ /* 0x000e6200000e0007 */
[----:B0-----:R-:W-:-:S04]  /*16a0*/  SEL R3, R3, RZ, !P0 ;  /* 0x000000ff03037207 */ /* 0x001fc80004000000 */
[----:B------:R-:W-:Y:S02]  /*16b0*/  IADD3 R10, P1, PT, R3, R8, RZ ;  /* 0x00000008030a7210 */ /* 0x000fe40007f3e0ff */
[----:B-1----:R-:W-:-:S03]  /*16c0*/  SEL R4, R4, RZ, !P0 ;  /* 0x000000ff04047207 */ /* 0x002fc60004000000 */
[----:B------:R-:W0:Y:S01]  /*16d0*/  SHFL.DOWN PT, R3, R10, 0x8, R7 ;  /* 0x090000000a037989 */ /* 0x000e2200000e0007 */
[----:B------:R-:W-:Y:S01]  /*16e0*/  ISETP.GT.AND P0, PT, R6, R7, PT ;  /* 0x000000070600720c */ /* 0x000fe20003f04270 */
[----:B------:R-:W-:Y:S02]  /*16f0*/  IMAD.X R9, R4, 0x1, R11, P1 ;  /* 0x0000000104097824 */ /* 0x000fe400008e060b */
[----:B------:R-:W1:Y:S03]  /*1700*/  @!P2 S2R R11, SR_CgaCtaId ;  /* 0x00000000000ba919 */ /* 0x000e660000008800 */
[----:B------:R-:W2:Y:S01]  /*1710*/  SHFL.DOWN PT, R4, R9, 0x8, R7 ;  /* 0x0900000009047989 */ /* 0x000ea200000e0007 */
[----:B0-----:R-:W-:-:S04]  /*1720*/  SEL R3, R3, RZ, !P0 ;  /* 0x000000ff03037207 */ /* 0x001fc80004000000 */
[----:B------:R-:W-:-:S05]  /*1730*/  IADD3 R6, P1, PT, R3, R10, RZ ;  /* 0x0000000a03067210 */ /* 0x000fca0007f3e0ff */
[----:B------:R-:W0:Y:S01]  /*1740*/  SHFL.DOWN PT, R3, R6, 0x10, R7 ;  /* 0x0a00000006037989 */ /* 0x000e2200000e0007 */
[----:B--2---:R-:W-:Y:S02]  /*1750*/  SEL R4, R4, RZ, !P0 ;  /* 0x000000ff04047207 */ /* 0x004fe40004000000 */
[----:B------:R-:W-:Y:S02]  /*1760*/  ISETP.GT.AND P0, PT, R2, R7, PT ;  /* 0x000000070200720c */ /* 0x000fe40003f04270 */
[----:B------:R-:W-:Y:S01]  /*1770*/  @!P2 MOV R2, 0x400 ;  /* 0x000004000002a802 */ /* 0x000fe20000000f00 */
[----:B------:R-:W-:Y:S01]  /*1780*/  IMAD.X R8, R4, 0x1, R9, P1 ;  /* 0x0000000104087824 */ /* 0x000fe200008e0609 */
[----:B------:R-:W-:Y:S02]  /*1790*/  @!P2 SHF.R.U32.HI R9, RZ, 0x2, R5 ;  /* 0x00000002ff09a819 */ /* 0x000fe40000011605 */
[----:B-1----:R-:W-:Y:S02]  /*17a0*/  @!P2 LEA R10, R11, R2, 0x18 ;  /* 0x000000020b0aa211 */ /* 0x002fe400078ec0ff */
[----:B------:R-:W1:Y:S01]  /*17b0*/  SHFL.DOWN PT, R4, R8, 0x10, R7 ;  /* 0x0a00000008047989 */ /* 0x000e6200000e0007 */
[----:B------:R-:W-:-:S05]  /*17c0*/  @!P2 LOP3.LUT R9, R9, 0xf8, RZ, 0xc0, !PT ;  /* 0x000000f80909a812 */ /* 0x000fca00078ec0ff */
        /* <DEDUP_REMOVED lines=9> */
[----:B------:R-:W1:Y:S01]  /*1860*/  S2UR UR5, SR_CgaCtaId ;  /* 0x00000000000579c3 */ /* 0x000e620000008800 */
[----:B------:R-:W-:Y:S01]  /*1870*/  UMOV UR4, 0x400 ;  /* 0x0000040000047882 */ /* 0x000fe20000000000 */
[C---:B------:R-:W-:Y:S02]  /*1880*/  ISETP.GT.U32.AND P1, PT, R28.reuse, 0x20, PT ;  /* 0x000000201c00780c */ /* 0x040fe40003f24070 */
[C---:B------:R-:W-:Y:S02]  /*1890*/  ISETP.GT.U32.AND P2, PT, R28.reuse, 0x40, PT ;  /* 0x000000401c00780c */ /* 0x040fe40003f44070 */
[C---:B------:R-:W-:Y:S02]  /*18a0*/  ISETP.GT.U32.AND P3, PT, R28.reuse, 0x80, PT ;  /* 0x000000801c00780c */ /* 0x040fe40003f64070 */
[C---:B------:R-:W-:Y:S02]  /*18b0*/  ISETP.GT.U32.AND P5, PT, R28.reuse, 0x180, PT ;  /* 0x000001801c00780c */ /* 0x040fe40003fa4070 */
[----:B------:R-:W-:Y:S01]  /*18c0*/  ISETP.GT.U32.AND P6, PT, R28, 0x1a0, PT ;  /* 0x000001a01c00780c */ /* 0x000fe20003fc4070 */
[----:B-1----:R-:W-:-:S09]  /*18d0*/  ULEA UR4, UR5, UR4, 0x18 ;  /* 0x0000000405047291 */ /* 0x002fd2000f8ec0ff */
[----:B------:R-:W1:Y:S04]  /*18e0*/  LDS.64 R12, [UR4+0x18] ;  /* 0x00001804ff0c7984 */ /* 0x000e680008000a00 */
[----:B------:R-:W2:Y:S04]  /*18f0*/  LDS.128 R16, [UR4+0x20] ;  /* 0x00002004ff107984 */ /* 0x000ea80008000c00 */
[----:B------:R-:W3:Y:S04]  /*1900*/  LDS.128 R4, [UR4+0x30] ;  /* 0x00003004ff047984 */ /* 0x000ee80008000c00 */
[----:B0-----:R-:W0:Y:S04]  /*1910*/  LDS.128 R8, [UR4+0x40] ;  /* 0x00004004ff087984 */ /* 0x001e280008000c00 */
[----:B------:R-:W-:Y:S01]  /*1920*/  LDS.128 R24, [UR4+0x80] ;  /* 0x00008004ff187984 */ /* 0x000fe20008000c00 */
[----:B-1----:R-:W-:-:S02]  /*1930*/  SEL R22, R12, RZ, P1 ;  /* 0x000000ff0c167207 */ /* 0x002fc40000800000 */
[----:B------:R-:W-:Y:S02]  /*1940*/  SEL R23, R13, RZ, P1 ;  /* 0x000000ff0d177207 */ /* 0x000fe40000800000 */
[----:B--2---:R-:W-:Y:S01]  /*1950*/  SEL R21, R16, RZ, P2 ;  /* 0x000000ff10157207 */ /* 0x004fe20001000000 */
[----:B------:R-:W1:Y:S01]  /*1960*/  LDS.128 R12, [UR4+0x50] ;  /* 0x00005004ff0c7984 */ /* 0x000e620008000c00 */
[----:B------:R-:W-:Y:S02]  /*1970*/  ISETP.GT.U32.AND P1, PT, R28, 0x60, PT ;  /* 0x000000601c00780c */ /* 0x000fe40003f24070 */
[----:B------:R-:W-:Y:S02]  /*1980*/  SEL R20, R17, RZ, P2 ;  /* 0x000000ff11147207 */ /* 0x000fe40001000000 */
[----:B------:R-:W-:Y:S02]  /*1990*/  IADD3 R16, P2, P4, R21, R22, R2 ;  /* 0x0000001615107210 */ /* 0x000fe40007c5e002 */
[----:B------:R-:W-:-:S02]  /*19a0*/  SEL R17, R18, RZ, P1 ;  /* 0x000000ff12117207 */ /* 0x000fc40000800000 */
[----:B---3--:R-:W-:Y:S02]  /*19b0*/  SEL R4, R4, RZ, P3 ;  /* 0x000000ff04047207 */ /* 0x008fe40001800000 */
[----:B------:R-:W-:Y:S02]  /*19c0*/  IADD3.X R20, PT, PT, R20, R23, R3, P2, P4 ;  /* 0x0000001714147210 */ /* 0x000fe400017e8403 */
[----:B------:R-:W-:Y:S02]  /*19d0*/  SEL R3, R5, RZ, P3 ;  /* 0x000000ff05037207 */ /* 0x000fe40001800000 */
[----:B------:R-:W-:Y:S02]  /*19e0*/  SEL R2, R19, RZ, P1 ;  /* 0x000000ff13027207 */ /* 0x000fe40000800000 */
[----:B------:R-:W-:Y:S02]  /*19f0*/  IADD3 R4, P3, P4, R4, R16, R17 ;  /* 0x0000001004047210 */ /* 0x000fe40007c7e011 */
[----:B------:R-:W2:Y:S01]  /*1a00*/  LDS.128 R16, [UR4+0x60] ;  /* 0x00006004ff107984 */ /* 0x000ea20008000c00 */
[----:B------:R-:W-:-:S02]  /*1a10*/  ISETP.GT.U32.AND P1, PT, R28, 0xa0, PT ;  /* 0x000000a01c00780c */ /* 0x000fc40003f24070 */
[----:B------:R-:W-:Y:S02]  /*1a20*/  IADD3.X R3, PT, PT, R3, R20, R2, P3, P4 ;  /* 0x0000001403037210 */ /* 0x000fe40001fe8402 */
[----:B------:R-:W3:Y:S01]  /*1a30*/  LDS.128 R20, [UR4+0x70] ;  /* 0x00007004ff147984 */ /* 0x000ee20008000c00 */
[----:B------:R-:W-:Y:S02]  /*1a40*/  ISETP.GT.U32.AND P2, PT, R28, 0xc0, PT ;  /* 0x000000c01c00780c */ /* 0x000fe40003f44070 */
[----:B------:R-:W-:Y:S02]  /*1a50*/  SEL R5, R6, RZ, P1 ;  /* 0x000000ff06057207 */ /* 0x000fe40000800000 */
[----:B0-----:R-:W-:Y:S02]  /*1a60*/  SEL R2, R8, RZ, P2 ;  /* 0x000000ff08027207 */ /* 0x001fe40001000000 */
[----:B------:R-:W-:Y:S02]  /*1a70*/  SEL R7, R7, RZ, P1 ;  /* 0x000000ff07077207 */ /* 0x000fe40000800000 */
[----:B------:R-:W-:-:S02]  /*1a80*/  ISETP.GT.U32.AND P1, PT, R28, 0xe0, PT ;  /* 0x000000e01c00780c */ /* 0x000fc40003f24070 */
[----:B------:R-:W-:Y:S02]  /*1a90*/  IADD3 R2, P3, P4, R2, R4, R5 ;  /* 0x0000000402027210 */ /* 0x000fe40007c7e005 */
[----:B------:R-:W-:Y:S02]  /*1aa0*/  SEL R6, R9, RZ, P2 ;  /* 0x000000ff09067207 */ /* 0x000fe40001000000 */
[----:B------:R-:W-:Y:S02]  /*1ab0*/  ISETP.GT.U32.AND P2, PT, R28, 0x100, PT ;  /* 0x000001001c00780c */ /* 0x000fe40003f44070 */
[----:B------:R-:W-:Y:S02]  /*1ac0*/  SEL R4, R10, RZ, P1 ;  /* 0x000000ff0a047207 */ /* 0x000fe40000800000 */
[----:B------:R-:W-:Y:S02]  /*1ad0*/  SEL R10, R11, RZ, P1 ;  /* 0x000000ff0b0a7207 */ /* 0x000fe40000800000 */
[----:B------:R-:W-:-:S02]  /*1ae0*/  ISETP.GT.U32.AND P1, PT, R28, 0x120, PT ;  /* 0x000001201c00780c */ /* 0x000fc40003f24070 */
[----:B------:R-:W-:Y:S02]  /*1af0*/  IADD3.X R6, PT, PT, R6, R3, R7, P3, P4 ;  /* 0x0000000306067210 */ /* 0x000fe40001fe8407 */
[----:B-1----:R-:W-:Y:S02]  /*1b00*/  SEL R3, R12, RZ, P2 ;  /* 0x000000ff0c037207 */ /* 0x002fe40001000000 */
[----:B------:R-:W-:Y:S02]  /*1b10*/  SEL R7, R13, RZ, P2 ;  /* 0x000000ff0d077207 */ /* 0x000fe40001000000 */
[----:B------:R-:W-:Y:S02]  /*1b20*/  ISETP.GT.U32.AND P2, PT, R28, 0x140, PT ;  /* 0x000001401c00780c */ /* 0x000fe40003f44070 */
[----:B------:R-:W-:Y:S02]  /*1b30*/  SEL R5, R14, RZ, P1 ;  /* 0x000000ff0e057207 */ /* 0x000fe40000800000 */
[----:B------:R-:W-:-:S02]  /*1b40*/  SEL R15, R15, RZ, P1 ;  /* 0x000000ff0f0f7207 */ /* 0x000fc40000800000 */
[----:B------:R-:W-:Y:S02]  /*1b50*/  ISETP.GT.U32.AND P1, PT, R28, 0x160, PT ;  /* 0x000001601c00780c */ /* 0x000fe40003f24070 */
[----:B------:R-:W-:Y:S02]  /*1b60*/  IADD3 R4, P3, P4, R3, R2, R4 ;  /* 0x0000000203047210 */ /* 0x000fe40007c7e004 */
[----:B--2---:R-:W-:Y:S02]  /*1b70*/  SEL R2, R16, RZ, P2 ;  /* 0x000000ff10027207 */ /* 0x004fe40001000000 */
[----:B------:R-:W-:Y:S02]  /*1b80*/  SEL R3, R18, RZ, P1 ;  /* 0x000000ff12037207 */ /* 0x000fe40000800000 */
[----:B------:R-:W-:Y:S02]  /*1b90*/  IADD3.X R7, PT, PT, R7, R6, R10, P3, P4 ;  /* 0x0000000607077210 */ /* 0x000fe40001fe840a */
[----:B------:R-:W-:-:S02]  /*1ba0*/  SEL R18, R19, RZ, P1 ;  /* 0x000000ff13127207 */ /* 0x000fc40000800000 */
[----:B------:R-:W-:Y:S02]  /*1bb0*/  SEL R6, R17, RZ, P2 ;  /* 0x000000ff11067207 */ /* 0x000fe40001000000 */
[----:B------:R-:W-:Y:S02]  /*1bc0*/  IADD3 R2, P1, P3, R2, R4, R5 ;  /* 0x0000000402027210 */ /* 0x000fe40007b3e005 */
[----:B---3--:R-:W-:Y:S02]  /*1bd0*/  SEL R4, R20, RZ, P5 ;  /* 0x000000ff14047207 */ /* 0x008fe40002800000 */
[----:B------:R-:W-:Y:S02]  /*1be0*/  ISETP.GT.U32.AND P2, PT, R28, 0x1c0, PT ;  /* 0x000001c01c00780c */ /* 0x000fe40003f44070 */
[----:B------:R-:W-:Y:S02]  /*1bf0*/  IADD3.X R6, PT, PT, R6, R7, R15, P1, P3 ;  /* 0x0000000706067210 */ /* 0x000fe40000fe640f */
[----:B------:R-:W-:-:S02]  /*1c00*/  IADD3 R4, P3, P4, R4, R2, R3 ;  /* 0x0000000204047210 */ /* 0x000fc40007c7e003 */
[----:B------:R-:W-:Y:S02]  /*1c10*/  SEL R2, R22, RZ, P6 ;  /* 0x000000ff16027207 */ /* 0x000fe40003000000 */
[----:B------:R-:W-:Y:S02]  /*1c20*/  SEL R3, R24, RZ, P2 ;  /* 0x000000ff18037207 */ /* 0x000fe40001000000 */
[----:B------:R-:W-:Y:S02]  /*1c30*/  ISETP.GT.U32.AND P1, PT, R28, 0x1e0, PT ;  /* 0x000001e01c00780c */ /* 0x000fe40003f24070 */
        /* <DEDUP_REMOVED lines=11> */
.L_x_457:
[----:B------:R-:W0:Y:S01]  /*1cf0*/  S2R R5, SR_TID.X ;  /* 0x0000000000057919 */ /* 0x000e220000002100 */
[----:B------:R-:W1:Y:S01]  /*1d00*/  LDC.64 R8, c[0x0][0x380] ;  /* 0x0000e000ff087b82 */ /* 0x000e620000000a00 */
[----:B------:R-:W2:Y:S01]  /*1d10*/  LDCU UR5, c[0x0][0x388] ;  /* 0x00007100ff0577ac */ /* 0x000ea20008000800 */
[----:B0-----:R-:W-:-:S04]  /*1d20*/  IMAD R3, R0, 0xe00, R5 ;  /* 0x00000e0000037824 */ /* 0x001fc800078e0205 */
[----:B-1----:R-:W-:-:S05]  /*1d30*/  IMAD.WIDE.U32 R8, R3, 0x4, R8 ;  /* 0x0000000403087825 */ /* 0x002fca00078e0008 */
[----:B------:R-:W2:Y:S04]  /*1d40*/  LDG.E R14, desc[UR8][R8.64] ;  /* 0x00000008080e7981 */ /* 0x000ea8000c1e1900 */
[----:B------:R-:W3:Y:S04]  /*1d50*/  LDG.E R3, desc[UR8][R8.64+0x800] ;  /* 0x0008000808037981 */ /* 0x000ee8000c1e1900 */
[----:B------:R-:W4:Y:S04]  /*1d60*/  LDG.E R4, desc[UR8][R8.64+0x1000] ;  /* 0x0010000808047981 */ /* 0x000f28000c1e1900 */
[----:B------:R-:W5:Y:S04]  /*1d70*/  LDG.E R10, desc[UR8][R8.64+0x1800] ;  /* 0x00180008080a7981 */ /* 0x000f68000c1e1900 */
[----:B------:R-:W5:Y:S04]  /*1d80*/  LDG.E R11, desc[UR8][R8.64+0x2000] ;  /* 0x00200008080b7981 */ /* 0x000f68000c1e1900 */
[----:B------:R-:W5:Y:S04]  /*1d90*/  LDG.E R12, desc[UR8][R8.64+0x2800] ;  /* 0x00280008080c7981 */ /* 0x000f68000c1e1900 */
[----:B------:R-:W5:Y:S01]  /*1da0*/  LDG.E R13, desc[UR8][R8.64+0x3000] ;  /* 0x00300008080d7981 */ /* 0x000f62000c1e1900 */
[----:B--2---:R-:W-:-:S02]  /*1db0*/  ISETP.NE.AND P0, PT, R14, UR5, PT ;  /* 0x000000050e007c0c */ /* 0x004fc4000bf05270 */
[----:B---3--:R-:W-:Y:S02]  /*1dc0*/  ISETP.NE.AND P1, PT, R3, UR5, PT ;  /* 0x0000000503007c0c */ /* 0x008fe4000bf25270 */
[----:B------:R-:W-:Y:S02]  /*1dd0*/  SEL R14, RZ, 0x1, P0 ;  /* 0x00000001ff0e7807 */ /* 0x000fe40000000000 */
[----:B----4-:R-:W-:Y:S02]  /*1de0*/  ISETP.NE.AND P2, PT, R4, UR5, PT ;  /* 0x0000000504007c0c */ /* 0x010fe4000bf45270 */
[----:B------:R-:W-:Y:S02]  /*1df0*/  SEL R4, RZ, 0x1, P1 ;  /* 0x00000001ff047807 */ /* 0x000fe40000800000 */
[----:B------:R-:W-:Y:S02]  /*1e00*/  SEL R3, RZ, 0x1, P2 ;  /* 0x00000001ff037807 */ /* 0x000fe40001000000 */
[----:B-----5:R-:W-:-:S02]  /*1e10*/  ISETP.NE.AND P2, PT, R10, UR5, PT ;  /* 0x000000050a007c0c */ /* 0x020fc4000bf45270 */
[----:B------:R-:W-:Y:S02]  /*1e20*/  IADD3 R3, P1, P0, R3, R4, R14 ;  /* 0x0000000403037210 */ /* 0x000fe4000783e00e */
[----:B------:R-:W-:Y:S02]  /*1e30*/  ISETP.NE.AND P3, PT, R11, UR5, PT ;  /* 0x000000050b007c0c */ /* 0x000fe4000bf65270 */
[----:B------:R-:W-:Y:S02]  /*1e40*/  IADD3.X R26, PT, PT, RZ, RZ, RZ, P1, P0 ;  /* 0x000000ffff1a7210 */ /* 0x000fe40000fe04ff */
[----:B------:R-:W-:Y:S02]  /*1e50*/  ISETP.GE.U32.AND P0, PT, R28, R2, PT ;  /* 0x000000021c00720c */ /* 0x000fe40003f06070 */
[----:B------:R-:W-:Y:S02]  /*1e60*/  ISETP.NE.AND P4, PT, R12, UR5, PT ;  /* 0x000000050c007c0c */ /* 0x000fe4000bf85270 */
[----:B------:R-:W-:-:S02]  /*1e70*/  ISETP.NE.AND P5, PT, R13, UR5, PT ;  /* 0x000000050d007c0c */ /* 0x000fc4000bfa5270 */
[----:B------:R-:W-:Y:S02]  /*1e80*/  SEL R9, RZ, 0x1, P2 ;  /* 0x00000001ff097807 */ /* 0x000fe40001000000 */
[----:B------:R-:W-:Y:S02]  /*1e90*/  SEL R10, RZ, 0x1, P3 ;  /* 0x00000001ff0a7807 */ /* 0x000fe40001800000 */
[----:B------:R-:W-:Y:S02]  /*1ea0*/  SEL R8, RZ, 0x1, P4 ;  /* 0x00000001ff087807 */ /* 0x000fe40002000000 */
[----:B------:R-:W-:Y:S02]  /*1eb0*/  SEL R4, RZ, 0x1, P5 ;  /* 0x00000001ff047807 */ /* 0x000fe40002800000 */
[----:B------:R-:W-:-:S04]  /*1ec0*/  IADD3 R3, P2, P3, R10, R3, R9 ;  /* 0x000000030a037210 */ /* 0x000fc80007b5e009 */
[----:B------:R-:W-:Y:S02]  /*1ed0*/  IADD3 R3, P1, P4, R4, R3, R8 ;  /* 0x0000000304037210 */ /* 0x000fe40007c3e008 */
[----:B------:R-:W-:-:S04]  /*1ee0*/  IADD3.X R26, PT, PT, RZ, R26, RZ, P2, P3 ;  /* 0x0000001aff1a7210 */ /* 0x000fc800017e64ff */
[----:B------:R-:W-:Y:S01]  /*1ef0*/  IADD3.X R26, PT, PT, RZ, R26, RZ, P1, P4 ;  /* 0x0000001aff1a7210 */ /* 0x000fe20000fe84ff */
[----:B------:R-:W-:Y:S06]  /*1f00*/  @!P0 BRA `(.L_x_473) ;  /* 0x0000001000948947 */ /* 0x000fec0003800000 */
[----:B------:R-:W-:Y:S01]  /*1f10*/  IMAD.IADD R10, R0, 0x1, R7 ;  /* 0x00000001000a7824 */ /* 0x000fe200078e0207 */
[----:B------:R-:W0:Y:S01]  /*1f20*/  LDC R8, c[0x0][0x3b0] ;  /* 0x0000ec00ff087b82 */ /* 0x000e220000000800 */
[----:B------:R-:W-:Y:S01]  /*1f30*/  VIADD R14, R6, 0xfffff200 ;  /* 0xfffff200060e7836 */ /* 0x000fe20000000000 */
[----:B------:R-:W-:Y:S01]  /*1f40*/  LOP3.LUT R7, RZ, R5, RZ, 0x33, !PT ;  /* 0x00000005ff077212 */ /* 0x000fe200078e33ff */
[----:B------:R-:W-:Y:S01]  /*1f50*/  IMAD R10, R10, 0xe00, RZ ;  /* 0x00000e000a0a7824 */ /* 0x000fe200078e02ff */
[----:B------:R-:W1:Y:S02]  /*1f60*/  LDCU UR6, c[0x0][0x388] ;  /* 0x00007100ff0677ac */ /* 0x000e640008000800 */
[----:B------:R-:W-:Y:S01]  /*1f70*/  IADD3 R7, PT, PT, -R2, R6, R7 ;  /* 0x0000000602077210 */ /* 0x000fe20007ffe107 */
[--C-:B------:R-:W-:Y:S01]  /*1f80*/  IMAD.MOV.U32 R9, RZ, RZ, R10.reuse ;  /* 0x000000ffff097224 */ /* 0x100fe200078e000a */
[C---:B------:R-:W-:Y:S01]  /*1f90*/  ISETP.GT.U32.AND P0, PT, R10.reuse, R14, PT ;  /* 0x0000000e0a00720c */ /* 0x040fe20003f04070 */
[----:B------:R-:W2:Y:S01]  /*1fa0*/  LDCU.64 UR10, c[0x0][0x380] ;  /* 0x00007000ff0a77ac */ /* 0x000ea20008000a00 */
[----:B------:R-:W-:Y:S01]  /*1fb0*/  IADD3 R11, PT, PT, R10, 0x1000, R5 ;  /* 0x000010000a0b7810 */ /* 0x000fe20007ffe005 */
[----:B------:R-:W-:Y:S01]  /*1fc0*/  IMAD R4, R0, -0xe00, R7 ;  /* 0xfffff20000047824 */ /* 0x000fe200078e0207 */
[----:B------:R-:W-:Y:S01]  /*1fd0*/  UMOV UR4, URZ ;  /* 0x000000ff00047c82 */ /* 0x000fe20008000000 */
[----:B------:R-:W-:-:S08]  /*1fe0*/  IMAD.MOV.U32 R7, RZ, RZ, R10 ;  /* 0x000000ffff077224 */ /* 0x000fd000078e000a */
[----:B------:R-:W-:Y:S05]  /*1ff0*/  @P0 BRA `(.L_x_474) ;  /* 0x0000000000b40947 */ /* 0x000fea0003800000 */
.L_x_475:
[----:B------:R-:W-:-:S05]  /*2000*/  IADD3 R6, P0, PT, R5, R9, RZ ;  /* 0x0000000905067210 */ /* 0x000fca0007f1e0ff */
[----:B------:R-:W-:Y:S01]  /*2010*/  IMAD.X R13, RZ, RZ, RZ, P0 ;  /* 0x000000ffff0d7224 */ /* 0x000fe200000e06ff */
[----:B--2---:R-:W-:-:S04]  /*2020*/  LEA R12, P0, R6, UR10, 0x2 ;  /* 0x0000000a060c7c11 */ /* 0x004fc8000f8010ff */
        /* <DEDUP_REMOVED lines=8> */
[----:B-1----:R-:W-:-:S02]  /*20b0*/  UMOV UR5, UR6 ;  /* 0x0000000600057c82 */ /* 0x002fc40008000000 */
        /* <DEDUP_REMOVED lines=11> */
[----:B0-----:R-:W-:Y:S01]  /*2170*/  IADD3 R12, P2, P3, R6, R3, R15 ;  /* 0x00000003060c7210 */ /* 0x001fe20007b5e00f */
[----:B------:R-:W-:Y:S01]  /*2180*/  IMAD.MOV.U32 R6, RZ, RZ, R8 ;  /* 0x000000ffff067224 */ /* 0x000fe200078e0008 */
[----:B------:R-:W-:-:S02]  /*2190*/  SEL R13, RZ, 0x1, P4 ;  /* 0x00000001ff0d7807 */ /* 0x000fc40002000000 */
[----:B------:R-:W-:Y:S02]  /*21a0*/  SEL R3, RZ, 0x1, P5 ;  /* 0x00000001ff037807 */ /* 0x000fe40002800000 */
[----:B------:R-:W-:Y:S02]  /*21b0*/  IADD3.X R26, PT, PT, RZ, R26, RZ, P0, P1 ;  /* 0x0000001aff1a7210 */ /* 0x000fe400007e24ff */
[----:B------:R-:W-:Y:S01]  /*21c0*/  IADD3 R12, P5, P4, R3, R12, R13 ;  /* 0x0000000c030c7210 */ /* 0x000fe20007cbe00d */
[----:B------:R-:W-:Y:S01]  /*21d0*/  IMAD.IADD R3, R6, 0x1, -R9 ;  /* 0x0000000106037824 */ /* 0x000fe200078e0a09 */
[----:B------:R-:W-:Y:S02]  /*21e0*/  ISETP.NE.AND P6, PT, R19, UR5, PT ;  /* 0x0000000513007c0c */ /* 0x000fe4000bfc5270 */
[----:B------:R-:W-:Y:S02]  /*21f0*/  IADD3.X R26, PT, PT, RZ, R26, RZ, P2, P3 ;  /* 0x0000001aff1a7210 */ /* 0x000fe400017e64ff */
[----:B------:R-:W-:-:S02]  /*2200*/  ISETP.GE.U32.AND P0, PT, R3, R2, PT ;  /* 0x000000020300720c */ /* 0x000fc40003f06070 */
[----:B------:R-:W-:Y:S02]  /*2210*/  SEL R13, RZ, 0x1, P6 ;  /* 0x00000001ff0d7807 */ /* 0x000fe40003000000 */
[----:B------:R-:W-:Y:S02]  /*2220*/  IADD3.X R26, PT, PT, RZ, R26, RZ, P5, P4 ;  /* 0x0000001aff1a7210 */ /* 0x000fe40002fe84ff */
[----:B------:R-:W-:-:S05]  /*2230*/  IADD3 R3, P1, PT, R12, R13, RZ ;  /* 0x0000000d0c037210 */ /* 0x000fca0007f3e0ff */
[----:B------:R-:W-:Y:S02]  /*2240*/  IMAD.X R26, RZ, RZ, R26, P1 ;  /* 0x000000ffff1a7224 */ /* 0x000fe400008e061a */
[----:B------:R-:W-:Y:S06]  /*2250*/  @!P0 BRA `(.L_x_473) ;  /* 0x0000000c00c08947 */ /* 0x000fec0003800000 */
[C---:B------:R-:W-:Y:S01]  /*2260*/  IMAD.IADD R9, R2.reuse, 0x1, R9 ;  /* 0x0000000102097824 */ /* 0x040fe200078e0209 */
[----:B------:R-:W-:Y:S01]  /*2270*/  UIADD3 UR4, UPT, UPT, UR4, 0x1, URZ ;  /* 0x0000000104047890 */ /* 0x000fe2000fffe0ff */
[----:B------:R-:W-:Y:S02]  /*2280*/  IMAD.IADD R7, R2, 0x1, R7 ;  /* 0x0000000102077824 */ /* 0x000fe400078e0207 */
[----:B------:R-:W-:Y:S01]  /*2290*/  IMAD.IADD R4, R4, 0x1, -R2 ;  /* 0x0000000104047824 */ /* 0x000fe200078e0a02 */
[----:B------:R-:W-:Y:S01]  /*22a0*/  ISETP.GT.U32.AND P0, PT, R9, R14, PT ;  /* 0x0000000e0900720c */ /* 0x000fe20003f04070 */
[----:B------:R-:W-:-:S12]  /*22b0*/  IMAD.IADD R11, R2, 0x1, R11 ;  /* 0x00000001020b7824 */ /* 0x000fd800078e020b */
[----:B------:R-:W-:Y:S05]  /*22c0*/  @!P0 BRA `(.L_x_475) ;  /* 0xfffffffc004c8947 */ /* 0x000fea000383ffff */
.L_x_474:
[----:B------:R-:W-:Y:S01]  /*22d0*/  IMAD.IADD R2, R6, 0x1, -R9 ;  /* 0x0000000106027824 */ /* 0x000fe200078e0a09 */
[----:B------:R-:W-:Y:S04]  /*22e0*/  BSSY.RECONVERGENT B1, `(.L_x_473) ;  /* 0x00000e7000017945 */ /* 0x000fe80003800200 */
[----:B------:R-:W-:-:S04]  /*22f0*/  ISETP.GE.AND P0, PT, R5, R2, PT ;  /* 0x000000020500720c */ /* 0x000fc80003f06270 */
[----:B------:R-:W-:-:S13]  /*2300*/  ISETP.GE.U32.OR P0, PT, R9, R6, P0 ;  /* 0x000000060900720c */ /* 0x000fda0000706470 */
[----:B------:R-:W-:Y:S05]  /*2310*/  @P0 BRA `(.L_x_476) ;  /* 0x0000000c008c0947 */ /* 0x000fea0003800000 */
[----:B------:R-:W3:Y:S01]  /*2320*/  LDC R2, c[0x0][0x3b4] ;  /* 0x0000ed00ff027b82 */ /* 0x000ee20000000800 */
[----:B------:R-:W-:Y:S01]  /*2330*/  LOP3.LUT R13, RZ, R5, RZ, 0x33, !PT ;  /* 0x00000005ff0d7212 */ /* 0x000fe200078e33ff */
[----:B------:R-:W-:Y:S03]  /*2340*/  BSSY.RECONVERGENT B2, `(.L_x_477) ;  /* 0x0000075000027945 */ /* 0x000fe60003800200 */
[----:B------:R-:W-:Y:S01]  /*2350*/  IADD3 R6, PT, PT, -R10, R6, R13 ;  /* 0x000000060a067210 */ /* 0x000fe20007ffe10d */
[----:B---3--:R-:W-:-:S04]  /*2360*/  IMAD R13, R2, UR4, RZ ;  /* 0x00000004020d7c24 */ /* 0x008fc8000f8e02ff */
[----:B------:R-:W-:-:S05]  /*2370*/  IMAD R6, R13, -0xe00, R6 ;  /* 0xfffff2000d067824 */ /* 0x000fca00078e0206 */
[C---:B------:R-:W-:Y:S02]  /*2380*/  ISETP.GE.U32.AND P0, PT, R6.reuse, 0x1e00, PT ;  /* 0x00001e000600780c */ /* 0x040fe40003f06070 */
[----:B0-----:R-:W-:Y:S01]  /*2390*/  LEA.HI R8, R6, 0x1, RZ, 0x17 ;  /* 0x0000000106087811 */ /* 0x001fe200078fb8ff */
[----:B------:R-:W-:-:S03]  /*23a0*/  IMAD.MOV.U32 R6, RZ, RZ, R5 ;  /* 0x000000ffff067224 */ /* 0x000fc600078e0005 */
[----:B------:R-:W-:-:S07]  /*23b0*/  LOP3.LUT R10, R8, 0xf, RZ, 0xc0, !PT ;  /* 0x0000000f080a7812 */ /* 0x000fce00078ec0ff */
[----:B------:R-:W-:Y:S05]  /*23c0*/  @!P0 BRA `(.L_x_478) ;  /* 0x0000000400b08947 */ /* 0x000fea0003800000 */
[----:B------:R-:W0:Y:S01]  /*23d0*/  LDC.64 R12, c[0x0][0x380] ;  /* 0x0000e000ff0c7b82 */ /* 0x000e220000000a00 */
[----:B------:R-:W-:Y:S01]  /*23e0*/  LEA.HI R2, R4, 0x1, RZ, 0x17 ;  /* 0x0000000104027811 */ /* 0x000fe200078fb8ff */
[----:B------:R-:W-:Y:S01]  /*23f0*/  BSSY.RECONVERGENT B3, `(.L_x_479) ;  /* 0x0000068000037945 */ /* 0x000fe20003800200 */
[----:B------:R-:W-:Y:S02]  /*2400*/  LOP3.LUT R6, R5, 0x1000, RZ, 0xfc, !PT ;  /* 0x0000100005067812 */ /* 0x000fe400078efcff */
[----:B------:R-:W-:-:S05]  /*2410*/  LOP3.LUT R2, R2, 0xfffff0, RZ, 0xc0, !PT ;  /* 0x00fffff002027812 */ /* 0x000fca00078ec0ff */
[----:B------:R-:W-:-:S07]  /*2420*/  IMAD.MOV R2, RZ, RZ, -R2 ;  /* 0x000000ffff027224 */ /* 0x000fce00078e0a02 */
.L_x_480:
[C---:B------:R-:W-:Y:S02]  /*2430*/  VIADD R19, R11.reuse, 0xfffff200 ;  /* 0xfffff2000b137836 */ /* 0x040fe40000000000 */
[----:B------:R-:W-:Y:S02]  /*2440*/  VIADD R21, R11, 0xfffff000 ;  /* 0xfffff0000b157836 */ /* 0x000fe40000000000 */
[----:B0-----:R-:W-:-:S04]  /*2450*/  IMAD.WIDE.U32 R18, R19, 0x4, R12 ;  /* 0x0000000413127825 */ /* 0x001fc800078e000c */
[--C-:B------:R-:W-:Y:S02]  /*2460*/  IMAD.WIDE.U32 R20, R21, 0x4, R12.reuse ;  /* 0x0000000415147825 */ /* 0x100fe400078e000c */
[----:B------:R-:W3:Y:S02]  /*2470*/  LDG.E R18, desc[UR8][R18.64] ;  /* 0x0000000812127981 */ /* 0x000ee4000c1e1900 */
[C---:B------:R-:W-:Y:S02]  /*2480*/  VIADD R15, R11.reuse, 0xfffff400 ;  /* 0xfffff4000b0f7836 */ /* 0x040fe40000000000 */
[----:B------:R-:W-:Y:S01]  /*2490*/  VIADD R25, R11, 0xfffff600 ;  /* 0xfffff6000b197836 */ /* 0x000fe20000000000 */
[----:B------:R-:W4:Y:S01]  /*24a0*/  LDG.E R27, desc[UR8][R20.64] ;  /* 0x00000008141b7981 */ /* 0x000f22000c1e1900 */
[----:B------:R-:W-:-:S04]  /*24b0*/  IMAD.WIDE.U32 R14, R15, 0x4, R12 ;  /* 0x000000040f0e7825 */ /* 0x000fc800078e000c */
[----:B------:R-:W-:Y:S02]  /*24c0*/  IMAD.WIDE.U32 R24, R25, 0x4, R12 ;  /* 0x0000000419187825 */ /* 0x000fe400078e000c */
[----:B------:R0:W5:Y:S04]  /*24d0*/  LDG.E R14, desc[UR8][R14.64] ;  /* 0x000000080e0e7981 */ /* 0x000168000c1e1900 */
[----:B------:R1:W2:Y:S01]  /*24e0*/  LDG.E R24, desc[UR8][R24.64] ;  /* 0x0000000818187981 */ /* 0x0002a2000c1e1900 */
[----:B------:R-:W-:-:S04]  /*24f0*/  VIADD R17, R11, 0xfffff800 ;  /* 0xfffff8000b117836 */ /* 0x000fc80000000000 */
[----:B------:R-:W-:-:S06]  /*2500*/  IMAD.WIDE.U32 R16, R17, 0x4, R12 ;  /* 0x0000000411107825 */ /* 0x000fcc00078e000c */
[----:B------:R2:W2:Y:S01]  /*2510*/  LDG.E R16, desc[UR8][R16.64] ;  /* 0x0000000810107981 */ /* 0x0004a2000c1e1900 */
[----:B------:R-:W-:-:S04]  /*2520*/  VIADD R23, R11, 0xfffffa00 ;  /* 0xfffffa000b177836 */ /* 0x000fc80000000000 */
[----:B------:R-:W-:-:S04]  /*2530*/  IMAD.WIDE.U32 R22, R23, 0x4, R12 ;  /* 0x0000000417167825 */ /* 0x000fc800078e000c */
[C---:B------:R-:W-:Y:S01]  /*2540*/  VIADD R29, R11.reuse, 0xfffffc00 ;  /* 0xfffffc000b1d7836 */ /* 0x040fe20000000000 */
[----:B------:R2:W2:Y:S01]  /*2550*/  LDG.E R19, desc[UR8][R22.64] ;  /* 0x0000000816137981 */ /* 0x0004a2000c1e1900 */
[----:B0-----:R-:W-:Y:S02]  /*2560*/  VIADD R15, R11, 0xfffffe00 ;  /* 0xfffffe000b0f7836 */ /* 0x001fe40000000000 */
[----:B------:R-:W-:-:S04]  /*2570*/  IMAD.WIDE.U32 R20, R29, 0x4, R12 ;  /* 0x000000041d147825 */ /* 0x000fc800078e000c */
[----:B------:R-:W-:Y:S01]  /*2580*/  VIADD R29, R11, 0x400 ;  /* 0x000004000b1d7836 */ /* 0x000fe20000000000 */
[----:B---3--:R-:W-:Y:S02]  /*2590*/  ISETP.NE.AND P1, PT, R18, UR5, PT ;  /* 0x0000000512007c0c */ /* 0x008fe4000bf25270 */
[----:B------:R0:W3:Y:S01]  /*25a0*/  LDG.E R18, desc[UR8][R20.64] ;  /* 0x0000000814127981 */ /* 0x0000e2000c1e1900 */
[----:B----4-:R-:W-:Y:S02]  /*25b0*/  ISETP.NE.AND P0, PT, R27, UR5, PT ;  /* 0x000000051b007c0c */ /* 0x010fe4000bf05270 */
[----:B------:R-:W-:Y:S02]  /*25c0*/  SEL R28, RZ, 0x1, P1 ;  /* 0x00000001ff1c7807 */ /* 0x000fe40000800000 */
[----:B-1----:R-:W-:Y:S02]  /*25d0*/  SEL R25, RZ, 0x1, P0 ;  /* 0x00000001ff197807 */ /* 0x002fe40000000000 */
[----:B-----5:R-:W-:-:S02]  /*25e0*/  ISETP.NE.AND P0, PT, R14, UR5, PT ;  /* 0x000000050e007c0c */ /* 0x020fc4000bf05270 */
[----:B--2---:R-:W-:Y:S02]  /*25f0*/  ISETP.NE.AND P1, PT, R24, UR5, PT ;  /* 0x0000000518007c0c */ /* 0x004fe4000bf25270 */
[----:B------:R-:W-:Y:S02]  /*2600*/  IADD3 R17, P3, P2, R28, R3, R25 ;  /* 0x000000031c117210 */ /* 0x000fe40007a7e019 */
[----:B------:R-:W-:Y:S02]  /*2610*/  SEL R22, RZ, 0x1, P0 ;  /* 0x00000001ff167807 */ /* 0x000fe40000000000 */
[----:B------:R-:W-:Y:S01]  /*2620*/  SEL R25, RZ, 0x1, P1 ;  /* 0x00000001ff197807 */ /* 0x000fe20000800000 */
[----:B------:R-:W-:-:S03]  /*2630*/  IMAD.WIDE.U32 R14, R15, 0x4, R12 ;  /* 0x000000040f0e7825 */ /* 0x000fc600078e000c */
[----:B------:R-:W-:Y:S01]  /*2640*/  IADD3 R25, P4, P6, R25, R17, R22 ;  /* 0x0000001119197210 */ /* 0x000fe20007e9e016 */
[C---:B------:R-:W-:Y:S01]  /*2650*/  VIADD R3, R11.reuse, 0x200 ;  /* 0x000002000b037836 */ /* 0x040fe20000000000 */
[----:B------:R1:W2:Y:S01]  /*2660*/  LDG.E R27, desc[UR8][R14.64] ;  /* 0x000000080e1b7981 */ /* 0x0002a2000c1e1900 */
[C---:B------:R-:W-:Y:S02]  /*2670*/  VIADD R17, R11.reuse, 0x600 ;  /* 0x000006000b117836 */ /* 0x040fe40000000000 */
[----:B------:R-:W-:-:S04]  /*2680*/  IMAD.WIDE.U32 R22, R11, 0x4, R12 ;  /* 0x000000040b167825 */ /* 0x000fc800078e000c */
[--C-:B0-----:R-:W-:Y:S02]  /*2690*/  IMAD.WIDE.U32 R20, R3, 0x4, R12.reuse ;  /* 0x0000000403147825 */ /* 0x101fe400078e000c */
[----:B------:R-:W4:Y:S02]  /*26a0*/  LDG.E R3, desc[UR8][R22.64] ;  /* 0x0000000816037981 */ /* 0x000f24000c1e1900 */
[--C-:B------:R-:W-:Y:S02]  /*26b0*/  IMAD.WIDE.U32 R28, R29, 0x4, R12.reuse ;  /* 0x000000041d1c7825 */ /* 0x100fe400078e000c */
[----:B------:R0:W5:Y:S02]  /*26c0*/  LDG.E R24, desc[UR8][R20.64] ;  /* 0x0000000814187981 */ /* 0x000164000c1e1900 */
[--C-:B-1----:R-:W-:Y:S02]  /*26d0*/  IMAD.WIDE.U32 R14, R17, 0x4, R12.reuse ;  /* 0x00000004110e7825 */ /* 0x102fe400078e000c */
[----:B------:R-:W5:Y:S02]  /*26e0*/  LDG.E R28, desc[UR8][R28.64] ;  /* 0x000000081c1c7981 */ /* 0x000f64000c1e1900 */
[C---:B------:R-:W-:Y:S01]  /*26f0*/  VIADD R17, R11.reuse, 0x800 ;  /* 0x000008000b117836 */ /* 0x040fe20000000000 */
[----:B------:R-:W-:Y:S01]  /*2700*/  ISETP.NE.AND P5, PT, R16, UR5, PT ;  /* 0x0000000510007c0c */ /* 0x000fe2000bfa5270 */
[----:B0-----:R-:W-:Y:S01]  /*2710*/  VIADD R21, R11, 0xa00 ;  /* 0x00000a000b157836 */ /* 0x001fe20000000000 */
[----:B------:R0:W5:Y:S02]  /*2720*/  LDG.E R29, desc[UR8][R14.64] ;  /* 0x000000080e1d7981 */ /* 0x000164000c1e1900 */
[----:B0-----:R-:W-:-:S04]  /*2730*/  IMAD.WIDE.U32 R14, R17, 0x4, R12 ;  /* 0x00000004110e7825 */ /* 0x001fc800078e000c */
[--C-:B------:R-:W-:Y:S02]  /*2740*/  IMAD.WIDE.U32 R16, R21, 0x4, R12.reuse ;  /* 0x0000000415107825 */ /* 0x100fe400078e000c */
[----:B------:R0:W5:Y:S02]  /*2750*/  LDG.E R14, desc[UR8][R14.64] ;  /* 0x000000080e0e7981 */ /* 0x000164000c1e1900 */
[----:B------:R-:W-:Y:S02]  /*2760*/  VIADD R21, R11, 0xc00 ;  /* 0x00000c000b157836 */ /* 0x000fe40000000000 */
[----:B------:R1:W5:Y:S02]  /*2770*/  LDG.E R16, desc[UR8][R16.64] ;  /* 0x0000000810107981 */ /* 0x000364000c1e1900 */
[----:B------:R-:W-:-:S04]  /*2780*/  IMAD.WIDE.U32 R20, R21, 0x4, R12 ;  /* 0x0000000415147825 */ /* 0x000fc800078e000c */
[----:B------:R-:W-:Y:S02]  /*2790*/  VIADD R23, R11, 0xe00 ;  /* 0x00000e000b177836 */ /* 0x000fe40000000000 */
[----:B------:R-:W5:Y:S02]  /*27a0*/  LDG.E R20, desc[UR8][R20.64] ;  /* 0x0000000814147981 */ /* 0x000f64000c1e1900 */
[----:B------:R-:W-:-:S06]  /*27b0*/  IMAD.WIDE.U32 R22, R23, 0x4, R12 ;  /* 0x0000000417167825 */ /* 0x000fcc00078e000c */
[----:B------:R-:W5:Y:S01]  /*27c0*/  LDG.E R22, desc[UR8][R22.64] ;  /* 0x0000000816167981 */ /* 0x000f62000c1e1900 */
[----:B------:R-:W-:Y:S02]  /*27d0*/  ISETP.NE.AND P0, PT, R19, UR5, PT ;  /* 0x0000000513007c0c */ /* 0x000fe4000bf05270 */
[----:B------:R-:W-:Y:S02]  /*27e0*/  SEL R19, RZ, 0x1, P5 ;  /* 0x00000001ff137807 */ /* 0x000fe40002800000 */
[----:B------:R-:W-:Y:S02]  /*27f0*/  IADD3.X R26, PT, PT, RZ, R26, RZ, P3, P2 ;  /* 0x0000001aff1a7210 */ /* 0x000fe40001fe44ff */
[----:B0-----:R-:W-:Y:S02]  /*2800*/  SEL R15, RZ, 0x1, P0 ;  /* 0x00000001ff0f7807 */ /* 0x001fe40000000000 */
[----:B------:R-:W-:Y:S01]  /*2810*/  IADD3.X R26, PT, PT, RZ, R26, RZ, P4, P6 ;  /* 0x0000001aff1a7210 */ /* 0x000fe200027ec4ff */
[----:B------:R-:W-:-:S02]  /*2820*/  VIADD R2, R2, 0x10 ;  /* 0x0000001002027836 */ /* 0x000fc40000000000 */
[----:B------:R-:W-:Y:S02]  /*2830*/  VIADD R6, R6, 0x2000 ;  /* 0x0000200006067836 */ /* 0x000fe40000000000 */
[----:B------:R-:W-:Y:S01]  /*2840*/  VIADD R11, R11, 0x2000 ;  /* 0x000020000b0b7836 */ /* 0x000fe20000000000 */
[----:B---3--:R-:W-:-:S04]  /*2850*/  ISETP.NE.AND P1, PT, R18, UR5, PT ;  /* 0x0000000512007c0c */ /* 0x008fc8000bf25270 */
[----:B------:R-:W-:Y:S02]  /*2860*/  SEL R18, RZ, 0x1, P1 ;  /* 0x00000001ff127807 */ /* 0x000fe40000800000 */
[----:B------:R-:W-:-:S04]  /*2870*/  IADD3 R25, P1, P0, R15, R25, R19 ;  /* 0x000000190f197210 */ /* 0x000fc8000783e013 */
[----:B------:R-:W-:Y:S02]  /*2880*/  IADD3.X R26, PT, PT, RZ, R26, RZ, P1, P0 ;  /* 0x0000001aff1a7210 */ /* 0x000fe40000fe04ff */
[----:B--2---:R-:W-:-:S04]  /*2890*/  ISETP.NE.AND P5, PT, R27, UR5, PT ;  /* 0x000000051b007c0c */ /* 0x004fc8000bfa5270 */
[----:B-1----:R-:W-:Y:S02]  /*28a0*/  SEL R17, RZ, 0x1, P5 ;  /* 0x00000001ff117807 */ /* 0x002fe40002800000 */
[----:B----4-:R-:W-:Y:S02]  /*28b0*/  ISETP.NE.AND P5, PT, R3, UR5, PT ;  /* 0x0000000503007c0c */ /* 0x010fe4000bfa5270 */
[----:B-----5:R-:W-:Y:S02]  /*28c0*/  ISETP.NE.AND P6, PT, R24, UR5, PT ;  /* 0x0000000518007c0c */ /* 0x020fe4000bfc5270 */
[----:B------:R-:W-:Y:S02]  /*28d0*/  SEL R24, RZ, 0x1, P5 ;  /* 0x00000001ff187807 */ /* 0x000fe40002800000 */
[----:B------:R-:W-:Y:S02]  /*28e0*/  ISETP.NE.AND P4, PT, R28, UR5, PT ;  /* 0x000000051c007c0c */ /* 0x000fe4000bf85270 */
[----:B------:R-:W-:-:S02]  /*28f0*/  IADD3 R17, P3, P2, R17, R25, R18 ;  /* 0x0000001911117210 */ /* 0x000fc40007a7e012 */
[----:B------:R-:W-:Y:S02]  /*2900*/  SEL R15, RZ, 0x1, P6 ;  /* 0x00000001ff0f7807 */ /* 0x000fe40003000000 */
[----:B------:R-:W-:Y:S02]  /*2910*/  SEL R18, RZ, 0x1, P4 ;  /* 0x00000001ff127807 */ /* 0x000fe40002000000 */
[----:B------:R-:W-:-:S04]  /*2920*/  ISETP.NE.AND P5, PT, R29, UR5, PT ;  /* 0x000000051d007c0c */ /* 0x000fc8000bfa5270 */
[----:B------:R-:W-:Y:S02]  /*2930*/  SEL R3, RZ, 0x1, P5 ;  /* 0x00000001ff037807 */ /* 0x000fe40002800000 */
[----:B------:R-:W-:Y:S02]  /*2940*/  IADD3 R15, P4, P5, R15, R17, R24 ;  /* 0x000000110f0f7210 */ /* 0x000fe40007d9e018 */
[----:B------:R-:W-:Y:S02]  /*2950*/  IADD3.X R26, PT, PT, RZ, R26, RZ, P3, P2 ;  /* 0x0000001aff1a7210 */ /* 0x000fe40001fe44ff */
[----:B------:R-:W-:Y:S02]  /*2960*/  ISETP.NE.AND P6, PT, R14, UR5, PT ;  /* 0x000000050e007c0c */ /* 0x000fe4000bfc5270 */
        /* <DEDUP_REMOVED lines=9> */
[----:B------:R-:W-:Y:S02]  /*2a00*/  ISETP.NE.AND P2, PT, R22, UR5, PT ;  /* 0x0000000516007c0c */ /* 0x000fe4000bf45270 */
[----:B------:R-:W-:Y:S02]  /*2a10*/  IADD3.X R26, PT, PT, RZ, R26, RZ, P1, P6 ;  /* 0x0000001aff1a7210 */ /* 0x000fe40000fec4ff */
[----:B------:R-:W-:Y:S02]  /*2a20*/  SEL R3, RZ, 0x1, P2 ;  /* 0x00000001ff037807 */ /* 0x000fe40001000000 */
[----:B------:R-:W-:Y:S02]  /*2a30*/  IADD3.X R26, PT, PT, RZ, R26, RZ, P3, P4 ;  /* 0x0000001aff1a7210 */ /* 0x000fe40001fe84ff */
[----:B------:R-:W-:-:S04]  /*2a40*/  IADD3 R3, P1, P2, R3, R15, R14 ;  /* 0x0000000f03037210 */ /* 0x000fc80007a3e00e */
[----:B------:R-:W-:Y:S01]  /*2a50*/  IADD3.X R26, PT, PT, RZ, R26, RZ, P1, P2 ;  /* 0x0000001aff1a7210 */ /* 0x000fe20000fe44ff */
[----:B------:R-:W-:Y:S08]  /*2a60*/  @P0 BRA `(.L_x_480) ;  /* 0xfffffff800700947 */ /* 0x000ff0000383ffff */
[----:B------:R-:W-:Y:S05]  /*2a70*/  BSYNC.RECONVERGENT B3 ;  /* 0x0000000000037941 */ /* 0x000fea0003800200 */
.L_x_479:
[----:B------:R-:W-:-:S07]  /*2a80*/  VIADD R6, R6, 0xfffff000 ;  /* 0xfffff00006067836 */ /* 0x000fce0000000000 */
.L_x_478:
[----:B-12---:R-:W-:Y:S05]  /*2a90*/  BSYNC.RECONVERGENT B2 ;  /* 0x0000000000027941 */ /* 0x006fea0003800200 */
.L_x_477:
        /* <DEDUP_REMOVED lines=8> */
[----:B------:R-:W-:-:S04]  /*2b20*/  IMAD.IADD R25, R6, 0x1, R9 ;  /* 0x0000000106197824 */ /* 0x000fc800078e0209 */
[C---:B------:R-:W-:Y:S02]  /*2b30*/  VIADD R21, R25.reuse, 0x200 ;  /* 0x0000020019157836 */ /* 0x040fe40000000000 */
[C---:B------:R-:W-:Y:S02]  /*2b40*/  VIADD R13, R25.reuse, 0x400 ;  /* 0x00000400190d7836 */ /* 0x040fe40000000000 */
[C---:B------:R-:W-:Y:S02]  /*2b50*/  VIADD R15, R25.reuse, 0x600 ;  /* 0x00000600190f7836 */ /* 0x040fe40000000000 */
[C---:B------:R-:W-:Y:S02]  /*2b60*/  VIADD R17, R25.reuse, 0x800 ;  /* 0x0000080019117836 */ /* 0x040fe40000000000 */
[C---:B------:R-:W-:Y:S02]  /*2b70*/  VIADD R19, R25.reuse, 0xa00 ;  /* 0x00000a0019137836 */ /* 0x040fe40000000000 */
[----:B------:R-:W-:-:S02]  /*2b80*/  VIADD R27, R25, 0xc00 ;  /* 0x00000c00191b7836 */ /* 0x000fc40000000000 */
[----:B0-----:R-:W-:-:S04]  /*2b90*/  IMAD.WIDE.U32 R28, R25, 0x4, R10 ;  /* 0x00000004191c7825 */ /* 0x001fc800078e000a */
[--C-:B------:R-:W-:Y:S01]  /*2ba0*/  IMAD.WIDE.U32 R20, R21, 0x4, R10.reuse ;  /* 0x0000000415147825 */ /* 0x100fe200078e000a */
[----:B------:R-:W2:Y:S03]  /*2bb0*/  LDG.E R2, desc[UR8][R28.64] ;  /* 0x000000081c027981 */ /* 0x000ea6000c1e1900 */
[--C-:B------:R-:W-:Y:S01]  /*2bc0*/  IMAD.WIDE.U32 R12, R13, 0x4, R10.reuse ;  /* 0x000000040d0c7825 */ /* 0x100fe200078e000a */
[----:B------:R0:W3:Y:S03]  /*2bd0*/  LDG.E R22, desc[UR8][R20.64] ;  /* 0x0000000814167981 */ /* 0x0000e6000c1e1900 */
[--C-:B------:R-:W-:Y:S02]  /*2be0*/  IMAD.WIDE.U32 R14, R15, 0x4, R10.reuse ;  /* 0x000000040f0e7825 */ /* 0x100fe400078e000a */
[----:B------:R1:W4:Y:S02]  /*2bf0*/  LDG.E R12, desc[UR8][R12.64] ;  /* 0x000000080c0c7981 */ /* 0x000324000c1e1900 */
[----:B------:R-:W-:-:S02]  /*2c00*/  IMAD.WIDE.U32 R16, R17, 0x4, R10 ;  /* 0x0000000411107825 */ /* 0x000fc400078e000a */
[----:B------:R-:W5:Y:S02]  /*2c10*/  LDG.E R14, desc[UR8][R14.64] ;  /* 0x000000080e0e7981 */ /* 0x000f64000c1e1900 */
        /* <DEDUP_REMOVED lines=9> */
[----:B--2---:R-:W-:Y:S02]  /*2cb0*/  ISETP.NE.AND P1, PT, R2, UR5, PT ;  /* 0x0000000502007c0c */ /* 0x004fe4000bf25270 */
[----:B---3--:R-:W-:Y:S02]  /*2cc0*/  ISETP.NE.AND P2, PT, R22, UR5, PT ;  /* 0x0000000516007c0c */ /* 0x008fe4000bf45270 */
[----:B-1----:R-:W-:-:S02]  /*2cd0*/  SEL R13, RZ, 0x1, P1 ;  /* 0x00000001ff0d7807 */ /* 0x002fc40000800000 */
[----:B------:R-:W-:Y:S02]  /*2ce0*/  SEL R2, RZ, 0x1, P2 ;  /* 0x00000001ff027807 */ /* 0x000fe40001000000 */
[----:B----4-:R-:W-:Y:S02]  /*2cf0*/  ISETP.NE.AND P1, PT, R12, UR5, PT ;  /* 0x000000050c007c0c */ /* 0x010fe4000bf25270 */
[----:B-----5:R-:W-:Y:S02]  /*2d00*/  ISETP.NE.AND P2, PT, R14, UR5, PT ;  /* 0x000000050e007c0c */ /* 0x020fe4000bf45270 */
[----:B------:R-:W-:Y:S02]  /*2d10*/  IADD3 R12, P5, P6, R2, R3, R13 ;  /* 0x00000003020c7210 */ /* 0x000fe40007ebe00d */
[----:B------:R-:W-:Y:S02]  /*2d20*/  SEL R3, RZ, 0x1, P1 ;  /* 0x00000001ff037807 */ /* 0x000fe40000800000 */
[----:B------:R-:W-:-:S02]  /*2d30*/  SEL R2, RZ, 0x1, P2 ;  /* 0x00000001ff027807 */ /* 0x000fc40001000000 */
[----:B------:R-:W-:Y:S02]  /*2d40*/  ISETP.NE.AND P3, PT, R16, UR5, PT ;  /* 0x0000000510007c0c */ /* 0x000fe4000bf65270 */
[----:B------:R-:W-:Y:S02]  /*2d50*/  ISETP.NE.AND P4, PT, R18, UR5, PT ;  /* 0x0000000512007c0c */ /* 0x000fe4000bf85270 */
[----:B0-----:R-:W-:Y:S02]  /*2d60*/  IADD3 R11, P1, P2, R2, R12, R3 ;  /* 0x0000000c020b7210 */ /* 0x001fe40007a3e003 */
[----:B------:R-:W-:Y:S02]  /*2d70*/  SEL R3, RZ, 0x1, P3 ;  /* 0x00000001ff037807 */ /* 0x000fe40001800000 */
[----:B------:R-:W-:Y:S02]  /*2d80*/  SEL R2, RZ, 0x1, P4 ;  /* 0x00000001ff027807 */ /* 0x000fe40002000000 */
        /* <DEDUP_REMOVED lines=10> */
.L_x_482:
[----:B------:R-:W-:Y:S05]  /*2e30*/  BSYNC.RECONVERGENT B2 ;  /* 0x0000000000027941 */ /* 0x000fea0003800200 */
.L_x_481:
[----:B------:R-:W-:Y:S05]  /*2e40*/  @!P0 BRA `(.L_x_476) ;  /* 0x0000000000c08947 */ /* 0x000fea0003800000 */
[----:B------:R-:W-:Y:S01]  /*2e50*/  ISETP.GE.U32.AND P1, PT, R23, 0x4, PT ;  /* 0x000000041700780c */ /* 0x000fe20003f26070 */
[----:B------:R-:W-:Y:S01]  /*2e60*/  BSSY.RECONVERGENT B2, `(.L_x_483) ;  /* 0x000001d000027945 */ /* 0x000fe20003800200 */
[----:B------:R-:W-:-:S11]  /*2e70*/  LOP3.LUT P0, RZ, R8, 0x3, RZ, 0xc0, !PT ;  /* 0x0000000308ff7812 */ /* 0x000fd6000780c0ff */
[----:B------:R-:W-:Y:S05]  /*2e80*/  @!P1 BRA `(.L_x_484) ;  /* 0x0000000000689947 */ /* 0x000fea0003800000 */
[----:B------:R-:W0:Y:S01]  /*2e90*/  LDC.64 R10, c[0x0][0x380] ;  /* 0x0000e000ff0a7b82 */ /* 0x000e220000000a00 */
[----:B------:R-:W-:-:S04]  /*2ea0*/  IMAD.IADD R9, R6, 0x1, R9 ;  /* 0x0000000106097824 */ /* 0x000fc800078e0209 */
[C---:B------:R-:W-:Y:S02]  /*2eb0*/  VIADD R13, R9.reuse, 0x200 ;  /* 0x00000200090d7836 */ /* 0x040fe40000000000 */
[C---:B------:R-:W-:Y:S02]  /*2ec0*/  VIADD R15, R9.reuse, 0x400 ;  /* 0x00000400090f7836 */ /* 0x040fe40000000000 */
[C---:B------:R-:W-:Y:S02]  /*2ed0*/  VIADD R17, R9.reuse, 0x600 ;  /* 0x0000060009117836 */ /* 0x040fe40000000000 */
[----:B0-----:R-:W-:-:S04]  /*2ee0*/  IMAD.WIDE.U32 R8, R9, 0x4, R10 ;  /* 0x0000000409087825 */ /* 0x001fc800078e000a */
[--C-:B------:R-:W-:Y:S02]  /*2ef0*/  IMAD.WIDE.U32 R12, R13, 0x4, R10.reuse ;  /* 0x000000040d0c7825 */ /* 0x100fe400078e000a */
[----:B------:R-:W2:Y:S02]  /*2f00*/  LDG.E R8, desc[UR8][R8.64] ;  /* 0x0000000808087981 */ /* 0x000ea4000c1e1900 */
[--C-:B------:R-:W-:Y:S02]  /*2f10*/  IMAD.WIDE.U32 R14, R15, 0x4, R10.reuse ;  /* 0x000000040f0e7825 */ /* 0x100fe400078e000a */
[----:B------:R-:W3:Y:S02]  /*2f20*/  LDG.E R12, desc[UR8][R12.64] ;  /* 0x000000080c0c7981 */ /* 0x000ee4000c1e1900 */
[----:B------:R-:W-:Y:S02]  /*2f30*/  IMAD.WIDE.U32 R10, R17, 0x4, R10 ;  /* 0x00000004110a7825 */ /* 0x000fe400078e000a */
[----:B------:R-:W4:Y:S04]  /*2f40*/  LDG.E R14, desc[UR8][R14.64] ;  /* 0x000000080e0e7981 */ /* 0x000f28000c1e1900 */
[----:B------:R-:W5:Y:S01]  /*2f50*/  LDG.E R10, desc[UR8][R10.64] ;  /* 0x000000080a0a7981 */ /* 0x000f62000c1e1900 */
[----:B------:R-:W-:Y:S01]  /*2f60*/  VIADD R6, R6, 0x800 ;  /* 0x0000080006067836 */ /* 0x000fe20000000000 */
[----:B--2---:R-:W-:-:S02]  /*2f70*/  ISETP.NE.AND P1, PT, R8, UR5, PT ;  /* 0x0000000508007c0c */ /* 0x004fc4000bf25270 */
[----:B---3--:R-:W-:Y:S02]  /*2f80*/  ISETP.NE.AND P2, PT, R12, UR5, PT ;  /* 0x000000050c007c0c */ /* 0x008fe4000bf45270 */
[----:B------:R-:W-:Y:S02]  /*2f90*/  SEL R2, RZ, 0x1, P1 ;  /* 0x00000001ff027807 */ /* 0x000fe40000800000 */
[----:B----4-:R-:W-:Y:S02]  /*2fa0*/  ISETP.NE.AND P3, PT, R14, UR5, PT ;  /* 0x000000050e007c0c */ /* 0x010fe4000bf65270 */
[----:B------:R-:W-:Y:S02]  /*2fb0*/  SEL R16, RZ, 0x1, P2 ;  /* 0x00000001ff107807 */ /* 0x000fe40001000000 */
[----:B-----5:R-:W-:Y:S02]  /*2fc0*/  ISETP.NE.AND P4, PT, R10, UR5, PT ;  /* 0x000000050a007c0c */ /* 0x020fe4000bf85270 */
[----:B------:R-:W-:-:S02]  /*2fd0*/  SEL R17, RZ, 0x1, P3 ;  /* 0x00000001ff117807 */ /* 0x000fc40001800000 */
[----:B------:R-:W-:Y:S02]  /*2fe0*/  SEL R8, RZ, 0x1, P4 ;  /* 0x00000001ff087807 */ /* 0x000fe40002000000 */
[----:B------:R-:W-:-:S04]  /*2ff0*/  IADD3 R2, P1, P2, R16, R3, R2 ;  /* 0x0000000310027210 */ /* 0x000fc80007a3e002 */
[----:B------:R-:W-:Y:S02]  /*3000*/  IADD3 R3, P3, P4, R8, R2, R17 ;  /* 0x0000000208037210 */ /* 0x000fe40007c7e011 */
[----:B------:R-:W-:-:S04]  /*3010*/  IADD3.X R26, PT, PT, RZ, R26, RZ, P1, P2 ;  /* 0x0000001aff1a7210 */ /* 0x000fc80000fe44ff */
[----:B------:R-:W-:-:S07]  /*3020*/  IADD3.X R26, PT, PT, RZ, R26, RZ, P3, P4 ;  /* 0x0000001aff1a7210 */ /* 0x000fce0001fe84ff */
.L_x_484:
[----:B------:R-:W-:Y:S05]  /*3030*/  BSYNC.RECONVERGENT B2 ;  /* 0x0000000000027941 */ /* 0x000fea0003800200 */
.L_x_483:
[----:B------:R-:W-:Y:S05]  /*3040*/  @!P0 BRA `(.L_x_476) ;  /* 0x0000000000408947 */ /* 0x000fea0003800000 */
[----:B------:R-:W0:Y:S01]  /*3050*/  LDC.64 R8, c[0x0][0x380] ;  /* 0x0000e000ff087b82 */ /* 0x000e220000000a00 */
[----:B------:R-:W-:Y:S01]  /*3060*/  LOP3.LUT R2, R4, 0xffff, RZ, 0xc0, !PT ;  /* 0x0000ffff04027812 */ /* 0x000fe200078ec0ff */
[----:B------:R-:W-:-:S03]  /*3070*/  IMAD.IADD R11, R6, 0x1, R7 ;  /* 0x00000001060b7824 */ /* 0x000fc600078e0207 */
[----:B------:R-:W-:-:S04]  /*3080*/  LEA.HI R2, R2, 0x1, RZ, 0x17 ;  /* 0x0000000102027811 */ /* 0x000fc800078fb8ff */
[----:B------:R-:W-:-:S05]  /*3090*/  LOP3.LUT R2, R2, 0x3, RZ, 0xc0, !PT ;  /* 0x0000000302027812 */ /* 0x000fca00078ec0ff */
[----:B------:R-:W-:-:S07]  /*30a0*/  IMAD.MOV R2, RZ, RZ, -R2 ;  /* 0x000000ffff027224 */ /* 0x000fce00078e0a02 */
.L_x_485:
[----:B0-----:R-:W-:-:S06]  /*30b0*/  IMAD.WIDE.U32 R6, R11, 0x4, R8 ;  /* 0x000000040b067825 */ /* 0x001fcc00078e0008 */
[----:B------:R-:W2:Y:S01]  /*30c0*/  LDG.E R6, desc[UR8][R6.64] ;  /* 0x0000000806067981 */ /* 0x000ea2000c1e1900 */
[----:B------:R-:W-:Y:S02]  /*30d0*/  VIADD R2, R2, 0x1 ;  /* 0x0000000102027836 */ /* 0x000fe40000000000 */
[----:B------:R-:W-:Y:S01]  /*30e0*/  VIADD R11, R11, 0x200 ;  /* 0x000002000b0b7836 */ /* 0x000fe20000000000 */
[----:B--2---:R-:W-:-:S04]  /*30f0*/  ISETP.NE.AND P0, PT, R6, UR5, PT ;  /* 0x0000000506007c0c */ /* 0x004fc8000bf05270 */
[----:B------:R-:W-:Y:S02]  /*3100*/  SEL R4, RZ, 0x1, P0 ;  /* 0x00000001ff047807 */ /* 0x000fe40000000000 */
[----:B------:R-:W-:Y:S02]  /*3110*/  ISETP.NE.AND P0, PT, R2, RZ, PT ;  /* 0x000000ff0200720c */ /* 0x000fe40003f05270 */
[----:B------:R-:W-:-:S05]  /*3120*/  IADD3 R3, P1, PT, R3, R4, RZ ;  /* 0x0000000403037210 */ /* 0x000fca0007f3e0ff */
[----:B------:R-:W-:-:S06]  /*3130*/  IMAD.X R26, RZ, RZ, R26, P1 ;  /* 0x000000ffff1a7224 */ /* 0x000fcc00008e061a */
[----:B------:R-:W-:Y:S05]  /*3140*/  @P0 BRA `(.L_x_485) ;  /* 0xfffffffc00d80947 */ /* 0x000fea000383ffff */
.L_x_476:
[----:B-12---:R-:W-:Y:S05]  /*3150*/  BSYNC.RECONVERGENT B1 ;  /* 0x0000000000017941 */ /* 0x006fea0003800200 */
.L_x_473:
[----:B0-----:R-:W0:Y:S01]  /*3160*/  S2R R8, SR_LANEID ;  /* 0x0000000000087919 */ /* 0x001e220000000000 */
        /* <DEDUP_REMOVED lines=10> */
[----:B------:R-:W1:Y:S01]  /*3210*/  SHFL.DOWN PT, R4, R11, 0x2, 0x1f ;  /* 0x08401f000b047f89 */ /* 0x000e6200000e0000 */
[----:B0-----:R-:W-:-:S04]  /*3220*/  SEL R2, R2, RZ, !P1 ;  /* 0x000000ff02027207 */ /* 0x001fc80004800000 */
[----:B------:R-:W-:Y:S02]  /*3230*/  IADD3 R7, P0, PT, R2, R9, RZ ;  /* 0x0000000902077210 */ /* 0x000fe40007f1e0ff */
[----:B-1----:R-:W-:Y:S02]  /*3240*/  SEL R4, R4, RZ, !P1 ;  /* 0x000000ff04047207 */ /* 0x002fe40004800000 */
[----:B------:R-:W-:Y:S01]  /*3250*/  ISETP.GT.AND P1, PT, R8, 0x1b, PT ;  /* 0x0000001b0800780c */ /* 0x000fe20003f24270 */
[----:B------:R-:W0:Y:S02]  /*3260*/  SHFL.DOWN PT, R2, R7, 0x4, 0x1f ;  /* 0x08801f0007027f89 */ /* 0x000e2400000e0000 */
[----:B------:R-:W-:Y:S02]  /*3270*/  IMAD.X R4, R4, 0x1, R11, P0 ;  /* 0x0000000104047824 */ /* 0x000fe400000e060b */
[----:B------:R-:W1:Y:S03]  /*3280*/  @!P2 S2R R11, SR_CgaCtaId ;  /* 0x00000000000ba919 */ /* 0x000e660000008800 */
[----:B------:R-:W2:Y:S01]  /*3290*/  SHFL.DOWN PT, R3, R4, 0x4, 0x1f ;  /* 0x08801f0004037f89 */ /* 0x000ea200000e0000 */
[----:B0-----:R-:W-:-:S04]  /*32a0*/  SEL R2, R2, RZ, !P1 ;  /* 0x000000ff02027207 */ /* 0x001fc80004800000 */
[----:B------:R-:W-:Y:S02]  /*32b0*/  IADD3 R9, P0, PT, R2, R7, RZ ;  /* 0x0000000702097210 */ /* 0x000fe40007f1e0ff */
[----:B--2---:R-:W-:-:S03]  /*32c0*/  SEL R3, R3, RZ, !P1 ;  /* 0x000000ff03037207 */ /* 0x004fc60004800000 */
[----:B------:R-:W0:Y:S01]  /*32d0*/  SHFL.DOWN PT, R2, R9, 0x8, 0x1f ;  /* 0x09001f0009027f89 */ /* 0x000e2200000e0000 */
[----:B------:R-:W-:Y:S01]  /*32e0*/  ISETP.GT.AND P1, PT, R8, 0x17, PT ;  /* 0x000000170800780c */ /* 0x000fe20003f24270 */
[----:B------:R-:W-:-:S05]  /*32f0*/  IMAD.X R6, R3, 0x1, R4, P0 ;  /* 0x0000000103067824 */ /* 0x000fca00000e0604 */
[----:B------:R-:W2:Y:S01]  /*3300*/  SHFL.DOWN PT, R3, R6, 0x8, 0x1f ;  /* 0x09001f0006037f89 */ /* 0x000ea200000e0000 */
[----:B0-----:R-:W-:-:S04]  /*3310*/  SEL R2, R2, RZ, !P1 ;  /* 0x000000ff02027207 */ /* 0x001fc80004800000 */
[----:B------:R-:W-:Y:S02]  /*3320*/  IADD3 R7, P0, PT, R2, R9, RZ ;  /* 0x0000000902077210 */ /* 0x000fe40007f1e0ff */
[----:B--2---:R-:W-:-:S03]  /*3330*/  SEL R3, R3, RZ, !P1 ;  /* 0x000000ff03037207 */ /* 0x004fc60004800000 */
[----:B------:R-:W0:Y:S01]  /*3340*/  SHFL.DOWN PT, R2, R7, 0x10, 0x1f ;  /* 0x0a001f0007027f89 */ /* 0x000e2200000e0000 */
[----:B------:R-:W-:Y:S02]  /*3350*/  ISETP.GT.AND P1, PT, R8, 0xf, PT ;  /* 0x0000000f0800780c */ /* 0x000fe40003f24270 */
[----:B------:R-:W-:Y:S01]  /*3360*/  @!P2 MOV R8, 0x400 ;  /* 0x000004000008a802 */ /* 0x000fe20000000f00 */
[----:B------:R-:W-:Y:S01]  /*3370*/  IMAD.X R4, R3, 0x1, R6, P0 ;  /* 0x0000000103047824 */ /* 0x000fe200000e0606 */
[----:B------:R-:W-:Y:S02]  /*3380*/  @!P2 SHF.R.U32.HI R6, RZ, 0x2, R5 ;  /* 0x00000002ff06a819 */ /* 0x000fe40000011605 */
[----:B-1----:R-:W-:Y:S02]  /*3390*/  @!P2 LEA R11, R11, R8, 0x18 ;  /* 0x000000080b0ba211 */ /* 0x002fe400078ec0ff */
[----:B------:R-:W1:Y:S01]  /*33a0*/  SHFL.DOWN PT, R3, R4, 0x10, 0x1f ;  /* 0x0a001f0004037f89 */ /* 0x000e6200000e0000 */
[----:B------:R-:W-:-:S05]  /*33b0*/  @!P2 LOP3.LUT R6, R6, 0xf8, RZ, 0xc0, !PT ;  /* 0x000000f80606a812 */ /* 0x000fca00078ec0ff */
        /* <DEDUP_REMOVED lines=9> */
[----:B------:R-:W0:Y:S01]  /*3450*/  S2UR UR5, SR_CgaCtaId ;  /* 0x00000000000579c3 */ /* 0x000e220000008800 */
[----:B------:R-:W-:Y:S02]  /*3460*/  UMOV UR4, 0x400 ;  /* 0x0000040000047882 */ /* 0x000fe40000000000 */
[----:B0-----:R-:W-:-:S09]  /*3470*/  ULEA UR4, UR5, UR4, 0x18 ;  /* 0x0000000405047291 */ /* 0x001fd2000f8ec0ff */
[----:B------:R-:W-:Y:S04]  /*3480*/  LDS.64 R8, [UR4+0x18] ;  /* 0x00001804ff087984 */ /* 0x000fe80008000a00 */
[----:B------:R-:W2:Y:S04]  /*3490*/  LDS.128 R24, [UR4+0x20] ;  /* 0x00002004ff187984 */ /* 0x000ea80008000c00 */
[----:B------:R-:W0:Y:S04]  /*34a0*/  LDS.128 R4, [UR4+0x30] ;  /* 0x00003004ff047984 */ /* 0x000e280008000c00 */
[----:B------:R-:W1:Y:S04]  /*34b0*/  LDS.128 R20, [UR4+0x40] ;  /* 0x00004004ff147984 */ /* 0x000e680008000c00 */
[----:B------:R-:W3:Y:S04]  /*34c0*/  LDS.128 R16, [UR4+0x50] ;  /* 0x00005004ff107984 */ /* 0x000ee80008000c00 */
[----:B------:R-:W4:Y:S01]  /*34d0*/  LDS.128 R12, [UR4+0x60] ;  /* 0x00006004ff0c7984 */ /* 0x000f220008000c00 */
[----:B--2---:R-:W-:-:S04]  /*34e0*/  IADD3 R11, P1, P2, R24, R8, R2 ;  /* 0x00000008180b7210 */ /* 0x004fc80007a3e002 */
[----:B------:R-:W-:Y:S02]  /*34f0*/  IADD3.X R25, PT, PT, R25, R9, R3, P1, P2 ;  /* 0x0000000919197210 */ /* 0x000fe40000fe4403 */
[----:B0-----:R-:W-:Y:S02]  /*3500*/  IADD3 R3, P1, P2, R4, R11, R26 ;  /* 0x0000000b04037210 */ /* 0x001fe40007a3e01a */
[----:B------:R-:W0:Y:S02]  /*3510*/  LDS.128 R8, [UR4+0x70] ;  /* 0x00007004ff087984 */ /* 0x000e240008000c00 */
[----:B------:R-:W-:Y:S02]  /*3520*/  IADD3.X R5, PT, PT, R5, R25, R27, P1, P2 ;  /* 0x0000001905057210 */ /* 0x000fe40000fe441b */
[----:B------:R-:W2:Y:S01]  /*3530*/  LDS.128 R24, [UR4+0x80] ;  /* 0x00008004ff187984 */ /* 0x000ea20008000c00 */
[----:B-1----:R-:W-:-:S04]  /*3540*/  IADD3 R3, P1, P2, R20, R3, R6 ;  /* 0x0000000314037210 */ /* 0x002fc80007a3e006 */
[----:B---3--:R-:W-:Y:S02]  /*3550*/  IADD3 R3, P3, P4, R16, R3, R22 ;  /* 0x0000000310037210 */ /* 0x008fe40007c7e016 */
[----:B------:R-:W-:Y:S02]  /*3560*/  IADD3.X R7, PT, PT, R21, R5, R7, P1, P2 ;  /* 0x0000000515077210 */ /* 0x000fe40000fe4407 */
[----:B----4-:R-:W-:Y:S02]  /*3570*/  IADD3 R3, P1, P2, R12, R3, R18 ;  /* 0x000000030c037210 */ /* 0x010fe40007a3e012 */
[----:B------:R-:W-:-:S04]  /*3580*/  IADD3.X R17, PT, PT, R17, R7, R23, P3, P4 ;  /* 0x0000000711117210 */ /* 0x000fc80001fe8417 */
[----:B------:R-:W-:Y:S02]  /*3590*/  IADD3.X R13, PT, PT, R13, R17, R19, P1, P2 ;  /* 0x000000110d0d7210 */ /* 0x000fe40000fe4413 */
[----:B0-----:R-:W-:-:S04]  /*35a0*/  IADD3 R3, P3, P4, R8, R3, R14 ;  /* 0x0000000308037210 */ /* 0x001fc80007c7e00e */
[----:B--2---:R-:W-:Y:S02]  /*35b0*/  IADD3 R3, P1, P2, R24, R3, R10 ;  /* 0x0000000318037210 */ /* 0x004fe40007a3e00a */
[----:B------:R-:W-:Y:S02]  /*35c0*/  IADD3.X R9, PT, PT, R9, R13, R15, P3, P4 ;  /* 0x0000000d09097210 */ /* 0x000fe40001fe840f */
[----:B------:R-:W-:Y:S02]  /*35d0*/  IADD3 R2, P3, PT, R3, R26, RZ ;  /* 0x0000001a03027210 */ /* 0x000fe40007f7e0ff */
[----:B------:R-:W-:-:S05]  /*35e0*/  IADD3.X R3, PT, PT, R25, R9, R11, P1, P2 ;  /* 0x0000000919037210 */ /* 0x000fca0000fe440b */
[----:B------:R-:W-:-:S07]  /*35f0*/  IMAD.X R3, R3, 0x1, R27, P3 ;  /* 0x0000000103037824 */ /* 0x000fce00018e061b */
.L_x_472:
[----:B------:R-:W-:Y:S05]  /*3600*/  BSYNC.RECONVERGENT B0 ;  /* 0x0000000000007941 */ /* 0x000fea0003800200 */
.L_x_456:
[----:B------:R-:W-:Y:S05]  /*3610*/  @P0 EXIT ;  /* 0x000000000000094d */ /* 0x000fea0003800000 */
[----:B------:R-:W3:Y:S02]  /*3620*/  LDC.64 R4, c[0x0][0x390] ;  /* 0x0000e400ff047b82 */ /* 0x000ee40000000a00 */
[----:B---3--:R-:W-:-:S05]  /*3630*/  IMAD.WIDE.U32 R4, R0, 0x8, R4 ;  /* 0x0000000800047825 */ /* 0x008fca00078e0004 */
[----:B------:R-:W-:Y:S01]  /*3640*/  STG.E.64 desc[UR8][R4.64], R2 ;  /* 0x0000000204007986 */ /* 0x000fe2000c101b08 */
[----:B------:R-:W-:Y:S05]  /*3650*/  EXIT ;  /* 0x000000000000794d */ /* 0x000fea0003800000 */
.L_x_486:
        /* <DEDUP_REMOVED lines=10> */
.L_x_931:


//--------------------- .text._ZN3cub18CUB_300001_SM_10006detail6reduce28DeviceReduceSingleTileKernelINS2_10policy_hubIljN4cuda3std3__44plusIlEEE10Policy1000EN6thrust24THRUST_300001_SM_1000_NS18transform_iteratorINSD_6detail14equal_to_valueIiEEPillEEPljS9_llNS7_10__identityEEEvT0_T1_T2_T3_T4_T6_ --------------------------
	.section	.text._ZN3cub18CUB_300001_SM_10006detail6reduce28DeviceReduceSingleTileKernelINS2_10policy_hubIljN4cuda3std3__44plusIlEEE10Policy1000EN6thrust24THRUST_300001_SM_1000_NS18transform_iteratorINSD_6detail14equal_to_valueIiEEPillEEPljS9_llNS7_10__identityEEEvT0_T1_T2_T3_T4_T6_,"ax",@progbits
	.align	128
        .global         _ZN3cub18CUB_300001_SM_10006detail6reduce28DeviceReduceSingleTileKernelINS2_10policy_hubIljN4cuda3std3__44plusIlEEE10Policy1000EN6thrust24THRUST_300001_SM_1000_NS18transform_iteratorINSD_6detail14equal_to_valueIiEEPillEEPljS9_llNS7_10__identityEEEvT0_T1_T2_T3_T4_T6_
        .type           _ZN3cub18CUB_300001_SM_10006detail6reduce28DeviceReduceSingleTileKernelINS2_10policy_hubIljN4cuda3std3__44plusIlEEE10Policy1000EN6thrust24THRUST_300001_SM_1000_NS18transform_iteratorINSD_6detail14equal_to_valueIiEEPillEEPljS9_llNS7_10__identityEEEvT0_T1_T2_T3_T4_T6_,@function
        .size           _ZN3cub18CUB_300001_SM_10006detail6reduce28DeviceReduceSingleTileKernelINS2_10policy_hubIljN4cuda3std3__44plusIlEEE10Policy1000EN6thrust24THRUST_300001_SM_1000_NS18transform_iteratorINSD_6detail14equal_to_valueIiEEPillEEPljS9_llNS7_10__identityEEEvT0_T1_T2_T3_T4_T6_,(.L_x_932 - _ZN3cub18CUB_300001_SM_10006detail6reduce28DeviceReduceSingleTileKernelINS2_10policy_hubIljN4cuda3std3__44plusIlEEE10Policy1000EN6thrust24THRUST_300001_SM_1000_NS18transform_iteratorINSD_6detail14equal_to_valueIiEEPillEEPljS9_llNS7_10__identityEEEvT0_T1_T2_T3_T4_T6_)
        .other          _ZN3cub18CUB_300001_SM_10006detail6reduce28DeviceReduceSingleTileKernelINS2_10policy_hubIljN4cuda3std3__44plusIlEEE10Policy1000EN6thrust24THRUST_300001_SM_1000_NS18transform_iteratorINSD_6detail14equal_to_valueIiEEPillEEPljS9_llNS7_10__identityEEEvT0_T1_T2_T3_T4_T6_,@"STO_CUDA_ENTRY STV_DEFAULT"
_ZN3cub18CUB_300001_SM_10006detail6reduce28DeviceReduceSingleTileKernelINS2_10policy_hubIljN4cuda3std3__44plusIlEEE10Policy1000EN6thrust24THRUST_300001_SM_1000_NS18transform_iteratorINSD_6detail14equal_to_valueIiEEPillEEPljS9_llNS7_10__identityEEEvT0_T1_T2_T3_T4_T6_:
.text._ZN3cub18CUB_300001_SM_10006detail6reduce28DeviceReduceSingleTileKernelINS2_10policy_hubIljN4cuda3std3__44plusIlEEE10Policy1000EN6thrust24THRUST_300001_SM_1000_NS18transform_iteratorINSD_6detail14equal_to_valueIiEEPillEEPljS9_llNS7_10__identityEEEvT0_T1_T2_T3_T4_T6_:
        /* <DEDUP_REMOVED lines=13> */
.L_x_487:
[----:B------:R-:W-:Y:S01]  /*00d0*/  ISETP.GT.U32.AND P0, PT, R32, 0xdff, PT ;  /* 0x00000dff2000780c */ /* 0x000fe20003f04070 */
[----:B------:R-:W-:-:S12]  /*00e0*/  BSSY.RECONVERGENT B0, `(.L_x_488) ;  /* 0x0000309000007945 */ /* 0x000fd80003800200 */
[----:B------:R-:W-:Y:S05]  /*00f0*/  @P0 BRA `(.L_x_489) ;  /* 0x0000001800380947 */ /* 0x000fea0003800000 */
        /* <DEDUP_REMOVED lines=16> */
.L_x_491:
[----:B------:R-:W-:Y:S05]  /*0200*/  BSYNC.RECONVERGENT B1 ;  /* 0x0000000000017941 */ /* 0x000fea0003800200 */
.L_x_490:
        /* <DEDUP_REMOVED lines=17> */
.L_x_496:
        /* <DEDUP_REMOVED lines=70> */
.L_x_495:
[----:B------:R-:W-:Y:S05]  /*0780*/  BSYNC.RECONVERGENT B2 ;  /* 0x0000000000027941 */ /* 0x000fea0003800200 */
.L_x_494:
        /* <DEDUP_REMOVED lines=29> */
[----:B0-----:R-:W-:Y:S02]  /*0960*/  IADD3 R6, P1, P2, R0, R8, R9 ;  /* 0x0000000800067210 */ /* 0x001fe40007a3e009 */
[----:B------:R-:W-:-:S02]  /*0970*/  SEL R7, RZ, 0x1, P3 ;  /* 0x00000001ff077807 */ /* 0x000fc40001800000 */
        /* <DEDUP_REMOVED lines=11> */
.L_x_498:
[----:B------:R-:W-:Y:S05]  /*0a30*/  BSYNC.RECONVERGENT B2 ;  /* 0x0000000000027941 */ /* 0x000fea0003800200 */
.L_x_497:
        /* <DEDUP_REMOVED lines=26> */
.L_x_500:
[----:B------:R-:W-:Y:S05]  /*0be0*/  BSYNC.RECONVERGENT B2 ;  /* 0x0000000000027941 */ /* 0x000fea0003800200 */
.L_x_499:
[----:B------:R-:W-:Y:S05]  /*0bf0*/  @!P0 BRA `(.L_x_493) ;  /* 0x0000000000388947 */ /* 0x000fea0003800000 */
[----:B------:R-:W0:Y:S02]  /*0c00*/  LDC.64 R6, c[0x0][0x380] ;  /* 0x0000e000ff067b82 */ /* 0x000e240000000a00 */
[----:B0-----:R-:W-:-:S04]  /*0c10*/  IMAD.WIDE.U32 R6, R3, 0x4, R6 ;  /* 0x0000000403067825 */ /* 0x001fc800078e0006 */
[----:B------:R-:W-:-:S07]  /*0c20*/  IMAD.MOV R3, RZ, RZ, -R4 ;  /* 0x000000ffff037224 */ /* 0x000fce00078e0a04 */
.L_x_501:
[----:B------:R0:W2:Y:S01]  /*0c30*/  LDG.E R4, desc[UR6][R6.64] ;  /* 0x0000000606047981 */ /* 0x0000a2000c1e1900 */
[----:B------:R-:W2:Y:S01]  /*0c40*/  LDCU UR4, c[0x0][0x388] ;  /* 0x00007100ff0477ac */ /* 0x000ea20008000800 */
        /* <DEDUP_REMOVED lines=9> */
.L_x_493:
[----:B------:R-:W-:Y:S05]  /*0ce0*/  BSYNC.RECONVERGENT B1 ;  /* 0x0000000000017941 */ /* 0x000fea0003800200 */
.L_x_492:
        /* <DEDUP_REMOVED lines=77> */
.L_x_502:
        /* <DEDUP_REMOVED lines=26> */
[----:B------:R-:W-:Y:S01]  /*1360*/  VIADD R4, R3, 0x8 ;  /* 0x0000000803047836 */ /* 0x000fe20000000000 */
[----:B------:R-:W1:Y:S02]  /*1370*/  @!P2 S2R R11, SR_CgaCtaId ;  /* 0x00000000000ba919 */ /* 0x000e640000008800 */
        /* <DEDUP_REMOVED lines=12> */
[----:B------:R-:W-:Y:S02]  /*1440*/  IMAD.X R7, R2, 0x1, R10, P1 ;  /* 0x0000000102077824 */ /* 0x000fe400008e060a */
[----:B------:R-:W-:Y:S01]  /*1450*/  VIADD R2, R3, 0x10 ;  /* 0x0000001003027836 */ /* 0x000fe20000000000 */
[----:B------:R-:W-:Y:S02]  /*1460*/  @!P2 SHF.R.U32.HI R3, RZ, 0x2, R5 ;  /* 0x00000002ff03a819 */ /* 0x000fe40000011605 */
[----:B------:R-:W2:Y:S02]  /*1470*/  SHFL.DOWN PT, R4, R7, 0x10, R9 ;  /* 0x0a00000007047989 */ /* 0x000ea400000e0009 */
[----:B------:R-:W-:Y:S02]  /*1480*/  ISETP.GT.AND P0, PT, R2, R9, PT ;  /* 0x000000090200720c */ /* 0x000fe40003f04270 */
[----:B------:R-:W-:-:S04]  /*1490*/  @!P2 MOV R2, 0x400 ;  /* 0x000004000002a802 */ /* 0x000fc80000000f00 */
[----:B-1----:R-:W-:Y:S02]  /*14a0*/  @!P2 LEA R11, R11, R2, 0x18 ;  /* 0x000000020b0ba211 */ /* 0x002fe400078ec0ff */
[----:B0-----:R-:W-:-:S04]  /*14b0*/  SEL R0, R0, RZ, !P0 ;  /* 0x000000ff00007207 */ /* 0x001fc80004000000 */
[----:B------:R-:W-:Y:S02]  /*14c0*/  IADD3 R2, P1, PT, R0, R6, RZ ;  /* 0x0000000600027210 */ /* 0x000fe40007f3e0ff */
[----:B------:R-:W-:Y:S02]  /*14d0*/  @!P2 LOP3.LUT R0, R3, 0xf8, RZ, 0xc0, !PT ;  /* 0x000000f80300a812 */ /* 0x000fe400078ec0ff */
[----:B--2---:R-:W-:Y:S02]  /*14e0*/  SEL R4, R4, RZ, !P0 ;  /* 0x000000ff04047207 */ /* 0x004fe40004000000 */
[----:B------:R-:W-:Y:S01]  /*14f0*/  ISETP.NE.AND P0, PT, R5, RZ, PT ;  /* 0x000000ff0500720c */ /* 0x000fe20003f05270 */
[----:B------:R-:W-:Y:S02]  /*1500*/  @!P2 IMAD.IADD R11, R0, 0x1, R11 ;  /* 0x00000001000ba824 */ /* 0x000fe400078e020b */
        /* <DEDUP_REMOVED lines=9> */
[----:B------:R-:W-:Y:S01]  /*15a0*/  ISETP.GT.U32.AND P6, PT, R32, 0x1a0, PT ;  /* 0x000001a02000780c */ /* 0x000fe20003fc4070 */
[----:B-1----:R-:W-:-:S09]  /*15b0*/  ULEA UR4, UR5, UR4, 0x18 ;  /* 0x0000000405047291 */ /* 0x002fd2000f8ec0ff */
[----:B------:R-:W1:Y:S04]  /*15c0*/  LDS.64 R24, [UR4+0x18] ;  /* 0x00001804ff187984 */ /* 0x000e680008000a00 */
[----:B------:R-:W2:Y:S04]  /*15d0*/  LDS.128 R4, [UR4+0x20] ;  /* 0x00002004ff047984 */ /* 0x000ea80008000c00 */
[----:B0-----:R-:W0:Y:S04]  /*15e0*/  LDS.128 R8, [UR4+0x30] ;  /* 0x00003004ff087984 */ /* 0x001e280008000c00 */
[----:B------:R-:W3:Y:S04]  /*15f0*/  LDS.128 R12, [UR4+0x40] ;  /* 0x00004004ff0c7984 */ /* 0x000ee80008000c00 */
[----:B------:R-:W4:Y:S04]  /*1600*/  LDS.128 R16, [UR4+0x50] ;  /* 0x00005004ff107984 */ /* 0x000f280008000c00 */
[----:B------:R-:W5:Y:S01]  /*1610*/  LDS.128 R20, [UR4+0x60] ;  /* 0x00006004ff147984 */ /* 0x000f620008000c00 */
[----:B-1----:R-:W-:-:S02]  /*1620*/  SEL R28, R24, RZ, P1 ;  /* 0x000000ff181c7207 */ /* 0x002fc40000800000 */
[----:B------:R-:W-:Y:S02]  /*1630*/  SEL R0, R25, RZ, P1 ;  /* 0x000000ff19007207 */ /* 0x000fe40000800000 */
[----:B--2---:R-:W-:Y:S01]  /*1640*/  SEL R33, R4, RZ, P2 ;  /* 0x000000ff04217207 */ /* 0x004fe20001000000 */
[----:B------:R-:W1:Y:S01]  /*1650*/  LDS.128 R24, [UR4+0x70] ;  /* 0x00007004ff187984 */ /* 0x000e620008000c00 */
[----:B------:R-:W-:Y:S02]  /*1660*/  SEL R4, R5, RZ, P2 ;  /* 0x000000ff05047207 */ /* 0x000fe40001000000 */
[----:B------:R-:W-:Y:S02]  /*1670*/  IADD3 R33, P3, P4, R33, R28, R2 ;  /* 0x0000001c21217210 */ /* 0x000fe40007c7e002 */
[----:B------:R-:W2:Y:S01]  /*1680*/  LDS.128 R28, [UR4+0x80] ;  /* 0x00008004ff1c7984 */ /* 0x000ea20008000c00 */
[C---:B------:R-:W-:Y:S02]  /*1690*/  ISETP.GT.U32.AND P1, PT, R32.reuse, 0x60, PT ;  /* 0x000000602000780c */ /* 0x040fe40003f24070 */
[----:B------:R-:W-:-:S02]  /*16a0*/  ISETP.GT.U32.AND P2, PT, R32, 0x80, PT ;  /* 0x000000802000780c */ /* 0x000fc40003f44070 */
[----:B------:R-:W-:Y:S02]  /*16b0*/  SEL R5, R6, RZ, P1 ;  /* 0x000000ff06057207 */ /* 0x000fe40000800000 */
[----:B0-----:R-:W-:Y:S02]  /*16c0*/  SEL R2, R8, RZ, P2 ;  /* 0x000000ff08027207 */ /* 0x001fe40001000000 */
[----:B------:R-:W-:Y:S02]  /*16d0*/  IADD3.X R0, PT, PT, R4, R0, R3, P3, P4 ;  /* 0x0000000004007210 */ /* 0x000fe40001fe8403 */
[----:B------:R-:W-:Y:S02]  /*16e0*/  SEL R7, R7, RZ, P1 ;  /* 0x000000ff07077207 */ /* 0x000fe40000800000 */
[----:B------:R-:W-:Y:S02]  /*16f0*/  SEL R4, R9, RZ, P2 ;  /* 0x000000ff09047207 */ /* 0x000fe40001000000 */
[----:B------:R-:W-:-:S02]  /*1700*/  IADD3 R2, P3, P4, R2, R33, R5 ;  /* 0x0000002102027210 */ /* 0x000fc40007c7e005 */
[C---:B------:R-:W-:Y:S02]  /*1710*/  ISETP.GT.U32.AND P1, PT, R32.reuse, 0xa0, PT ;  /* 0x000000a02000780c */ /* 0x040fe40003f24070 */
[----:B------:R-:W-:Y:S02]  /*1720*/  ISETP.GT.U32.AND P2, PT, R32, 0xc0, PT ;  /* 0x000000c02000780c */ /* 0x000fe40003f44070 */
[----:B------:R-:W-:Y:S02]  /*1730*/  IADD3.X R4, PT, PT, R4, R0, R7, P3, P4 ;  /* 0x0000000004047210 */ /* 0x000fe40001fe8407 */
[----:B------:R-:W-:Y:S02]  /*1740*/  SEL R3, R10, RZ, P1 ;  /* 0x000000ff0a037207 */ /* 0x000fe40000800000 */
[----:B---3--:R-:W-:Y:S02]  /*1750*/  SEL R0, R12, RZ, P2 ;  /* 0x000000ff0c007207 */ /* 0x008fe40001000000 */
[----:B------:R-:W-:-:S02]  /*1760*/  SEL R10, R11, RZ, P1 ;  /* 0x000000ff0b0a7207 */ /* 0x000fc40000800000 */
[----:B------:R-:W-:Y:S02]  /*1770*/  ISETP.GT.U32.AND P1, PT, R32, 0xe0, PT ;  /* 0x000000e02000780c */ /* 0x000fe40003f24070 */
[----:B------:R-:W-:Y:S02]  /*1780*/  SEL R5, R13, RZ, P2 ;  /* 0x000000ff0d057207 */ /* 0x000fe40001000000 */
[----:B------:R-:W-:Y:S02]  /*1790*/  IADD3 R0, P3, P4, R0, R2, R3 ;  /* 0x0000000200007210 */ /* 0x000fe40007c7e003 */
[----:B------:R-:W-:Y:S02]  /*17a0*/  ISETP.GT.U32.AND P2, PT, R32, 0x100, PT ;  /* 0x000001002000780c */ /* 0x000fe40003f44070 */
[----:B------:R-:W-:Y:S02]  /*17b0*/  SEL R3, R14, RZ, P1 ;  /* 0x000000ff0e037207 */ /* 0x000fe40000800000 */
[----:B------:R-:W-:-:S02]  /*17c0*/  SEL R15, R15, RZ, P1 ;  /* 0x000000ff0f0f7207 */ /* 0x000fc40000800000 */
[----:B------:R-:W-:Y:S02]  /*17d0*/  ISETP.GT.U32.AND P1, PT, R32, 0x120, PT ;  /* 0x000001202000780c */ /* 0x000fe40003f24070 */
[----:B------:R-:W-:Y:S02]  /*17e0*/  IADD3.X R5, PT, PT, R5, R4, R10, P3, P4 ;  /* 0x0000000405057210 */ /* 0x000fe40001fe840a */
[----:B----4-:R-:W-:Y:S02]  /*17f0*/  SEL R2, R16, RZ, P2 ;  /* 0x000000ff10027207 */ /* 0x010fe40001000000 */
[----:B------:R-:W-:Y:S02]  /*1800*/  SEL R4, R17, RZ, P2 ;  /* 0x000000ff11047207 */ /* 0x000fe40001000000 */
[----:B------:R-:W-:Y:S02]  /*1810*/  ISETP.GT.U32.AND P2, PT, R32, 0x140, PT ;  /* 0x000001402000780c */ /* 0x000fe40003f44070 */
[----:B------:R-:W-:-:S02]  /*1820*/  SEL R7, R18, RZ, P1 ;  /* 0x000000ff12077207 */ /* 0x000fc40000800000 */
[----:B------:R-:W-:Y:S02]  /*1830*/  SEL R18, R19, RZ, P1 ;  /* 0x000000ff13127207 */ /* 0x000fe40000800000 */
[----:B------:R-:W-:Y:S02]  /*1840*/  IADD3 R2, P3, P4, R2, R0, R3 ;  /* 0x0000000002027210 */ /* 0x000fe40007c7e003 */
[----:B------:R-:W-:Y:S02]  /*1850*/  ISETP.GT.U32.AND P1, PT, R32, 0x160, PT ;  /* 0x000001602000780c */ /* 0x000fe40003f24070 */
[----:B-----5:R-:W-:Y:S02]  /*1860*/  SEL R0, R20, RZ, P2 ;  /* 0x000000ff14007207 */ /* 0x020fe40001000000 */
[----:B------:R-:W-:Y:S02]  /*1870*/  IADD3.X R4, PT, PT, R4, R5, R15, P3, P4 ;  /* 0x0000000504047210 */ /* 0x000fe40001fe840f */
[----:B------:R-:W-:-:S02]  /*1880*/  SEL R3, R22, RZ, P1 ;  /* 0x000000ff16037207 */ /* 0x000fc40000800000 */
[----:B------:R-:W-:Y:S02]  /*1890*/  SEL R23, R23, RZ, P1 ;  /* 0x000000ff17177207 */ /* 0x000fe40000800000 */
[----:B------:R-:W-:Y:S02]  /*18a0*/  SEL R5, R21, RZ, P2 ;  /* 0x000000ff15057207 */ /* 0x000fe40001000000 */
[----:B------:R-:W-:Y:S02]  /*18b0*/  IADD3 R0, P1, P3, R0, R2, R7 ;  /* 0x0000000200007210 */ /* 0x000fe40007b3e007 */
[----:B-1----:R-:W-:Y:S02]  /*18c0*/  SEL R2, R24, RZ, P5 ;  /* 0x000000ff18027207 */ /* 0x002fe40002800000 */
[----:B------:R-:W-:Y:S02]  /*18d0*/  ISETP.GT.U32.AND P2, PT, R32, 0x1c0, PT ;  /* 0x000001c02000780c */ /* 0x000fe40003f44070 */
[----:B------:R-:W-:-:S02]  /*18e0*/  IADD3.X R5, PT, PT, R5, R4, R18, P1, P3 ;  /* 0x0000000405057210 */ /* 0x000fc40000fe6412 */
[----:B------:R-:W-:Y:S02]  /*18f0*/  IADD3 R2, P3, P4, R2, R0, R3 ;  /* 0x0000000002027210 */ /* 0x000fe40007c7e003 */
[----:B------:R-:W-:Y:S02]  /*1900*/  SEL R0, R26, RZ, P6 ;  /* 0x000000ff1a007207 */ /* 0x000fe40003000000 */
[----:B--2---:R-:W-:Y:S02]  /*1910*/  SEL R3, R28, RZ, P2 ;  /* 0x000000ff1c037207 */ /* 0x004fe40001000000 */
[----:B------:R-:W-:Y:S02]  /*1920*/  ISETP.GT.U32.AND P1, PT, R32, 0x1e0, PT ;  /* 0x000001e02000780c */ /* 0x000fe40003f24070 */
        /* <DEDUP_REMOVED lines=11> */
.L_x_489:
        /* <DEDUP_REMOVED lines=11> */
[----:B------:R-:W-:Y:S01]  /*1a90*/  IMAD.MOV.U32 R17, RZ, RZ, 0xe00 ;  /* 0x00000e00ff117424 */ /* 0x000fe200078e00ff */
[----:B-1----:R-:W-:-:S02]  /*1aa0*/  ISETP.NE.AND P0, PT, R10, UR4, PT ;  /* 0x000000040a007c0c */ /* 0x002fc4000bf05270 */
[----:B--2---:R-:W-:Y:S02]  /*1ab0*/  ISETP.NE.AND P1, PT, R4, UR4, PT ;  /* 0x0000000404007c0c */ /* 0x004fe4000bf25270 */
[----:B---3--:R-:W-:Y:S02]  /*1ac0*/  ISETP.NE.AND P2, PT, R5, UR4, PT ;  /* 0x0000000405007c0c */ /* 0x008fe4000bf45270 */
[----:B------:R-:W-:Y:S02]  /*1ad0*/  SEL R5, RZ, 0x1, P0 ;  /* 0x00000001ff057807 */ /* 0x000fe40000000000 */
[----:B------:R-:W-:Y:S02]  /*1ae0*/  SEL R4, RZ, 0x1, P1 ;  /* 0x00000001ff047807 */ /* 0x000fe40000800000 */
[----:B------:R-:W-:Y:S02]  /*1af0*/  SEL R25, RZ, 0x1, P2 ;  /* 0x00000001ff197807 */ /* 0x000fe40001000000 */
[----:B----4-:R-:W-:Y:S01]  /*1b00*/  ISETP.NE.AND P2, PT, R6, UR4, PT ;  /* 0x0000000406007c0c */ /* 0x010fe2000bf45270 */
[----:B------:R-:W-:Y:S01]  /*1b10*/  VIADD R6, R32, 0xfffff200 ;  /* 0xfffff20020067836 */ /* 0x000fe20000000000 */
[----:B------:R-:W-:-:S02]  /*1b20*/  IADD3 R25, P0, P1, R25, R4, R5 ;  /* 0x0000000419197210 */ /* 0x000fc4000791e005 */
[----:B-----5:R-:W-:Y:S02]  /*1b30*/  ISETP.NE.AND P3, PT, R7, UR4, PT ;  /* 0x0000000407007c0c */ /* 0x020fe4000bf65270 */
[----:B------:R-:W-:Y:S02]  /*1b40*/  IADD3.X R27, PT, PT, RZ, RZ, RZ, P0, P1 ;  /* 0x000000ffff1b7210 */ /* 0x000fe400007e24ff */
[----:B------:R-:W-:Y:S02]  /*1b50*/  ISETP.GE.U32.AND P0, PT, R6, 0xe00, PT ;  /* 0x00000e000600780c */ /* 0x000fe40003f06070 */
[----:B------:R-:W-:Y:S02]  /*1b60*/  SEL R5, RZ, 0x1, P2 ;  /* 0x00000001ff057807 */ /* 0x000fe40001000000 */
[----:B------:R-:W-:Y:S02]  /*1b70*/  SEL R4, RZ, 0x1, P3 ;  /* 0x00000001ff047807 */ /* 0x000fe40001800000 */
[----:B------:R-:W-:-:S02]  /*1b80*/  ISETP.NE.AND P4, PT, R8, UR4, PT ;  /* 0x0000000408007c0c */ /* 0x000fc4000bf85270 */
[----:B------:R-:W-:Y:S02]  /*1b90*/  ISETP.NE.AND P5, PT, R9, UR4, PT ;  /* 0x0000000409007c0c */ /* 0x000fe4000bfa5270 */
[----:B------:R-:W-:Y:S02]  /*1ba0*/  IADD3 R25, P2, P3, R4, R25, R5 ;  /* 0x0000001904197210 */ /* 0x000fe40007b5e005 */
[----:B------:R-:W-:Y:S02]  /*1bb0*/  SEL R5, RZ, 0x1, P4 ;  /* 0x00000001ff057807 */ /* 0x000fe40002000000 */
[----:B------:R-:W-:Y:S02]  /*1bc0*/  SEL R4, RZ, 0x1, P5 ;  /* 0x00000001ff047807 */ /* 0x000fe40002800000 */
[----:B------:R-:W-:Y:S02]  /*1bd0*/  IADD3.X R27, PT, PT, RZ, R27, RZ, P2, P3 ;  /* 0x0000001bff1b7210 */ /* 0x000fe400017e64ff */
[----:B------:R-:W-:-:S04]  /*1be0*/  IADD3 R25, P1, P4, R4, R25, R5 ;  /* 0x0000001904197210 */ /* 0x000fc80007c3e005 */
[----:B------:R-:W-:Y:S01]  /*1bf0*/  IADD3.X R27, PT, PT, RZ, R27, RZ, P1, P4 ;  /* 0x0000001bff1b7210 */ /* 0x000fe20000fe84ff */
[----:B------:R-:W-:Y:S08]  /*1c00*/  @!P0 BRA `(.L_x_504) ;  /* 0x0000000000a08947 */ /* 0x000ff00003800000 */
[----:B------:R-:W0:Y:S01]  /*1c10*/  LDC R32, c[0x0][0x398] ;  /* 0x0000e600ff207b82 */ /* 0x000e220000000800 */
[----:B------:R-:W-:Y:S01]  /*1c20*/  IMAD.MOV.U32 R17, RZ, RZ, 0xe00 ;  /* 0x00000e00ff117424 */ /* 0x000fe200078e00ff */
[----:B------:R-:W1:Y:S01]  /*1c30*/  LDCU UR4, c[0x0][0x388] ;  /* 0x00007100ff0477ac */ /* 0x000e620008000800 */
[----:B------:R-:W-:-:S05]  /*1c40*/  NOP ;  /* 0x0000000000007918 */ /* 0x000fca0000000000 */
.L_x_506:
[----:B------:R-:W-:-:S05]  /*1c50*/  IMAD.WIDE.U32 R4, R17, 0x4, R2 ;  /* 0x0000000411047825 */ /* 0x000fca00078e0002 */
[----:B------:R-:W1:Y:S04]  /*1c60*/  LDG.E R13, desc[UR6][R4.64] ;  /* 0x00000006040d7981 */ /* 0x000e68000c1e1900 */
[----:B------:R-:W2:Y:S04]  /*1c70*/  LDG.E R7, desc[UR6][R4.64+0x800] ;  /* 0x0008000604077981 */ /* 0x000ea8000c1e1900 */
[----:B------:R-:W3:Y:S04]  /*1c80*/  LDG.E R8, desc[UR6][R4.64+0x1000] ;  /* 0x0010000604087981 */ /* 0x000ee8000c1e1900 */
[----:B------:R-:W4:Y:S04]  /*1c90*/  LDG.E R9, desc[UR6][R4.64+0x1800] ;  /* 0x0018000604097981 */ /* 0x000f28000c1e1900 */
[----:B------:R-:W5:Y:S04]  /*1ca0*/  LDG.E R10, desc[UR6][R4.64+0x2000] ;  /* 0x00200006040a7981 */ /* 0x000f68000c1e1900 */
[----:B------:R-:W5:Y:S04]  /*1cb0*/  LDG.E R11, desc[UR6][R4.64+0x2800] ;  /* 0x00280006040b7981 */ /* 0x000f68000c1e1900 */
[----:B------:R0:W5:Y:S01]  /*1cc0*/  LDG.E R12, desc[UR6][R4.64+0x3000] ;  /* 0x00300006040c7981 */ /* 0x000162000c1e1900 */
        /* <DEDUP_REMOVED lines=14> */
[----:B------:R-:W-:Y:S02]  /*1db0*/  IADD3.X R27, PT, PT, RZ, R27, RZ, P0, P1 ;  /* 0x0000001bff1b7210 */ /* 0x000fe400007e24ff */
[----:B------:R-:W-:Y:S01]  /*1dc0*/  IADD3 R25, P5, P4, R4, R25, R5 ;  /* 0x0000001904197210 */ /* 0x000fe20007cbe005 */
[----:B------:R-:W-:Y:S01]  /*1dd0*/  IMAD.IADD R5, R32, 0x1, -R17 ;  /* 0x0000000120057824 */ /* 0x000fe200078e0a11 */
[----:B------:R-:W-:Y:S02]  /*1de0*/  ISETP.NE.AND P6, PT, R12, UR4, PT ;  /* 0x000000040c007c0c */ /* 0x000fe4000bfc5270 */
[----:B------:R-:W-:Y:S02]  /*1df0*/  IADD3.X R27, PT, PT, RZ, R27, RZ, P2, P3 ;  /* 0x0000001bff1b7210 */ /* 0x000fe400017e64ff */
[----:B------:R-:W-:-:S02]  /*1e00*/  ISETP.GE.U32.AND P0, PT, R5, 0xe00, PT ;  /* 0x00000e000500780c */ /* 0x000fc40003f06070 */
[----:B------:R-:W-:Y:S02]  /*1e10*/  SEL R4, RZ, 0x1, P6 ;  /* 0x00000001ff047807 */ /* 0x000fe40003000000 */
[----:B------:R-:W-:Y:S02]  /*1e20*/  IADD3.X R27, PT, PT, RZ, R27, RZ, P5, P4 ;  /* 0x0000001bff1b7210 */ /* 0x000fe40002fe84ff */
[----:B------:R-:W-:-:S05]  /*1e30*/  IADD3 R25, P1, PT, R25, R4, RZ ;  /* 0x0000000419197210 */ /* 0x000fca0007f3e0ff */
[----:B------:R-:W-:Y:S02]  /*1e40*/  IMAD.X R27, RZ, RZ, R27, P1 ;  /* 0x000000ffff1b7224 */ /* 0x000fe400008e061b */
[----:B------:R-:W-:Y:S06]  /*1e50*/  @!P0 BRA `(.L_x_505) ;  /* 0x0000000c009c8947 */ /* 0x000fec0003800000 */
[----:B------:R-:W-:-:S05]  /*1e60*/  VIADD R17, R17, 0xe00 ;  /* 0x00000e0011117836 */ /* 0x000fca0000000000 */
[----:B------:R-:W-:-:S13]  /*1e70*/  ISETP.GT.U32.AND P0, PT, R17, R6, PT ;  /* 0x000000061100720c */ /* 0x000fda0003f04070 */
[----:B------:R-:W-:Y:S05]  /*1e80*/  @!P0 BRA `(.L_x_506) ;  /* 0xfffffffc00708947 */ /* 0x000fea000383ffff */
.L_x_504:
[----:B------:R-:W-:Y:S01]  /*1e90*/  IMAD.IADD R3, R32, 0x1, -R17 ;  /* 0x0000000120037824 */ /* 0x000fe200078e0a11 */
[----:B------:R-:W-:Y:S04]  /*1ea0*/  BSSY.RECONVERGENT B1, `(.L_x_505) ;  /* 0x00000e2000017945 */ /* 0x000fe80003800200 */
[----:B------:R-:W-:-:S04]  /*1eb0*/  ISETP.GE.AND P0, PT, R0, R3, PT ;  /* 0x000000030000720c */ /* 0x000fc80003f06270 */
[----:B------:R-:W-:-:S13]  /*1ec0*/  ISETP.GE.U32.OR P0, PT, R17, R32, P0 ;  /* 0x000000201100720c */ /* 0x000fda0000706470 */
[----:B------:R-:W-:Y:S05]  /*1ed0*/  @P0 BRA `(.L_x_507) ;  /* 0x0000000c00780947 */ /* 0x000fea0003800000 */
[----:B------:R-:W-:Y:S01]  /*1ee0*/  LOP3.LUT R2, RZ, R0, RZ, 0x33, !PT ;  /* 0x00000000ff027212 */ /* 0x000fe200078e33ff */
[----:B------:R-:W-:Y:S01]  /*1ef0*/  BSSY.RECONVERGENT B2, `(.L_x_508) ;  /* 0x0000073000027945 */ /* 0x000fe20003800200 */
[----:B------:R-:W-:Y:S02]  /*1f00*/  IMAD.MOV.U32 R20, RZ, RZ, R0 ;  /* 0x000000ffff147224 */ /* 0x000fe400078e0000 */
[----:B------:R-:W-:-:S04]  /*1f10*/  IADD3 R2, PT, PT, -R17, R32, R2 ;  /* 0x0000002011027210 */ /* 0x000fc80007ffe102 */
[C---:B------:R-:W-:Y:S02]  /*1f20*/  ISETP.GE.U32.AND P0, PT, R2.reuse, 0x1e00, PT ;  /* 0x00001e000200780c */ /* 0x040fe40003f06070 */
[----:B------:R-:W-:-:S04]  /*1f30*/  LEA.HI R19, R2, 0x1, RZ, 0x17 ;  /* 0x0000000102137811 */ /* 0x000fc800078fb8ff */
[----:B------:R-:W-:-:S07]  /*1f40*/  LOP3.LUT R32, R19, 0xf, RZ, 0xc0, !PT ;  /* 0x0000000f13207812 */ /* 0x000fce00078ec0ff */
[----:B------:R-:W-:Y:S05]  /*1f50*/  @!P0 BRA `(.L_x_509) ;  /* 0x0000000400b08947 */ /* 0x000fea0003800000 */
[----:B------:R-:W0:Y:S01]  /*1f60*/  LDC.64 R2, c[0x0][0x380] ;  /* 0x0000e000ff027b82 */ /* 0x000e220000000a00 */
[----:B------:R-:W-:Y:S01]  /*1f70*/  LOP3.LUT R16, R19, 0xfffff0, RZ, 0xc0, !PT ;  /* 0x00fffff013107812 */ /* 0x000fe200078ec0ff */
[----:B------:R-:W-:Y:S01]  /*1f80*/  BSSY.RECONVERGENT B3, `(.L_x_510) ;  /* 0x0000068000037945 */ /* 0x000fe20003800200 */
[C---:B------:R-:W-:Y:S01]  /*1f90*/  LOP3.LUT R20, R0.reuse, 0x1000, RZ, 0xfc, !PT ;  /* 0x0000100000147812 */ /* 0x040fe200078efcff */
[----:B------:R-:W-:Y:S02]  /*1fa0*/  IMAD.IADD R21, R0, 0x1, R17 ;  /* 0x0000000100157824 */ /* 0x000fe400078e0211 */
[----:B------:R-:W-:-:S07]  /*1fb0*/  IMAD.MOV R16, RZ, RZ, -R16 ;  /* 0x000000ffff107224 */ /* 0x000fce00078e0a10 */
.L_x_511:
[C---:B------:R-:W-:Y:S02]  /*1fc0*/  VIADD R13, R21.reuse, 0x200 ;  /* 0x00000200150d7836 */ /* 0x040fe40000000000 */
[----:B0-----:R-:W-:-:S04]  /*1fd0*/  IMAD.WIDE.U32 R8, R21, 0x4, R2 ;  /* 0x0000000415087825 */ /* 0x001fc800078e0002 */
[----:B------:R-:W-:Y:S01]  /*1fe0*/  IMAD.WIDE.U32 R12, R13, 0x4, R2 ;  /* 0x000000040d0c7825 */ /* 0x000fe200078e0002 */
[----:B------:R0:W2:Y:S03]  /*1ff0*/  LDG.E R24, desc[UR6][R8.64] ;  /* 0x0000000608187981 */ /* 0x0000a6000c1e1900 */
[C---:B------:R-:W-:Y:S01]  /*2000*/  VIADD R15, R21.reuse, 0x400 ;  /* 0x00000400150f7836 */ /* 0x040fe20000000000 */
[----:B------:R1:W3:Y:S01]  /*2010*/  LDG.E R23, desc[UR6][R12.64] ;  /* 0x000000060c177981 */ /* 0x0002e2000c1e1900 */
[C---:B------:R-:W-:Y:S02]  /*2020*/  VIADD R31, R21.reuse, 0x600 ;  /* 0x00000600151f7836 */ /* 0x040fe40000000000 */
[C---:B------:R-:W-:Y:S02]  /*2030*/  VIADD R5, R21.reuse, 0xa00 ;  /* 0x00000a0015057836 */ /* 0x040fe40000000000 */
[----:B0-----:R-:W-:-:S02]  /*2040*/  VIADD R9, R21, 0xe00 ;  /* 0x00000e0015097836 */ /* 0x001fc40000000000 */
[----:B------:R-:W-:-:S04]  /*2050*/  IMAD.WIDE.U32 R14, R15, 0x4, R2 ;  /* 0x000000040f0e7825 */ /* 0x000fc800078e0002 */
[--C-:B------:R-:W-:Y:S01]  /*2060*/  IMAD.WIDE.U32 R30, R31, 0x4, R2.reuse ;  /* 0x000000041f1e7825 */ /* 0x100fe200078e0002 */
[----:B------:R0:W4:Y:S03]  /*2070*/  LDG.E R26, desc[UR6][R14.64] ;  /* 0x000000060e1a7981 */ /* 0x000126000c1e1900 */
[----:B------:R-:W-:Y:S01]  /*2080*/  VIADD R7, R21, 0x800 ;  /* 0x0000080015077836 */ /* 0x000fe20000000000 */
[----:B------:R5:W4:Y:S01]  /*2090*/  LDG.E R22, desc[UR6][R30.64] ;  /* 0x000000061e167981 */ /* 0x000b22000c1e1900 */
[----:B------:R-:W-:-:S04]  /*20a0*/  IMAD.WIDE.U32 R4, R5, 0x4, R2 ;  /* 0x0000000405047825 */ /* 0x000fc800078e0002 */
[--C-:B-1----:R-:W-:Y:S01]  /*20b0*/  IMAD.WIDE.U32 R12, R9, 0x4, R2.reuse ;  /* 0x00000004090c7825 */ /* 0x102fe200078e0002 */
[----:B------:R1:W4:Y:S03]  /*20c0*/  LDG.E R28, desc[UR6][R4.64] ;  /* 0x00000006041c7981 */ /* 0x000326000c1e1900 */
[C---:B------:R-:W-:Y:S01]  /*20d0*/  VIADD R9, R21.reuse, 0x1000 ;  /* 0x0000100015097836 */ /* 0x040fe20000000000 */
[----:B------:R-:W4:Y:S01]  /*20e0*/  LDG.E R33, desc[UR6][R12.64] ;  /* 0x000000060c217981 */ /* 0x000f22000c1e1900 */
[----:B------:R-:W-:Y:S02]  /*20f0*/  VIADD R11, R21, 0xc00 ;  /* 0x00000c00150b7836 */ /* 0x000fe40000000000 */
[----:B------:R-:W-:-:S04]  /*2100*/  IMAD.WIDE.U32 R6, R7, 0x4, R2 ;  /* 0x0000000407067825 */ /* 0x000fc800078e0002 */
[--C-:B0-----:R-:W-:Y:S01]  /*2110*/  IMAD.WIDE.U32 R14, R9, 0x4, R2.reuse ;  /* 0x00000004090e7825 */ /* 0x101fe200078e0002 */
[----:B------:R0:W4:Y:S03]  /*2120*/  LDG.E R18, desc[UR6][R6.64] ;  /* 0x0000000606127981 */ /* 0x000126000c1e1900 */
[----:B------:R-:W-:Y:S01]  /*2130*/  IMAD.WIDE.U32 R10, R11, 0x4, R2 ;  /* 0x000000040b0a7825 */ /* 0x000fe200078e0002 */
[----:B------:R-:W4:Y:S03]  /*2140*/  LDG.E R34, desc[UR6][R14.64] ;  /* 0x000000060e227981 */ /* 0x000f26000c1e1900 */
[C---:B------:R-:W-:Y:S01]  /*2150*/  VIADD R9, R21.reuse, 0x1200 ;  /* 0x0000120015097836 */ /* 0x040fe20000000000 */
[----:B------:R0:W4:Y:S01]  /*2160*/  LDG.E R29, desc[UR6][R10.64] ;  /* 0x000000060a1d7981 */ /* 0x000122000c1e1900 */
[----:B-----5:R-:W-:-:S02]  /*2170*/  VIADD R31, R21, 0x1400 ;  /* 0x00001400151f7836 */ /* 0x020fc40000000000 */
[----:B------:R-:W-:Y:S02]  /*2180*/  VIADD R35, R21, 0x1600 ;  /* 0x0000160015237836 */ /* 0x000fe40000000000 */
[----:B-1----:R-:W-:-:S04]  /*2190*/  IMAD.WIDE.U32 R4, R9, 0x4, R2 ;  /* 0x0000000409047825 */ /* 0x002fc800078e0002 */
[----:B------:R-:W-:Y:S02]  /*21a0*/  VIADD R37, R21, 0x1800 ;  /* 0x0000180015257836 */ /* 0x000fe40000000000 */
[--C-:B0-----:R-:W-:Y:S01]  /*21b0*/  IMAD.WIDE.U32 R6, R31, 0x4, R2.reuse ;  /* 0x000000041f067825 */ /* 0x101fe200078e0002 */
[----:B------:R0:W5:Y:S03]  /*21c0*/  LDG.E R4, desc[UR6][R4.64] ;  /* 0x0000000604047981 */ /* 0x000166000c1e1900 */
[----:B------:R-:W-:Y:S02]  /*21d0*/  IMAD.WIDE.U32 R8, R35, 0x4, R2 ;  /* 0x0000000423087825 */ /* 0x000fe400078e0002 */
[----:B------:R1:W5:Y:S02]  /*21e0*/  LDG.E R6, desc[UR6][R6.64] ;  /* 0x0000000606067981 */ /* 0x000364000c1e1900 */
[----:B------:R-:W-:-:S02]  /*21f0*/  VIADD R31, R21, 0x1a00 ;  /* 0x00001a00151f7836 */ /* 0x000fc40000000000 */
[--C-:B------:R-:W-:Y:S01]  /*2200*/  IMAD.WIDE.U32 R10, R37, 0x4, R2.reuse ;  /* 0x00000004250a7825 */ /* 0x100fe200078e0002 */
[----:B------:R1:W5:Y:S03]  /*2210*/  LDG.E R8, desc[UR6][R8.64] ;  /* 0x0000000608087981 */ /* 0x000366000c1e1900 */
[--C-:B------:R-:W-:Y:S02]  /*2220*/  IMAD.WIDE.U32 R30, R31, 0x4, R2.reuse ;  /* 0x000000041f1e7825 */ /* 0x100fe400078e0002 */
[----:B------:R-:W5:Y:S02]  /*2230*/  LDG.E R10, desc[UR6][R10.64] ;  /* 0x000000060a0a7981 */ /* 0x000f64000c1e1900 */
[----:B------:R-:W-:Y:S02]  /*2240*/  VIADD R13, R21, 0x1c00 ;  /* 0x00001c00150d7836 */ /* 0x000fe40000000000 */
[----:B------:R-:W5:Y:S02]  /*2250*/  LDG.E R30, desc[UR6][R30.64] ;  /* 0x000000061e1e7981 */ /* 0x000f64000c1e1900 */
[----:B------:R-:W-:-:S04]  /*2260*/  IMAD.WIDE.U32 R12, R13, 0x4, R2 ;  /* 0x000000040d0c7825 */ /* 0x000fc800078e0002 */
[----:B------:R-:W-:Y:S02]  /*2270*/  VIADD R15, R21, 0x1e00 ;  /* 0x00001e00150f7836 */ /* 0x000fe40000000000 */
[----:B------:R-:W5:Y:S02]  /*2280*/  LDG.E R12, desc[UR6][R12.64] ;  /* 0x000000060c0c7981 */ /* 0x000f64000c1e1900 */
[----:B------:R-:W-:-:S06]  /*2290*/  IMAD.WIDE.U32 R14, R15, 0x4, R2 ;  /* 0x000000040f0e7825 */ /* 0x000fcc00078e0002 */
[----:B------:R-:W5:Y:S01]  /*22a0*/  LDG.E R14, desc[UR6][R14.64] ;  /* 0x000000060e0e7981 */ /* 0x000f62000c1e1900 */
[----:B------:R-:W-:Y:S02]  /*22b0*/  VIADD R16, R16, 0x10 ;  /* 0x0000001010107836 */ /* 0x000fe40000000000 */
[----:B------:R-:W-:Y:S02]  /*22c0*/  VIADD R20, R20, 0x2000 ;  /* 0x0000200014147836 */ /* 0x000fe40000000000 */
[----:B------:R-:W-:Y:S01]  /*22d0*/  VIADD R21, R21, 0x2000 ;  /* 0x0000200015157836 */ /* 0x000fe20000000000 */
[----:B--2---:R-:W-:Y:S02]  /*22e0*/  ISETP.NE.AND P0, PT, R24, UR4, PT ;  /* 0x0000000418007c0c */ /* 0x004fe4000bf05270 */
[----:B---3--:R-:W-:Y:S02]  /*22f0*/  ISETP.NE.AND P1, PT, R23, UR4, PT ;  /* 0x0000000417007c0c */ /* 0x008fe4000bf25270 */
[----:B0-----:R-:W-:-:S02]  /*2300*/  SEL R5, RZ, 0x1, P0 ;  /* 0x00000001ff057807 */ /* 0x001fc40000000000 */
[----:B------:R-:W-:-:S04]  /*2310*/  SEL R24, RZ, 0x1, P1 ;  /* 0x00000001ff187807 */ /* 0x000fc80000800000 */
[----:B------:R-:W-:Y:S02]  /*2320*/  IADD3 R25, P3, P2, R24, R25, R5 ;  /* 0x0000001918197210 */ /* 0x000fe40007a7e005 */
[----:B----4-:R-:W-:Y:S02]  /*2330*/  ISETP.NE.AND P0, PT, R26, UR4, PT ;  /* 0x000000041a007c0c */ /* 0x010fe4000bf05270 */
[----:B------:R-:W-:Y:S02]  /*2340*/  ISETP.NE.AND P1, PT, R22, UR4, PT ;  /* 0x0000000416007c0c */ /* 0x000fe4000bf25270 */
[----:B------:R-:W-:Y:S02]  /*2350*/  SEL R22, RZ, 0x1, P0 ;  /* 0x00000001ff167807 */ /* 0x000fe40000000000 */
[----:B------:R-:W-:Y:S02]  /*2360*/  ISETP.NE.AND P5, PT, R28, UR4, PT ;  /* 0x000000041c007c0c */ /* 0x000fe4000bfa5270 */
[----:B-1----:R-:W-:-:S02]  /*2370*/  SEL R7, RZ, 0x1, P1 ;  /* 0x00000001ff077807 */ /* 0x002fc40000800000 */
[----:B------:R-:W-:Y:S02]  /*2380*/  SEL R5, RZ, 0x1, P5 ;  /* 0x00000001ff057807 */ /* 0x000fe40002800000 */
[----:B------:R-:W-:Y:S02]  /*2390*/  ISETP.NE.AND P5, PT, R33, UR4, PT ;  /* 0x0000000421007c0c */ /* 0x000fe4000bfa5270 */
[----:B------:R-:W-:Y:S02]  /*23a0*/  IADD3 R7, P4, P6, R7, R25, R22 ;  /* 0x0000001907077210 */ /* 0x000fe40007e9e016 */
[----:B------:R-:W-:Y:S02]  /*23b0*/  ISETP.NE.AND P1, PT, R18, UR4, PT ;  /* 0x0000000412007c0c */ /* 0x000fe4000bf25270 */
[----:B------:R-:W-:Y:S02]  /*23c0*/  IADD3.X R27, PT, PT, RZ, R27, RZ, P3, P2 ;  /* 0x0000001bff1b7210 */ /* 0x000fe40001fe44ff */
[----:B------:R-:W-:-:S02]  /*23d0*/  SEL R22, RZ, 0x1, P1 ;  /* 0x00000001ff167807 */ /* 0x000fc40000800000 */
[----:B------:R-:W-:Y:S02]  /*23e0*/  SEL R9, RZ, 0x1, P5 ;  /* 0x00000001ff097807 */ /* 0x000fe40002800000 */
[----:B------:R-:W-:Y:S02]  /*23f0*/  ISETP.NE.AND P0, PT, R29, UR4, PT ;  /* 0x000000041d007c0c */ /* 0x000fe4000bf05270 */
[----:B------:R-:W-:Y:S02]  /*2400*/  ISETP.NE.AND P5, PT, R34, UR4, PT ;  /* 0x0000000422007c0c */ /* 0x000fe4000bfa5270 */
[----:B------:R-:W-:Y:S02]  /*2410*/  SEL R18, RZ, 0x1, P0 ;  /* 0x00000001ff127807 */ /* 0x000fe40000000000 */
[----:B------:R-:W-:Y:S02]  /*2420*/  IADD3.X R27, PT, PT, RZ, R27, RZ, P4, P6 ;  /* 0x0000001bff1b7210 */ /* 0x000fe400027ec4ff */
[----:B------:R-:W-:-:S02]  /*2430*/  IADD3 R5, P1, P0, R5, R7, R22 ;  /* 0x0000000705057210 */ /* 0x000fc4000783e016 */
[----:B-----5:R-:W-:Y:S02]  /*2440*/  ISETP.NE.AND P6, PT, R4, UR4, PT ;  /* 0x0000000404007c0c */ /* 0x020fe4000bfc5270 */
[----:B------:R-:W-:Y:S02]  /*2450*/  SEL R4, RZ, 0x1, P5 ;  /* 0x00000001ff047807 */ /* 0x000fe40002800000 */
[----:B------:R-:W-:Y:S02]  /*2460*/  IADD3 R9, P3, P2, R9, R5, R18 ;  /* 0x0000000509097210 */ /* 0x000fe40007a7e012 */
[----:B------:R-:W-:Y:S02]  /*2470*/  ISETP.NE.AND P4, PT, R6, UR4, PT ;  /* 0x0000000406007c0c */ /* 0x000fe4000bf85270 */
[----:B------:R-:W-:Y:S02]  /*2480*/  SEL R7, RZ, 0x1, P6 ;  /* 0x00000001ff077807 */ /* 0x000fe40003000000 */
[----:B------:R-:W-:-:S02]  /*2490*/  ISETP.NE.AND P5, PT, R8, UR4, PT ;  /* 0x0000000408007c0c */ /* 0x000fc4000bfa5270 */
[----:B------:R-:W-:Y:S02]  /*24a0*/  SEL R5, RZ, 0x1, P4 ;  /* 0x00000001ff057807 */ /* 0x000fe40002000000 */
[----:B------:R-:W-:Y:S02]  /*24b0*/  SEL R6, RZ, 0x1, P5 ;  /* 0x00000001ff067807 */ /* 0x000fe40002800000 */
[----:B------:R-:W-:Y:S02]  /*24c0*/  ISETP.NE.AND P6, PT, R10, UR4, PT ;  /* 0x000000040a007c0c */ /* 0x000fe4000bfc5270 */
[----:B------:R-:W-:Y:S02]  /*24d0*/  IADD3 R7, P4, P5, R7, R9, R4 ;  /* 0x0000000907077210 */ /* 0x000fe40007d9e004 */
[----:B------:R-:W-:Y:S02]  /*24e0*/  IADD3.X R27, PT, PT, RZ, R27, RZ, P1, P0 ;  /* 0x0000001bff1b7210 */ /* 0x000fe40000fe04ff */
[----:B------:R-:W-:-:S02]  /*24f0*/  ISETP.NE.AND P0, PT, R30, UR4, PT ;  /* 0x000000041e007c0c */ /* 0x000fc4000bf05270 */
[----:B------:R-:W-:Y:S02]  /*2500*/  SEL R4, RZ, 0x1, P6 ;  /* 0x00000001ff047807 */ /* 0x000fe40003000000 */
[----:B------:R-:W-:Y:S02]  /*2510*/  IADD3 R6, P1, P6, R6, R7, R5 ;  /* 0x0000000706067210 */ /* 0x000fe40007e3e005 */
[----:B------:R-:W-:Y:S02]  /*2520*/  IADD3.X R27, PT, PT, RZ, R27, RZ, P3, P2 ;  /* 0x0000001bff1b7210 */ /* 0x000fe40001fe44ff */
[----:B------:R-:W-:Y:S02]  /*2530*/  SEL R5, RZ, 0x1, P0 ;  /* 0x00000001ff057807 */ /* 0x000fe40000000000 */
[----:B------:R-:W-:Y:S02]  /*2540*/  ISETP.NE.AND P0, PT, R12, UR4, PT ;  /* 0x000000040c007c0c */ /* 0x000fe4000bf05270 */
[----:B------:R-:W-:-:S02]  /*2550*/  IADD3.X R27, PT, PT, RZ, R27, RZ, P4, P5 ;  /* 0x0000001bff1b7210 */ /* 0x000fc400027ea4ff */
[----:B------:R-:W-:Y:S02]  /*2560*/  IADD3 R5, P3, P4, R5, R6, R4 ;  /* 0x0000000605057210 */ /* 0x000fe40007c7e004 */
[----:B------:R-:W-:Y:S02]  /*2570*/  SEL R4, RZ, 0x1, P0 ;  /* 0x00000001ff047807 */ /* 0x000fe40000000000 */
[----:B------:R-:W-:Y:S02]  /*2580*/  ISETP.NE.AND P0, PT, R16, RZ, PT ;  /* 0x000000ff1000720c */ /* 0x000fe40003f05270 */
[----:B------:R-:W-:Y:S02]  /*2590*/  ISETP.NE.AND P2, PT, R14, UR4, PT ;  /* 0x000000040e007c0c */ /* 0x000fe4000bf45270 */
[----:B------:R-:W-:Y:S02]  /*25a0*/  IADD3.X R27, PT, PT, RZ, R27, RZ, P1, P6 ;  /* 0x0000001bff1b7210 */ /* 0x000fe40000fec4ff */
[----:B------:R-:W-:-:S02]  /*25b0*/  SEL R25, RZ, 0x1, P2 ;  /* 0x00000001ff197807 */ /* 0x000fc40001000000 */
[----:B------:R-:W-:Y:S02]  /*25c0*/  IADD3.X R27, PT, PT, RZ, R27, RZ, P3, P4 ;  /* 0x0000001bff1b7210 */ /* 0x000fe40001fe84ff */
[----:B------:R-:W-:-:S04]  /*25d0*/  IADD3 R25, P1, P2, R25, R5, R4 ;  /* 0x0000000519197210 */ /* 0x000fc80007a3e004 */
[----:B------:R-:W-:Y:S01]  /*25e0*/  IADD3.X R27, PT, PT, RZ, R27, RZ, P1, P2 ;  /* 0x0000001bff1b7210 */ /* 0x000fe20000fe44ff */
[----:B------:R-:W-:Y:S08]  /*25f0*/  @P0 BRA `(.L_x_511) ;  /* 0xfffffff800700947 */ /* 0x000ff0000383ffff */
[----:B------:R-:W-:Y:S05]  /*2600*/  BSYNC.RECONVERGENT B3 ;  /* 0x0000000000037941 */ /* 0x000fea0003800200 */
.L_x_510:
[----:B------:R-:W-:-:S07]  /*2610*/  VIADD R20, R20, 0xfffff000 ;  /* 0xfffff00014147836 */ /* 0x000fce0000000000 */
.L_x_509:
[----:B------:R-:W-:Y:S05]  /*2620*/  BSYNC.RECONVERGENT B2 ;  /* 0x0000000000027941 */ /* 0x000fea0003800200 */
.L_x_508:
        /* <DEDUP_REMOVED lines=14> */
[----:B0-----:R-:W-:-:S04]  /*2710*/  IMAD.WIDE.U32 R4, R21, 0x4, R2 ;  /* 0x0000000415047825 */ /* 0x001fc800078e0002 */
[--C-:B------:R-:W-:Y:S02]  /*2720*/  IMAD.WIDE.U32 R6, R7, 0x4, R2.reuse ;  /* 0x0000000407067825 */ /* 0x100fe400078e0002 */
[----:B------:R-:W2:Y:S02]  /*2730*/  LDG.E R4, desc[UR6][R4.64] ;  /* 0x0000000604047981 */ /* 0x000ea4000c1e1900 */
[--C-:B------:R-:W-:Y:S02]  /*2740*/  IMAD.WIDE.U32 R8, R9, 0x4, R2.reuse ;  /* 0x0000000409087825 */ /* 0x100fe400078e0002 */
[----:B------:R0:W3:Y:S02]  /*2750*/  LDG.E R16, desc[UR6][R6.64] ;  /* 0x0000000606107981 */ /* 0x0000e4000c1e1900 */
[--C-:B------:R-:W-:Y:S02]  /*2760*/  IMAD.WIDE.U32 R10, R11, 0x4, R2.reuse ;  /* 0x000000040b0a7825 */ /* 0x100fe400078e0002 */
[----:B------:R-:W4:Y:S02]  /*2770*/  LDG.E R8, desc[UR6][R8.64] ;  /* 0x0000000608087981 */ /* 0x000f24000c1e1900 */
[----:B------:R-:W-:-:S02]  /*2780*/  IMAD.WIDE.U32 R12, R13, 0x4, R2 ;  /* 0x000000040d0c7825 */ /* 0x000fc400078e0002 */
[----:B------:R-:W5:Y:S02]  /*2790*/  LDG.E R10, desc[UR6][R10.64] ;  /* 0x000000060a0a7981 */ /* 0x000f64000c1e1900 */
[--C-:B------:R-:W-:Y:S02]  /*27a0*/  IMAD.WIDE.U32 R14, R15, 0x4, R2.reuse ;  /* 0x000000040f0e7825 */ /* 0x100fe400078e0002 */
[----:B------:R-:W5:Y:S02]  /*27b0*/  LDG.E R12, desc[UR6][R12.64] ;  /* 0x000000060c0c7981 */ /* 0x000f64000c1e1900 */
[C---:B------:R-:W-:Y:S02]  /*27c0*/  VIADD R23, R21.reuse, 0xc00 ;  /* 0x00000c0015177836 */ /* 0x040fe40000000000 */
[----:B------:R-:W-:Y:S01]  /*27d0*/  VIADD R21, R21, 0xe00 ;  /* 0x00000e0015157836 */ /* 0x000fe20000000000 */
[----:B------:R-:W5:Y:S01]  /*27e0*/  LDG.E R14, desc[UR6][R14.64] ;  /* 0x000000060e0e7981 */ /* 0x000f62000c1e1900 */
[----:B0-----:R-:W-:-:S04]  /*27f0*/  IMAD.WIDE.U32 R6, R23, 0x4, R2 ;  /* 0x0000000417067825 */ /* 0x001fc800078e0002 */
[----:B------:R-:W-:Y:S02]  /*2800*/  IMAD.WIDE.U32 R2, R21, 0x4, R2 ;  /* 0x0000000415027825 */ /* 0x000fe400078e0002 */
[----:B------:R-:W5:Y:S04]  /*2810*/  LDG.E R6, desc[UR6][R6.64] ;  /* 0x0000000606067981 */ /* 0x000f68000c1e1900 */
[----:B------:R0:W5:Y:S01]  /*2820*/  LDG.E R2, desc[UR6][R2.64] ;  /* 0x0000000602027981 */ /* 0x000162000c1e1900 */
[----:B------:R-:W-:Y:S01]  /*2830*/  VIADD R20, R20, 0x1000 ;  /* 0x0000100014147836 */ /* 0x000fe20000000000 */
[----:B--2---:R-:W-:Y:S02]  /*2840*/  ISETP.NE.AND P1, PT, R4, UR4, PT ;  /* 0x0000000404007c0c */ /* 0x004fe4000bf25270 */
[----:B---3--:R-:W-:-:S02]  /*2850*/  ISETP.NE.AND P2, PT, R16, UR4, PT ;  /* 0x0000000410007c0c */ /* 0x008fc4000bf45270 */
[----:B------:R-:W-:Y:S02]  /*2860*/  SEL R5, RZ, 0x1, P1 ;  /* 0x00000001ff057807 */ /* 0x000fe40000800000 */
[----:B------:R-:W-:Y:S02]  /*2870*/  SEL R4, RZ, 0x1, P2 ;  /* 0x00000001ff047807 */ /* 0x000fe40001000000 */
[----:B----4-:R-:W-:Y:S02]  /*2880*/  ISETP.NE.AND P1, PT, R8, UR4, PT ;  /* 0x0000000408007c0c */ /* 0x010fe4000bf25270 */
[----:B-----5:R-:W-:Y:S02]  /*2890*/  ISETP.NE.AND P2, PT, R10, UR4, PT ;  /* 0x000000040a007c0c */ /* 0x020fe4000bf45270 */
[----:B------:R-:W-:Y:S02]  /*28a0*/  IADD3 R25, P5, P6, R4, R25, R5 ;  /* 0x0000001904197210 */ /* 0x000fe40007ebe005 */
[----:B------:R-:W-:-:S02]  /*28b0*/  SEL R4, RZ, 0x1, P1 ;  /* 0x00000001ff047807 */ /* 0x000fc40000800000 */
[----:B------:R-:W-:Y:S02]  /*28c0*/  SEL R5, RZ, 0x1, P2 ;  /* 0x00000001ff057807 */ /* 0x000fe40001000000 */
[----:B------:R-:W-:Y:S02]  /*28d0*/  ISETP.NE.AND P3, PT, R12, UR4, PT ;  /* 0x000000040c007c0c */ /* 0x000fe4000bf65270 */
[----:B------:R-:W-:Y:S02]  /*28e0*/  ISETP.NE.AND P4, PT, R14, UR4, PT ;  /* 0x000000040e007c0c */ /* 0x000fe4000bf85270 */
[----:B------:R-:W-:Y:S02]  /*28f0*/  IADD3 R5, P1, P2, R5, R25, R4 ;  /* 0x0000001905057210 */ /* 0x000fe40007a3e004 */
[----:B------:R-:W-:Y:S02]  /*2900*/  SEL R4, RZ, 0x1, P3 ;  /* 0x00000001ff047807 */ /* 0x000fe40001800000 */
[----:B0-----:R-:W-:-:S02]  /*2910*/  SEL R3, RZ, 0x1, P4 ;  /* 0x00000001ff037807 */ /* 0x001fc40002000000 */
[----:B------:R-:W-:Y:S02]  /*2920*/  ISETP.NE.AND P4, PT, R6, UR4, PT ;  /* 0x0000000406007c0c */ /* 0x000fe4000bf85270 */
[----:B------:R-:W-:Y:S02]  /*2930*/  ISETP.NE.AND P3, PT, R2, UR4, PT ;  /* 0x0000000402007c0c */ /* 0x000fe4000bf65270 */
[----:B------:R-:W-:Y:S02]  /*2940*/  IADD3.X R27, PT, PT, RZ, R27, RZ, P5, P6 ;  /* 0x0000001bff1b7210 */ /* 0x000fe40002fec4ff */
[----:B------:R-:W-:Y:S02]  /*2950*/  IADD3 R3, P5, P6, R3, R5, R4 ;  /* 0x0000000503037210 */ /* 0x000fe40007ebe004 */
[----:B------:R-:W-:Y:S02]  /*2960*/  SEL R2, RZ, 0x1, P4 ;  /* 0x00000001ff027807 */ /* 0x000fe40002000000 */
[----:B------:R-:W-:-:S02]  /*2970*/  SEL R25, RZ, 0x1, P3 ;  /* 0x00000001ff197807 */ /* 0x000fc40001800000 */
[----:B------:R-:W-:Y:S02]  /*2980*/  IADD3.X R27, PT, PT, RZ, R27, RZ, P1, P2 ;  /* 0x0000001bff1b7210 */ /* 0x000fe40000fe44ff */
[----:B------:R-:W-:Y:S02]  /*2990*/  IADD3 R25, P1, P2, R25, R3, R2 ;  /* 0x0000000319197210 */ /* 0x000fe40007a3e002 */
[----:B------:R-:W-:-:S04]  /*29a0*/  IADD3.X R27, PT, PT, RZ, R27, RZ, P5, P6 ;  /* 0x0000001bff1b7210 */ /* 0x000fc80002fec4ff */
[----:B------:R-:W-:-:S07]  /*29b0*/  IADD3.X R27, PT, PT, RZ, R27, RZ, P1, P2 ;  /* 0x0000001bff1b7210 */ /* 0x000fce0000fe44ff */
.L_x_513:
[----:B------:R-:W-:Y:S05]  /*29c0*/  BSYNC.RECONVERGENT B2 ;  /* 0x0000000000027941 */ /* 0x000fea0003800200 */
.L_x_512:
        /* <DEDUP_REMOVED lines=32> */
.L_x_515:
[----:B------:R-:W-:Y:S05]  /*2bd0*/  BSYNC.RECONVERGENT B2 ;  /* 0x0000000000027941 */ /* 0x000fea0003800200 */
.L_x_514:
[----:B------:R-:W-:Y:S05]  /*2be0*/  @!P0 BRA `(.L_x_507) ;  /* 0x0000000000348947 */ /* 0x000fea0003800000 */
[----:B------:R-:W0:Y:S01]  /*2bf0*/  LDC.64 R4, c[0x0][0x380] ;  /* 0x0000e000ff047b82 */ /* 0x000e220000000a00 */
[----:B------:R-:W-:Y:S02]  /*2c00*/  IMAD.IADD R17, R20, 0x1, R17 ;  /* 0x0000000114117824 */ /* 0x000fe400078e0211 */
[----:B------:R-:W-:-:S07]  /*2c10*/  IMAD.MOV R6, RZ, RZ, -R19 ;  /* 0x000000ffff067224 */ /* 0x000fce00078e0a13 */
.L_x_516:
        /* <DEDUP_REMOVED lines=10> */
.L_x_507:
[----:B------:R-:W-:Y:S05]  /*2cc0*/  BSYNC.RECONVERGENT B1 ;  /* 0x0000000000017941 */ /* 0x000fea0003800200 */
.L_x_505:
        /* <DEDUP_REMOVED lines=29> */
[----:B------:R-:W-:Y:S02]  /*2ea0*/  @!P2 MOV R7, 0x400 ;  /* 0x000004000007a802 */ /* 0x000fe40000000f00 */
[----:B-1----:R-:W-:Y:S01]  /*2eb0*/  SEL R3, R3, RZ, !P1 ;  /* 0x000000ff03037207 */ /* 0x002fe20004800000 */
[----:B------:R-:W0:Y:S01]  /*2ec0*/  SHFL.DOWN PT, R2, R5, 0x10, 0x1f ;  /* 0x0a001f0005027f89 */ /* 0x000e2200000e0000 */
[----:B------:R-:W-:Y:S02]  /*2ed0*/  ISETP.GT.AND P1, PT, R9, 0xf, PT ;  /* 0x0000000f0900780c */ /* 0x000fe40003f24270 */
[----:B--2---:R-:W-:Y:S01]  /*2ee0*/  @!P2 LEA R7, R8, R7, 0x18 ;  /* 0x000000070807a211 */ /* 0x004fe200078ec0ff */
[----:B------:R-:W-:Y:S01]  /*2ef0*/  IMAD.X R4, R3, 0x1, R6, P0 ;  /* 0x0000000103047824 */ /* 0x000fe200000e0606 */
[----:B------:R-:W-:-:S04]  /*2f00*/  @!P2 SHF.R.U32.HI R6, RZ, 0x2, R0 ;  /* 0x00000002ff06a819 */ /* 0x000fc80000011600 */
        /* <DEDUP_REMOVED lines=38> */
.L_x_503:
[----:B------:R-:W-:Y:S05]  /*3170*/  BSYNC.RECONVERGENT B0 ;  /* 0x0000000000007941 */ /* 0x000fea0003800200 */
.L_x_488:
[----:B------:R-:W-:Y:S05]  /*3180*/  @P0 EXIT ;  /* 0x000000000000094d */ /* 0x000fea0003800000 */
[----:B------:R-:W0:Y:S01]  /*3190*/  LDCU.64 UR4, c[0x0][0x3a0] ;  /* 0x00007400ff0477ac */ /* 0x000e220008000a00 */
[----:B------:R-:W3:Y:S01]  /*31a0*/  LDC.64 R4, c[0x0][0x390] ;  /* 0x0000e400ff047b82 */ /* 0x000ee20000000a00 */
[----:B012---:R-:W-:-:S04]  /*31b0*/  IADD3 R2, P0, PT, R2, UR4, RZ ;  /* 0x0000000402027c10 */ /* 0x007fc8000ff1e0ff */
[----:B------:R-:W-:-:S05]  /*31c0*/  IADD3.X R3, PT, PT, R3, UR5, RZ, P0, !PT ;  /* 0x0000000503037c10 */ /* 0x000fca00087fe4ff */
[----:B---3--:R-:W-:Y:S01]  /*31d0*/  STG.E.64 desc[UR6][R4.64], R2 ;  /* 0x0000000204007986 */ /* 0x008fe2000c101b06 */
[----:B------:R-:W-:Y:S05]  /*31e0*/  EXIT ;  /* 0x000000000000794d */ /* 0x000fea0003800000 */
.L_x_517:
        /* <DEDUP_REMOVED lines=9> */
.L_x_932:


//--------------------- .text._ZN3cub18CUB_300001_SM_10006detail6reduce28DeviceReduceSingleTileKernelINS2_10policy_hubIN4cuda3std3__45tupleIJblEEEyN6thrust24THRUST_300001_SM_1000_NS8cuda_cub9__find_if7functorIS9_EEE10Policy1000EPS9_SI_iSF_S9_S9_NS7_10__identityEEEvT0_T1_T2_T3_T4_T6_ --------------------------
	.section	.text._ZN3cub18CUB_300001_SM_10006detail6reduce28DeviceReduceSingleTileKernelINS2_10policy_hubIN4cuda3std3__45tupleIJblEEEyN6thrust24THRUST_300001_SM_1000_NS8cuda_cub9__find_if7functorIS9_EEE10Policy1000EPS9_SI_iSF_S9_S9_NS7_10__identityEEEvT0_T1_T2_T3_T4_T6_,"ax",@progbits
	.align	128
        .global         _ZN3cub18CUB_300001_SM_10006detail6reduce28DeviceReduceSingleTileKernelINS2_10policy_hubIN4cuda3std3__45tupleIJblEEEyN6thrust24THRUST_300001_SM_1000_NS8cuda_cub9__find_if7functorIS9_EEE10Policy1000EPS9_SI_iSF_S9_S9_NS7_10__identityEEEvT0_T1_T2_T3_T4_T6_
        .type           _ZN3cub18CUB_300001_SM_10006detail6reduce28DeviceReduceSingleTileKernelINS2_10policy_hubIN4cuda3std3__45tupleIJblEEEyN6thrust24THRUST_300001_SM_1000_NS8cuda_cub9__find_if7functorIS9_EEE10Policy1000EPS9_SI_iSF_S9_S9_NS7_10__identityEEEvT0_T1_T2_T3_T4_T6_,@function
        .size           _ZN3cub18CUB_300001_SM_10006detail6reduce28DeviceReduceSingleTileKernelINS2_10policy_hubIN4cuda3std3__45tupleIJblEEEyN6thrust24THRUST_300001_SM_1000_NS8cuda_cub9__find_if7functorIS9_EEE10Policy1000EPS9_SI_iSF_S9_S9_NS7_10__identityEEEvT0_T1_T2_T3_T4_T6_,(.L_x_933 - _ZN3cub18CUB_300001_SM_10006detail6reduce28DeviceReduceSingleTileKernelINS2_10policy_hubIN4cuda3std3__45tupleIJblEEEyN6thrust24THRUST_300001_SM_1000_NS8cuda_cub9__find_if7functorIS9_EEE10Policy1000EPS9_SI_iSF_S9_S9_NS7_10__identityEEEvT0_T1_T2_T3_T4_T6_)
        .other          _ZN3cub18CUB_300001_SM_10006detail6reduce28DeviceReduceSingleTileKernelINS2_10policy_hubIN4cuda3std3__45tupleIJblEEEyN6thrust24THRUST_300001_SM_1000_NS8cuda_cub9__find_if7functorIS9_EEE10Policy1000EPS9_SI_iSF_S9_S9_NS7_10__identityEEEvT0_T1_T2_T3_T4_T6_,@"STO_CUDA_ENTRY STV_DEFAULT"
_ZN3cub18CUB_300001_SM_10006detail6reduce28DeviceReduceSingleTileKernelINS2_10policy_hubIN4cuda3std3__45tupleIJblEEEyN6thrust24THRUST_300001_SM_1000_NS8cuda_cub9__find_if7functorIS9_EEE10Policy1000EPS9_SI_iSF_S9_S9_NS7_10__identityEEEvT0_T1_T2_T3_T4_T6_:
.text._ZN3cub18CUB_300001_SM_10006detail6reduce28DeviceReduceSingleTileKernelINS2_10policy_hubIN4cuda3std3__45tupleIJblEEEyN6thrust24THRUST_300001_SM_1000_NS8cuda_cub9__find_if7functorIS9_EEE10Policy1000EPS9_SI_iSF_S9_S9_NS7_10__identityEEEvT0_T1_T2_T3_T4_T6_:
[----:B------:R-:W-:Y:S01]  /*0000*/  LDC R1, c[0x0][0x37c] ;  /* 0x0000df00ff017b82 */ /* 0x000fe20000000800 */
[----:B------:R-:W0:Y:S07]  /*0010*/  LDCU UR4, c[0x0][0x390] ;  /* 0x00007200ff0477ac */ /* 0x000e2e0008000800 */
[----:B------:R-:W1:Y:S01]  /*0020*/  LDC.U8 R0, c[0x0][0x398] ;  /* 0x0000e600ff007b82 */ /* 0x000e620000000000 */
[----:B------:R-:W2:Y:S01]  /*0030*/  LDCU.64 UR8, c[0x0][0x358] ;  /* 0x00006b00ff0877ac */ /* 0x000ea20008000a00 */
[----:B0-----:R-:W-:-:S09]  /*0040*/  UISETP.NE.AND UP0, UPT, UR4, URZ, UPT ;  /* 0x000000ff0400728c */ /* 0x001fd2000bf05270 */
[----:B--2---:R-:W-:Y:S05]  /*0050*/  BRA.U UP0, `(.L_x_518) ;  /* 0x0000000100207547 */ /* 0x004fea000b800000 */
[----:B------:R-:W0:Y:S02]  /*0060*/  S2R R2, SR_TID.X ;  /* 0x0000000000027919 */ /* 0x000e240000002100 */
[----:B0-----:R-:W-:-:S13]  /*0070*/  ISETP.NE.AND P0, PT, R2, RZ, PT ;  /* 0x000000ff0200720c */ /* 0x001fda0003f05270 */
[----:B------:R-:W-:Y:S05]  /*0080*/  @P0 EXIT ;  /* 0x000000000000094d */ /* 0x000fea0003800000 */
[----:B------:R-:W1:Y:S08]  /*0090*/  LDC.64 R2, c[0x0][0x388] ;  /* 0x0000e200ff027b82 */ /* 0x000e700000000a00 */
[----:B------:R-:W0:Y:S01]  /*00a0*/  LDC.64 R4, c[0x0][0x3a0] ;  /* 0x0000e800ff047b82 */ /* 0x000e220000000a00 */
[----:B-1----:R-:W-:Y:S04]  /*00b0*/  STG.E.U8 desc[UR8][R2.64], R0 ;  /* 0x0000000002007986 */ /* 0x002fe8000c101108 */
[----:B0-----:R-:W-:Y:S01]  /*00c0*/  STG.E.64 desc[UR8][R2.64+0x8], R4 ;  /* 0x0000080402007986 */ /* 0x001fe2000c101b08 */
[----:B------:R-:W-:Y:S05]  /*00d0*/  EXIT ;  /* 0x000000000000794d */ /* 0x000fea0003800000 */
.L_x_518:
[----:B------:R-:W-:Y:S01]  /*00e0*/  UISETP.GT.AND UP0, UPT, UR4, 0x3ff, UPT ;  /* 0x000003ff0400788c */ /* 0x000fe2000bf04270 */
[----:B------:R-:W-:Y:S08]  /*00f0*/  BSSY.RECONVERGENT B0, `(.L_x_519) ;  /* 0x00003d8000007945 */ /* 0x000ff00003800200 */
[----:B------:R-:W-:Y:S05]  /*0100*/  BRA.U UP0, `(.L_x_520) ;  /* 0x0000002100e47547 */ /* 0x000fea000b800000 */
[----:B------:R-:W0:Y:S01]  /*0110*/  S2R R5, SR_TID.X ;  /* 0x0000000000057919 */ /* 0x000e220000002100 */
[----:B------:R-:W-:Y:S01]  /*0120*/  BSSY.RECONVERGENT B1, `(.L_x_521) ;  /* 0x000000b000017945 */ /* 0x000fe20003800200 */
[----:B------:R-:W-:Y:S02]  /*0130*/  PRMT R4, RZ, 0x7610, R4 ;  /* 0x00007610ff047816 */ /* 0x000fe40000000004 */
[----:B------:R-:W-:Y:S02]  /*0140*/  CS2R R2, SRZ ;  /* 0x0000000000027805 */ /* 0x000fe4000001ff00 */
[----:B0-----:R-:W-:Y:S01]  /*0150*/  ISETP.GE.AND P0, PT, R5, UR4, PT ;  /* 0x0000000405007c0c */ /* 0x001fe2000bf06270 */
[----:B------:R-:W-:-:S12]  /*0160*/  IMAD.MOV.U32 R9, RZ, RZ, R5 ;  /* 0x000000ffff097224 */ /* 0x000fd800078e0005 */
[----:B------:R-:W-:Y:S05]  /*0170*/  @P0 BRA `(.L_x_522) ;  /* 0x0000000000140947 */ /* 0x000fea0003800000 */
[----:B------:R-:W0:Y:S02]  /*0180*/  LDC.64 R6, c[0x0][0x380] ;  /* 0x0000e000ff067b82 */ /* 0x000e240000000a00 */
[----:B0-----:R-:W-:-:S05]  /*0190*/  IMAD.WIDE.U32 R6, R5, 0x10, R6 ;  /* 0x0000001005067825 */ /* 0x001fca00078e0006 */
[----:B------:R0:W5:Y:S04]  /*01a0*/  LDG.E.U16.CONSTANT R4, desc[UR8][R6.64] ;  /* 0x0000000806047981 */ /* 0x000168000c1e9500 */
[----:B------:R0:W5:Y:S01]  /*01b0*/  LDG.E.64.CONSTANT R2, desc[UR8][R6.64+0x8] ;  /* 0x0000080806027981 */ /* 0x000162000c1e9b00 */
[----:B------:R-:W-:-:S07]  /*01c0*/  VIADD R9, R5, 0x100 ;  /* 0x0000010005097836 */ /* 0x000fce0000000000 */
.L_x_522:
[----:B------:R-:W-:Y:S05]  /*01d0*/  BSYNC.RECONVERGENT B1 ;  /* 0x0000000000017941 */ /* 0x000fea0003800200 */
.L_x_521:
[----:B------:R-:W-:Y:S01]  /*01e0*/  ISETP.GE.AND P0, PT, R9, UR4, PT ;  /* 0x0000000409007c0c */ /* 0x000fe2000bf06270 */
[----:B------:R-:W-:-:S12]  /*01f0*/  BSSY.RECONVERGENT B1, `(.L_x_523) ;  /* 0x0000058000017945 */ /* 0x000fd80003800200 */
[----:B------:R-:W-:Y:S05]  /*0200*/  @P0 BRA `(.L_x_524) ;  /* 0x0000000400580947 */ /* 0x000fea0003800000 */
[----:B------:R-:W-:Y:S01]  /*0210*/  LOP3.LUT R8, RZ, R9, RZ, 0x33, !PT ;  /* 0x00000009ff087212 */ /* 0x000fe200078e33ff */
[----:B0-----:R-:W0:Y:S01]  /*0220*/  LDC.64 R6, c[0x0][0x380] ;  /* 0x0000e000ff067b82 */ /* 0x001e220000000a00 */
[----:B------:R-:W-:Y:S03]  /*0230*/  BSSY.RECONVERGENT B2, `(.L_x_525) ;  /* 0x0000020000027945 */ /* 0x000fe60003800200 */
[----:B------:R-:W-:-:S05]  /*0240*/  VIADD R8, R8, UR4 ;  /* 0x0000000408087c36 */ /* 0x000fca0008000000 */
[C---:B------:R-:W-:Y:S02]  /*0250*/  LOP3.LUT R10, R8.reuse, 0x300, RZ, 0xc0, !PT ;  /* 0x00000300080a7812 */ /* 0x040fe400078ec0ff */
[----:B------:R-:W-:Y:S02]  /*0260*/  ISETP.GE.U32.AND P1, PT, R8, 0x300, PT ;  /* 0x000003000800780c */ /* 0x000fe40003f26070 */
[----:B------:R-:W-:-:S13]  /*0270*/  ISETP.NE.AND P0, PT, R10, 0x300, PT ;  /* 0x000003000a00780c */ /* 0x000fda0003f05270 */
[----:B------:R-:W-:Y:S05]  /*0280*/  @!P0 BRA `(.L_x_526) ;  /* 0x0000000000688947 */ /* 0x000fea0003800000 */
[----:B------:R-:W2:Y:S01]  /*0290*/  LDC.64 R10, c[0x0][0x380] ;  /* 0x0000e000ff0a7b82 */ /* 0x000ea20000000a00 */
[----:B------:R-:W-:-:S04]  /*02a0*/  LEA.HI R8, R8, 0x1, RZ, 0x18 ;  /* 0x0000000108087811 */ /* 0x000fc800078fc0ff */
[----:B------:R-:W-:-:S05]  /*02b0*/  LOP3.LUT R8, R8, 0x3, RZ, 0xc0, !PT ;  /* 0x0000000308087812 */ /* 0x000fca00078ec0ff */
[----:B------:R-:W-:Y:S02]  /*02c0*/  IMAD.MOV R8, RZ, RZ, -R8 ;  /* 0x000000ffff087224 */ /* 0x000fe400078e0a08 */
[----:B--2---:R-:W-:-:S04]  /*02d0*/  IMAD.WIDE.U32 R10, R9, 0x10, R10 ;  /* 0x00000010090a7825 */ /* 0x004fc800078e000a */
[----:B------:R-:W-:Y:S02]  /*02e0*/  IMAD.MOV.U32 R15, RZ, RZ, R10 ;  /* 0x000000ffff0f7224 */ /* 0x000fe400078e000a */
[----:B------:R-:W-:-:S07]  /*02f0*/  IMAD.MOV.U32 R13, RZ, RZ, R11 ;  /* 0x000000ffff0d7224 */ /* 0x000fce00078e000b */
.L_x_527:
[----:B------:R-:W-:-:S05]  /*0300*/  IMAD.MOV.U32 R12, RZ, RZ, R15 ;  /* 0x000000ffff0c7224 */ /* 0x000fca00078e000f */
[----:B------:R-:W2:Y:S04]  /*0310*/  LDG.E.U16.CONSTANT R14, desc[UR8][R12.64] ;  /* 0x000000080c0e7981 */ /* 0x000ea8000c1e9500 */
[----:B------:R3:W4:Y:S01]  /*0320*/  LDG.E.64.CONSTANT R10, desc[UR8][R12.64+0x8] ;  /* 0x000008080c0a7981 */ /* 0x000722000c1e9b00 */
[----:B------:R-:W-:Y:S01]  /*0330*/  VIADD R8, R8, 0x1 ;  /* 0x0000000108087836 */ /* 0x000fe20000000000 */
[----:B-----5:R-:W-:Y:S01]  /*0340*/  LOP3.LUT P2, RZ, R4, 0xff, RZ, 0xc0, !PT ;  /* 0x000000ff04ff7812 */ /* 0x020fe2000784c0ff */
[----:B------:R-:W-:Y:S01]  /*0350*/  VIADD R9, R9, 0x100 ;  /* 0x0000010009097836 */ /* 0x000fe20000000000 */
[----:B------:R-:W-:Y:S02]  /*0360*/  IADD3 R15, P5, PT, R12, 0x1000, RZ ;  /* 0x000010000c0f7810 */ /* 0x000fe40007fbe0ff */
[----:B------:R-:W-:-:S03]  /*0370*/  ISETP.NE.AND P4, PT, R8, RZ, PT ;  /* 0x000000ff0800720c */ /* 0x000fc60003f85270 */
[----:B---3--:R-:W-:Y:S01]  /*0380*/  IMAD.X R13, RZ, RZ, R13, P5 ;  /* 0x000000ffff0d7224 */ /* 0x008fe200028e060d */
[----:B--2---:R-:W-:Y:S02]  /*0390*/  LOP3.LUT P3, RZ, R14, 0xff, RZ, 0xc0, !PT ;  /* 0x000000ff0eff7812 */ /* 0x004fe4000786c0ff */
[----:B----4-:R-:W-:-:S03]  /*03a0*/  ISETP.LT.U32.AND P0, PT, R10, R2, PT ;  /* 0x000000020a00720c */ /* 0x010fc60003f01070 */
[----:B------:R-:W-:Y:S02]  /*03b0*/  @P2 SEL R14, R4, 0x1, !P3 ;  /* 0x00000001040e2807 */ /* 0x000fe40005800000 */
[----:B------:R-:W-:Y:S02]  /*03c0*/  ISETP.LT.AND.EX P0, PT, R11, R3, PT, P0 ;  /* 0x000000030b00720c */ /* 0x000fe40003f01300 */
[----:B------:R-:W-:-:S04]  /*03d0*/  PRMT R4, R14, 0x7610, R4 ;  /* 0x000076100e047816 */ /* 0x000fc80000000004 */
[C---:B------:R-:W-:Y:S02]  /*03e0*/  @P3 SEL R2, R10.reuse, R2, P0 ;  /* 0x000000020a023207 */ /* 0x040fe40000000000 */
[C---:B------:R-:W-:Y:S02]  /*03f0*/  @P3 SEL R3, R11.reuse, R3, P0 ;  /* 0x000000030b033207 */ /* 0x040fe40000000000 */
[----:B------:R-:W-:Y:S02]  /*0400*/  SEL R2, R10, R2, !P2 ;  /* 0x000000020a027207 */ /* 0x000fe40005000000 */
[----:B------:R-:W-:Y:S01]  /*0410*/  SEL R3, R11, R3, !P2 ;  /* 0x000000030b037207 */ /* 0x000fe20005000000 */
[----:B------:R-:W-:Y:S06]  /*0420*/  @P4 BRA `(.L_x_527) ;  /* 0xfffffffc00b44947 */ /* 0x000fec000383ffff */
.L_x_526:
[----:B------:R-:W-:Y:S05]  /*0430*/  BSYNC.RECONVERGENT B2 ;  /* 0x0000000000027941 */ /* 0x000fea0003800200 */
.L_x_525:
[----:B------:R-:W-:Y:S05]  /*0440*/  @!P1 BRA `(.L_x_524) ;  /* 0x0000000000c89947 */ /* 0x000fea0003800000 */
.L_x_528:
[----:B0-----:R-:W-:-:S05]  /*0450*/  IMAD.WIDE R20, R9, 0x10, R6 ;  /* 0x0000001009147825 */ /* 0x001fca00078e0206 */
[----:B------:R-:W2:Y:S04]  /*0460*/  LDG.E.U16.CONSTANT R19, desc[UR8][R20.64] ;  /* 0x0000000814137981 */ /* 0x000ea8000c1e9500 */
[----:B------:R-:W3:Y:S04]  /*0470*/  LDG.E.64.CONSTANT R10, desc[UR8][R20.64+0x8] ;  /* 0x00000808140a7981 */ /* 0x000ee8000c1e9b00 */
[----:B------:R-:W4:Y:S04]  /*0480*/  LDG.E.U16.CONSTANT R22, desc[UR8][R20.64+0x1000] ;  /* 0x0010000814167981 */ /* 0x000f28000c1e9500 */
[----:B------:R-:W4:Y:S04]  /*0490*/  LDG.E.64.CONSTANT R12, desc[UR8][R20.64+0x1008] ;  /* 0x00100808140c7981 */ /* 0x000f28000c1e9b00 */
[----:B------:R-:W4:Y:S04]  /*04a0*/  LDG.E.U16.CONSTANT R18, desc[UR8][R20.64+0x2000] ;  /* 0x0020000814127981 */ /* 0x000f28000c1e9500 */
[----:B------:R-:W4:Y:S04]  /*04b0*/  LDG.E.64.CONSTANT R14, desc[UR8][R20.64+0x2008] ;  /* 0x00200808140e7981 */ /* 0x000f28000c1e9b00 */
[----:B------:R-:W4:Y:S04]  /*04c0*/  LDG.E.U16.CONSTANT R8, desc[UR8][R20.64+0x3000] ;  /* 0x0030000814087981 */ /* 0x000f28000c1e9500 */
[----:B------:R-:W4:Y:S01]  /*04d0*/  LDG.E.64.CONSTANT R16, desc[UR8][R20.64+0x3008] ;  /* 0x0030080814107981 */ /* 0x000f22000c1e9b00 */
[----:B-----5:R-:W-:Y:S01]  /*04e0*/  LOP3.LUT P2, RZ, R4, 0xff, RZ, 0xc0, !PT ;  /* 0x000000ff04ff7812 */ /* 0x020fe2000784c0ff */
[----:B------:R-:W-:-:S02]  /*04f0*/  IMAD.MOV.U32 R23, RZ, RZ, R3 ;  /* 0x000000ffff177224 */ /* 0x000fc400078e0003 */
[----:B------:R-:W-:Y:S01]  /*0500*/  VIADD R9, R9, 0x400 ;  /* 0x0000040009097836 */ /* 0x000fe20000000000 */
[----:B--2---:R-:W-:Y:S02]  /*0510*/  LOP3.LUT P1, RZ, R19, 0xff, RZ, 0xc0, !PT ;  /* 0x000000ff13ff7812 */ /* 0x004fe4000782c0ff */
[----:B---3--:R-:W-:-:S07]  /*0520*/  ISETP.LT.U32.AND P0, PT, R10, R2, PT ;  /* 0x000000020a00720c */ /* 0x008fce0003f01070 */
[----:B------:R-:W-:Y:S02]  /*0530*/  @P2 SEL R19, R4, 0x1, !P1 ;  /* 0x0000000104132807 */ /* 0x000fe40004800000 */
[-C--:B------:R-:W-:Y:S02]  /*0540*/  ISETP.LT.AND.EX P0, PT, R11, R23.reuse, PT, P0 ;  /* 0x000000170b00720c */ /* 0x080fe40003f01300 */
[----:B------:R-:W-:Y:S02]  /*0550*/  LOP3.LUT P3, RZ, R19, 0xff, RZ, 0xc0, !PT ;  /* 0x000000ff13ff7812 */ /* 0x000fe4000786c0ff */
[----:B----4-:R-:W-:Y:S02]  /*0560*/  LOP3.LUT P4, RZ, R22, 0xff, RZ, 0xc0, !PT ;  /* 0x000000ff16ff7812 */ /* 0x010fe4000788c0ff */
[----:B------:R-:W-:Y:S02]  /*0570*/  @P1 SEL R2, R10, R2, P0 ;  /* 0x000000020a021207 */ /* 0x000fe40000000000 */
[----:B------:R-:W-:-:S02]  /*0580*/  @P1 SEL R23, R11, R23, P0 ;  /* 0x000000170b171207 */ /* 0x000fc40000000000 */
[----:B------:R-:W-:Y:S02]  /*0590*/  SEL R3, R10, R2, !P2 ;  /* 0x000000020a037207 */ /* 0x000fe40005000000 */
[----:B------:R-:W-:Y:S02]  /*05a0*/  SEL R11, R11, R23, !P2 ;  /* 0x000000170b0b7207 */ /* 0x000fe40005000000 */
[----:B------:R-:W-:Y:S02]  /*05b0*/  ISETP.LT.U32.AND P0, PT, R12, R3, PT ;  /* 0x000000030c00720c */ /* 0x000fe40003f01070 */
[----:B------:R-:W-:Y:S02]  /*05c0*/  @P3 SEL R22, R19, 0x1, !P4 ;  /* 0x0000000113163807 */ /* 0x000fe40006000000 */
[----:B------:R-:W-:Y:S02]  /*05d0*/  ISETP.LT.AND.EX P0, PT, R13, R11, PT, P0 ;  /* 0x0000000b0d00720c */ /* 0x000fe40003f01300 */
[----:B------:R-:W-:-:S02]  /*05e0*/  LOP3.LUT P2, RZ, R18, 0xff, RZ, 0xc0, !PT ;  /* 0x000000ff12ff7812 */ /* 0x000fc4000784c0ff */
[----:B------:R-:W-:Y:S02]  /*05f0*/  @P4 SEL R3, R12, R3, P0 ;  /* 0x000000030c034207 */ /* 0x000fe40000000000 */
[----:B------:R-:W-:Y:S02]  /*0600*/  LOP3.LUT P1, RZ, R22, 0xff, RZ, 0xc0, !PT ;  /* 0x000000ff16ff7812 */ /* 0x000fe4000782c0ff */
[C---:B------:R-:W-:Y:S02]  /*0610*/  @P4 SEL R11, R13.reuse, R11, P0 ;  /* 0x0000000b0d0b4207 */ /* 0x040fe40000000000 */
[----:B------:R-:W-:Y:S02]  /*0620*/  SEL R3, R12, R3, !P3 ;  /* 0x000000030c037207 */ /* 0x000fe40005800000 */
[----:B------:R-:W-:Y:S02]  /*0630*/  SEL R13, R13, R11, !P3 ;  /* 0x0000000b0d0d7207 */ /* 0x000fe40005800000 */
[----:B------:R-:W-:-:S02]  /*0640*/  ISETP.LT.U32.AND P0, PT, R14, R3, PT ;  /* 0x000000030e00720c */ /* 0x000fc40003f01070 */
[----:B------:R-:W-:Y:S02]  /*0650*/  LOP3.LUT P3, RZ, R8, 0xff, RZ, 0xc0, !PT ;  /* 0x000000ff08ff7812 */ /* 0x000fe4000786c0ff */
[C---:B------:R-:W-:Y:S02]  /*0660*/  ISETP.LT.AND.EX P0, PT, R15.reuse, R13, PT, P0 ;  /* 0x0000000d0f00720c */ /* 0x040fe40003f01300 */
[----:B------:R-:W-:Y:S02]  /*0670*/  @P1 SEL R18, R22, 0x1, !P2 ;  /* 0x0000000116121807 */ /* 0x000fe40005000000 */
[C---:B------:R-:W-:Y:S02]  /*0680*/  @P2 SEL R3, R14.reuse, R3, P0 ;  /* 0x000000030e032207 */ /* 0x040fe40000000000 */
[----:B------:R-:W-:Y:S02]  /*0690*/  @P2 SEL R13, R15, R13, P0 ;  /* 0x0000000d0f0d2207 */ /* 0x000fe40000000000 */
[----:B------:R-:W-:-:S02]  /*06a0*/  SEL R3, R14, R3, !P1 ;  /* 0x000000030e037207 */ /* 0x000fc40004800000 */
[----:B------:R-:W-:Y:S02]  /*06b0*/  LOP3.LUT P2, RZ, R18, 0xff, RZ, 0xc0, !PT ;  /* 0x000000ff12ff7812 */ /* 0x000fe4000784c0ff */
[----:B------:R-:W-:Y:S02]  /*06c0*/  SEL R15, R15, R13, !P1 ;  /* 0x0000000d0f0f7207 */ /* 0x000fe40004800000 */
[----:B------:R-:W-:Y:S02]  /*06d0*/  ISETP.GE.AND P1, PT, R9, UR4, PT ;  /* 0x0000000409007c0c */ /* 0x000fe4000bf26270 */
[----:B------:R-:W-:-:S04]  /*06e0*/  ISETP.LT.U32.AND P0, PT, R16, R3, PT ;  /* 0x000000031000720c */ /* 0x000fc80003f01070 */
[----:B------:R-:W-:-:S03]  /*06f0*/  ISETP.LT.AND.EX P0, PT, R17, R15, PT, P0 ;  /* 0x0000000f1100720c */ /* 0x000fc60003f01300 */
[----:B------:R-:W-:Y:S02]  /*0700*/  @P2 SEL R8, R18, 0x1, !P3 ;  /* 0x0000000112082807 */ /* 0x000fe40005800000 */
[C---:B------:R-:W-:Y:S02]  /*0710*/  @P3 SEL R3, R16.reuse, R3, P0 ;  /* 0x0000000310033207 */ /* 0x040fe40000000000 */
[C---:B------:R-:W-:Y:S02]  /*0720*/  @P3 SEL R15, R17.reuse, R15, P0 ;  /* 0x0000000f110f3207 */ /* 0x040fe40000000000 */
[----:B------:R-:W-:Y:S02]  /*0730*/  SEL R2, R16, R3, !P2 ;  /* 0x0000000310027207 */ /* 0x000fe40005000000 */
[----:B------:R-:W-:Y:S02]  /*0740*/  SEL R3, R17, R15, !P2 ;  /* 0x0000000f11037207 */ /* 0x000fe40005000000 */
[----:B------:R-:W-:Y:S01]  /*0750*/  PRMT R4, R8, 0x7610, R4 ;  /* 0x0000761008047816 */ /* 0x000fe20000000004 */
[----:B------:R-:W-:Y:S06]  /*0760*/  @!P1 BRA `(.L_x_528) ;  /* 0xfffffffc00389947 */ /* 0x000fec000383ffff */
.L_x_524:
[----:B------:R-:W-:Y:S05]  /*0770*/  BSYNC.RECONVERGENT B1 ;  /* 0x0000000000017941 */ /* 0x000fea0003800200 */
.L_x_523:
[----:B------:R-:W-:-:S09]  /*0780*/  UISETP.GE.AND UP0, UPT, UR4, 0x100, UPT ;  /* 0x000001000400788c */ /* 0x000fd2000bf06270 */
[----:B------:R-:W-:Y:S05]  /*0790*/  BRA.U !UP0, `(.L_x_529) ;  /* 0x0000000d08407547 */ /* 0x000fea000b800000 */
[----:B------:R-:W2:Y:S01]  /*07a0*/  S2R R10, SR_LANEID ;  /* 0x00000000000a7919 */ /* 0x000ea20000000000 */
[----:B0----5:R-:W-:Y:S01]  /*07b0*/  LOP3.LUT R6, R4, 0xff, RZ, 0xc0, !PT ;  /* 0x000000ff04067812 */ /* 0x021fe200078ec0ff */
[----:B------:R-:W-:Y:S01]  /*07c0*/  BSSY.RECONVERGENT B1, `(.L_x_530) ;  /* 0x0000016000017945 */ /* 0x000fe20003800200 */
[----:B------:R0:W3:Y:S04]  /*07d0*/  SHFL.DOWN PT, R9, R2, 0x1, 0x1f ;  /* 0x08201f0002097f89 */ /* 0x0000e800000e0000 */
[----:B------:R0:W4:Y:S04]  /*07e0*/  SHFL.DOWN PT, R8, R3, 0x1, 0x1f ;  /* 0x08201f0003087f89 */ /* 0x00012800000e0000 */
[----:B------:R0:W0:Y:S01]  /*07f0*/  SHFL.DOWN PT, R7, R6, 0x1, 0x1f ;  /* 0x08201f0006077f89 */ /* 0x00002200000e0000 */
[----:B--2---:R-:W-:-:S02]  /*0800*/  ISETP.GT.AND P0, PT, R10, 0x1e, PT ;  /* 0x0000001e0a00780c */ /* 0x004fc40003f04270 */
[C---:B------:R-:W-:Y:S02]  /*0810*/  ISETP.GT.AND P3, PT, R10.reuse, 0x1d, PT ;  /* 0x0000001d0a00780c */ /* 0x040fe40003f64270 */
[----:B------:R-:W-:-:S09]  /*0820*/  ISETP.GT.AND P2, PT, R10, 0x1b, PT ;  /* 0x0000001b0a00780c */ /* 0x000fd20003f44270 */
[----:B0--34-:R-:W-:Y:S05]  /*0830*/  @P0 BRA `(.L_x_531) ;  /* 0x0000000000380947 */ /* 0x019fea0003800000 */
[----:B------:R-:W-:Y:S01]  /*0840*/  LOP3.LUT P1, RZ, R7, 0xff, RZ, 0xc0, !PT ;  /* 0x000000ff07ff7812 */ /* 0x000fe2000782c0ff */
[----:B------:R-:W-:Y:S01]  /*0850*/  IMAD.MOV.U32 R11, RZ, RZ, 0x1 ;  /* 0x00000001ff0b7424 */ /* 0x000fe200078e00ff */
[----:B------:R-:W-:-:S04]  /*0860*/  LOP3.LUT P0, R6, R4, 0xff, RZ, 0xc0, !PT ;  /* 0x000000ff04067812 */ /* 0x000fc8000780c0ff */
[----:B------:R-:W-:-:S13]  /*0870*/  PLOP3.LUT P0, PT, P0, P1, PT, 0x2f, 0xf2 ;  /* 0x0000000000f2781c */ /* 0x000fda0000702577 */
[----:B------:R-:W-:Y:S02]  /*0880*/  @!P0 ISETP.LT.U32.AND P1, PT, R9, R2, PT ;  /* 0x000000020900820c */ /* 0x000fe40003f21070 */
[----:B------:R-:W-:Y:S02]  /*0890*/  @P0 ISETP.NE.AND P4, PT, R6, RZ, PT ;  /* 0x000000ff0600020c */ /* 0x000fe40003f85270 */
[----:B------:R-:W-:Y:S02]  /*08a0*/  @!P0 PRMT R4, R11, 0x7610, R4 ;  /* 0x000076100b048816 */ /* 0x000fe40000000004 */
[----:B------:R-:W-:Y:S02]  /*08b0*/  @!P0 ISETP.LT.AND.EX P1, PT, R8, R3, PT, P1 ;  /* 0x000000030800820c */ /* 0x000fe40003f21310 */
[----:B------:R-:W-:Y:S02]  /*08c0*/  @P0 SEL R6, R7, R4, !P4 ;  /* 0x0000000407060207 */ /* 0x000fe40006000000 */
[----:B------:R-:W-:-:S02]  /*08d0*/  @!P0 SEL R2, R9, R2, P1 ;  /* 0x0000000209028207 */ /* 0x000fc40000800000 */
[----:B------:R-:W-:Y:S02]  /*08e0*/  @!P0 SEL R3, R8, R3, P1 ;  /* 0x0000000308038207 */ /* 0x000fe40000800000 */
[----:B------:R-:W-:Y:S02]  /*08f0*/  @P0 PRMT R4, R6, 0x7610, R4 ;  /* 0x0000761006040816 */ /* 0x000fe40000000004 */
[----:B------:R-:W-:Y:S02]  /*0900*/  @P0 SEL R2, R9, R2, !P4 ;  /* 0x0000000209020207 */ /* 0x000fe40006000000 */
[----:B------:R-:W-:-:S07]  /*0910*/  @P0 SEL R3, R8, R3, !P4 ;  /* 0x0000000308030207 */ /* 0x000fce0006000000 */
.L_x_531:
[----:B------:R-:W-:Y:S05]  /*0920*/  BSYNC.RECONVERGENT B1 ;  /* 0x0000000000017941 */ /* 0x000fea0003800200 */
.L_x_530:
[----:B------:R-:W-:Y:S01]  /*0930*/  LOP3.LUT R7, R4, 0xff, RZ, 0xc0, !PT ;  /* 0x000000ff04077812 */ /* 0x000fe200078ec0ff */
[----:B------:R0:W2:Y:S01]  /*0940*/  SHFL.DOWN PT, R9, R2, 0x2, 0x1f ;  /* 0x08401f0002097f89 */ /* 0x0000a200000e0000 */
[----:B------:R-:W-:Y:S01]  /*0950*/  BSSY.RECONVERGENT B1, `(.L_x_532) ;  /* 0x0000015000017945 */ /* 0x000fe20003800200 */
[C---:B------:R-:W-:Y:S02]  /*0960*/  ISETP.GT.AND P5, PT, R10.reuse, 0x17, PT ;  /* 0x000000170a00780c */ /* 0x040fe40003fa4270 */
[----:B------:R0:W3:Y:S01]  /*0970*/  SHFL.DOWN PT, R8, R3, 0x2, 0x1f ;  /* 0x08401f0003087f89 */ /* 0x0000e200000e0000 */
[C---:B------:R-:W-:Y:S02]  /*0980*/  ISETP.GT.AND P4, PT, R10.reuse, 0xf, PT ;  /* 0x0000000f0a00780c */ /* 0x040fe40003f84270 */
[----:B------:R-:W-:Y:S01]  /*0990*/  ISETP.NE.AND P1, PT, R10, RZ, PT ;  /* 0x000000ff0a00720c */ /* 0x000fe20003f25270 */
[----:B------:R-:W4:Y:S01]  /*09a0*/  SHFL.DOWN PT, R7, R7, 0x2, 0x1f ;  /* 0x08401f0007077f89 */ /* 0x000f2200000e0000 */
[----:B------:R-:W-:Y:S11]  /*09b0*/  @P3 BRA `(.L_x_533) ;  /* 0x0000000000383947 */ /* 0x000ff60003800000 */
[----:B----4-:R-:W-:Y:S01]  /*09c0*/  LOP3.LUT P0, RZ, R7, 0xff, RZ, 0xc0, !PT ;  /* 0x000000ff07ff7812 */ /* 0x010fe2000780c0ff */
[----:B------:R-:W-:Y:S01]  /*09d0*/  IMAD.MOV.U32 R10, RZ, RZ, 0x1 ;  /* 0x00000001ff0a7424 */ /* 0x000fe200078e00ff */
[----:B------:R-:W-:-:S04]  /*09e0*/  LOP3.LUT P3, R6, R4, 0xff, RZ, 0xc0, !PT ;  /* 0x000000ff04067812 */ /* 0x000fc8000786c0ff */
[----:B------:R-:W-:-:S13]  /*09f0*/  PLOP3.LUT P0, PT, P3, P0, PT, 0x2f, 0xf2 ;  /* 0x0000000000f2781c */ /* 0x000fda0001f00577 */
[----:B--2---:R-:W-:Y:S02]  /*0a00*/  @!P0 ISETP.LT.U32.AND P3, PT, R9, R2, PT ;  /* 0x000000020900820c */ /* 0x004fe40003f61070 */
[----:B------:R-:W-:Y:S02]  /*0a10*/  @P0 ISETP.NE.AND P6, PT, R6, RZ, PT ;  /* 0x000000ff0600020c */ /* 0x000fe40003fc5270 */
[----:B------:R-:W-:Y:S02]  /*0a20*/  @!P0 PRMT R4, R10, 0x7610, R4 ;  /* 0x000076100a048816 */ /* 0x000fe40000000004 */
[----:B---3--:R-:W-:Y:S02]  /*0a30*/  @!P0 ISETP.LT.AND.EX P3, PT, R8, R3, PT, P3 ;  /* 0x000000030800820c */ /* 0x008fe40003f61330 */
[----:B------:R-:W-:Y:S02]  /*0a40*/  @P0 SEL R6, R7, R4, !P6 ;  /* 0x0000000407060207 */ /* 0x000fe40007000000 */
[----:B0-----:R-:W-:-:S02]  /*0a50*/  @!P0 SEL R2, R9, R2, P3 ;  /* 0x0000000209028207 */ /* 0x001fc40001800000 */
[----:B------:R-:W-:Y:S02]  /*0a60*/  @!P0 SEL R3, R8, R3, P3 ;  /* 0x0000000308038207 */ /* 0x000fe40001800000 */
[----:B------:R-:W-:Y:S02]  /*0a70*/  @P0 PRMT R4, R6, 0x7610, R4 ;  /* 0x0000761006040816 */ /* 0x000fe40000000004 */
[----:B------:R-:W-:Y:S02]  /*0a80*/  @P0 SEL R2, R9, R2, !P6 ;  /* 0x0000000209020207 */ /* 0x000fe40007000000 */
[----:B------:R-:W-:-:S07]  /*0a90*/  @P0 SEL R3, R8, R3, !P6 ;  /* 0x0000000308030207 */ /* 0x000fce0007000000 */
.L_x_533:
[----:B------:R-:W-:Y:S05]  /*0aa0*/  BSYNC.RECONVERGENT B1 ;  /* 0x0000000000017941 */ /* 0x000fea0003800200 */
.L_x_532:
[----:B----4-:R-:W-:Y:S01]  /*0ab0*/  LOP3.LUT R7, R4, 0xff, RZ, 0xc0, !PT ;  /* 0x000000ff04077812 */ /* 0x010fe200078ec0ff */
[----:B--2---:R2:W4:Y:S01]  /*0ac0*/  SHFL.DOWN PT, R9, R2, 0x4, 0x1f ;  /* 0x08801f0002097f89 */ /* 0x00452200000e0000 */
[----:B------:R-:W-:Y:S03]  /*0ad0*/  BSSY.RECONVERGENT B1, `(.L_x_534) ;  /* 0x0000012000017945 */ /* 0x000fe60003800200 */
[----:B---3--:R2:W3:Y:S04]  /*0ae0*/  SHFL.DOWN PT, R8, R3, 0x4, 0x1f ;  /* 0x08801f0003087f89 */ /* 0x0084e800000e0000 */
[----:B------:R-:W0:Y:S01]  /*0af0*/  SHFL.DOWN PT, R7, R7, 0x4, 0x1f ;  /* 0x08801f0007077f89 */ /* 0x000e2200000e0000 */
[----:B------:R-:W-:Y:S05]  /*0b00*/  @P2 BRA `(.L_x_535) ;  /* 0x0000000000382947 */ /* 0x000fea0003800000 */
[----:B0-----:R-:W-:Y:S01]  /*0b10*/  LOP3.LUT P0, RZ, R7, 0xff, RZ, 0xc0, !PT ;  /* 0x000000ff07ff7812 */ /* 0x001fe2000780c0ff */
[----:B------:R-:W-:Y:S01]  /*0b20*/  IMAD.MOV.U32 R10, RZ, RZ, 0x1 ;  /* 0x00000001ff0a7424 */ /* 0x000fe200078e00ff */
[----:B------:R-:W-:-:S04]  /*0b30*/  LOP3.LUT P2, R6, R4, 0xff, RZ, 0xc0, !PT ;  /* 0x000000ff04067812 */ /* 0x000fc8000784c0ff */
[----:B------:R-:W-:-:S13]  /*0b40*/  PLOP3.LUT P0, PT, P2, P0, PT, 0x2f, 0xf2 ;  /* 0x0000000000f2781c */ /* 0x000fda0001700577 */
[----:B----4-:R-:W-:Y:S02]  /*0b50*/  @!P0 ISETP.LT.U32.AND P2, PT, R9, R2, PT ;  /* 0x000000020900820c */ /* 0x010fe40003f41070 */
[----:B------:R-:W-:Y:S02]  /*0b60*/  @P0 ISETP.NE.AND P3, PT, R6, RZ, PT ;  /* 0x000000ff0600020c */ /* 0x000fe40003f65270 */
[----:B------:R-:W-:Y:S02]  /*0b70*/  @!P0 PRMT R4, R10, 0x7610, R4 ;  /* 0x000076100a048816 */ /* 0x000fe40000000004 */
[----:B---3--:R-:W-:Y:S02]  /*0b80*/  @!P0 ISETP.LT.AND.EX P2, PT, R8, R3, PT, P2 ;  /* 0x000000030800820c */ /* 0x008fe40003f41320 */
[----:B------:R-:W-:Y:S02]  /*0b90*/  @P0 SEL R6, R7, R4, !P3 ;  /* 0x0000000407060207 */ /* 0x000fe40005800000 */
[----:B--2---:R-:W-:-:S02]  /*0ba0*/  @!P0 SEL R2, R9, R2, P2 ;  /* 0x0000000209028207 */ /* 0x004fc40001000000 */
[----:B------:R-:W-:Y:S02]  /*0bb0*/  @!P0 SEL R3, R8, R3, P2 ;  /* 0x0000000308038207 */ /* 0x000fe40001000000 */
[----:B------:R-:W-:Y:S02]  /*0bc0*/  @P0 PRMT R4, R6, 0x7610, R4 ;  /* 0x0000761006040816 */ /* 0x000fe40000000004 */
[----:B------:R-:W-:Y:S02]  /*0bd0*/  @P0 SEL R2, R9, R2, !P3 ;  /* 0x0000000209020207 */ /* 0x000fe40005800000 */
[----:B------:R-:W-:-:S07]  /*0be0*/  @P0 SEL R3, R8, R3, !P3 ;  /* 0x0000000308030207 */ /* 0x000fce0005800000 */
.L_x_535:
[----:B------:R-:W-:Y:S05]  /*0bf0*/  BSYNC.RECONVERGENT B1 ;  /* 0x0000000000017941 */ /* 0x000fea0003800200 */
.L_x_534:
[----:B0-----:R-:W-:Y:S01]  /*0c00*/  LOP3.LUT R7, R4, 0xff, RZ, 0xc0, !PT ;  /* 0x000000ff04077812 */ /* 0x001fe200078ec0ff */
[----:B----4-:R0:W4:Y:S01]  /*0c10*/  SHFL.DOWN PT, R9, R2, 0x8, 0x1f ;  /* 0x09001f0002097f89 */ /* 0x01012200000e0000 */
        /* <DEDUP_REMOVED lines=18> */
.L_x_537:
[----:B------:R-:W-:Y:S05]  /*0d40*/  BSYNC.RECONVERGENT B1 ;  /* 0x0000000000017941 */ /* 0x000fea0003800200 */
.L_x_536:
        /* <DEDUP_REMOVED lines=20> */
.L_x_539:
[----:B------:R-:W-:Y:S05]  /*0e90*/  BSYNC.RECONVERGENT B1 ;  /* 0x0000000000017941 */ /* 0x000fea0003800200 */
.L_x_538:
[----:B------:R-:W-:Y:S04]  /*0ea0*/  BSSY.RECONVERGENT B1, `(.L_x_540) ;  /* 0x000000a000017945 */ /* 0x000fe80003800200 */
[----:B------:R-:W-:Y:S05]  /*0eb0*/  @P1 BRA `(.L_x_541) ;  /* 0x0000000000201947 */ /* 0x000fea0003800000 */
[----:B---3--:R-:W3:Y:S01]  /*0ec0*/  S2R R8, SR_CgaCtaId ;  /* 0x0000000000087919 */ /* 0x008ee20000008800 */
[----:B0-----:R-:W-:Y:S02]  /*0ed0*/  MOV R7, 0x400 ;  /* 0x0000040000077802 */ /* 0x001fe40000000f00 */
[----:B------:R-:W-:-:S04]  /*0ee0*/  SHF.R.U32.HI R6, RZ, 0x1, R5 ;  /* 0x00000001ff067819 */ /* 0x000fc80000011605 */
[----:B------:R-:W-:Y:S02]  /*0ef0*/  LOP3.LUT R6, R6, 0x1f0, RZ, 0xc0, !PT ;  /* 0x000001f006067812 */ /* 0x000fe400078ec0ff */
[----:B---3--:R-:W-:-:S05]  /*0f00*/  LEA R7, R8, R7, 0x18 ;  /* 0x0000000708077211 */ /* 0x008fca00078ec0ff */
[----:B------:R-:W-:-:S05]  /*0f10*/  IMAD.IADD R7, R6, 0x1, R7 ;  /* 0x0000000106077824 */ /* 0x000fca00078e0207 */
[----:B------:R0:W-:Y:S04]  /*0f20*/  STS.64 [R7+0x10], R2 ;  /* 0x0000100207007388 */ /* 0x0001e80000000a00 */
[----:B------:R0:W-:Y:S02]  /*0f30*/  STS.U8 [R7+0x8], R4 ;  /* 0x0000080407007388 */ /* 0x0001e40000000000 */
.L_x_541:
[----:B------:R-:W-:Y:S05]  /*0f40*/  BSYNC.RECONVERGENT B1 ;  /* 0x0000000000017941 */ /* 0x000fea0003800200 */
.L_x_540:
[----:B------:R-:W-:Y:S01]  /*0f50*/  BAR.SYNC.DEFER_BLOCKING 0x0 ;  /* 0x0000000000007b1d */ /* 0x000fe20000010000 */
[----:B------:R-:W-:-:S13]  /*0f60*/  ISETP.NE.AND P1, PT, R5, RZ, PT ;  /* 0x000000ff0500720c */ /* 0x000fda0003f25270 */
[----:B------:R-:W-:Y:S05]  /*0f70*/  @P1 BRA `(.L_x_542) ;  /* 0x0000002c00bc1947 */ /* 0x000fea0003800000 */
[----:B------:R-:W5:Y:S01]  /*0f80*/  S2UR UR6, SR_CgaCtaId ;  /* 0x00000000000679c3 */ /* 0x000f620000008800 */
[----:B------:R-:W-:Y:S01]  /*0f90*/  UMOV UR5, 0x400 ;  /* 0x0000040000057882 */ /* 0x000fe20000000000 */
[----:B------:R-:W-:Y:S01]  /*0fa0*/  LOP3.LUT P2, RZ, R4, 0xff, RZ, 0xc0, !PT ;  /* 0x000000ff04ff7812 */ /* 0x000fe2000784c0ff */
[----:B-----5:R-:W-:-:S09]  /*0fb0*/  ULEA UR5, UR6, UR5, 0x18 ;  /* 0x0000000506057291 */ /* 0x020fd2000f8ec0ff */
[----:B------:R-:W5:Y:S04]  /*0fc0*/  LDS.U8 R16, [UR5+0x18] ;  /* 0x00001805ff107984 */ /* 0x000f680008000000 */
[----:B0-----:R-:W0:Y:S04]  /*0fd0*/  LDS.64 R6, [UR5+0x20] ;  /* 0x00002005ff067984 */ /* 0x001e280008000a00 */
[----:B------:R-:W1:Y:S04]  /*0fe0*/  LDS.U8 R17, [UR5+0x28] ;  /* 0x00002805ff117984 */ /* 0x000e680008000000 */
[----:B------:R-:W2:Y:S04]  /*0ff0*/  LDS.64 R12, [UR5+0x30] ;  /* 0x00003005ff0c7984 */ /* 0x000ea80008000a00 */
[----:B------:R-:W2:Y:S04]  /*1000*/  LDS.U8 R18, [UR5+0x38] ;  /* 0x00003805ff127984 */ /* 0x000ea80008000000 */
[----:B------:R-:W2:Y:S04]  /*1010*/  LDS.64 R10, [UR5+0x40] ;  /* 0x00004005ff0a7984 */ /* 0x000ea80008000a00 */
[----:B------:R-:W2:Y:S04]  /*1020*/  LDS.U8 R14, [UR5+0x48] ;  /* 0x00004805ff0e7984 */ /* 0x000ea80008000000 */
[----:B---34-:R-:W3:Y:S01]  /*1030*/  LDS.64 R8, [UR5+0x50] ;  /* 0x00005005ff087984 */ /* 0x018ee20008000a00 */
[----:B-----5:R-:W-:-:S02]  /*1040*/  ISETP.NE.AND P4, PT, R16, RZ, PT ;  /* 0x000000ff1000720c */ /* 0x020fc40003f85270 */
[----:B0-----:R-:W-:Y:S02]  /*1050*/  ISETP.LT.U32.AND P0, PT, R6, R2, PT ;  /* 0x000000020600720c */ /* 0x001fe40003f01070 */
[----:B------:R-:W-:Y:S02]  /*1060*/  @P2 SEL R16, R4, 0x1, !P4 ;  /* 0x0000000104102807 */ /* 0x000fe40006000000 */
[----:B------:R-:W-:Y:S02]  /*1070*/  ISETP.LT.AND.EX P0, PT, R7, R3, PT, P0 ;  /* 0x000000030700720c */ /* 0x000fe40003f01300 */
[----:B------:R-:W-:Y:S02]  /*1080*/  LOP3.LUT P3, RZ, R16, 0xff, RZ, 0xc0, !PT ;  /* 0x000000ff10ff7812 */ /* 0x000fe4000786c0ff */
[----:B-1----:R-:W-:-:S03]  /*1090*/  ISETP.NE.AND P5, PT, R17, RZ, PT ;  /* 0x000000ff1100720c */ /* 0x002fc60003fa5270 */
[C---:B--2---:R-:W-:Y:S02]  /*10a0*/  @P4 SEL R2, R6.reuse, R2, P0 ;  /* 0x0000000206024207 */ /* 0x044fe40000000000 */
[C---:B------:R-:W-:Y:S02]  /*10b0*/  @P4 SEL R3, R7.reuse, R3, P0 ;  /* 0x0000000307034207 */ /* 0x040fe40000000000 */
[----:B------:R-:W-:Y:S02]  /*10c0*/  SEL R5, R6, R2, !P2 ;  /* 0x0000000206057207 */ /* 0x000fe40005000000 */
[----:B------:R-:W-:Y:S02]  /*10d0*/  SEL R15, R7, R3, !P2 ;  /* 0x00000003070f7207 */ /* 0x000fe40005000000 */
[----:B------:R-:W-:Y:S01]  /*10e0*/  ISETP.LT.U32.AND P0, PT, R12, R5, PT ;  /* 0x000000050c00720c */ /* 0x000fe20003f01070 */
[----:B------:R-:W-:Y:S01]  /*10f0*/  LDS.64 R6, [UR5+0x60] ;  /* 0x00006005ff067984 */ /* 0x000fe20008000a00 */
[----:B------:R-:W-:-:S02]  /*1100*/  @P3 SEL R17, R16, 0x1, !P5 ;  /* 0x0000000110113807 */ /* 0x000fc40006800000 */
[----:B------:R-:W-:Y:S01]  /*1110*/  ISETP.LT.AND.EX P0, PT, R13, R15, PT, P0 ;  /* 0x0000000f0d00720c */ /* 0x000fe20003f01300 */
[----:B------:R-:W0:Y:S01]  /*1120*/  LDS.U8 R16, [UR5+0x58] ;  /* 0x00005805ff107984 */ /* 0x000e220008000000 */
[----:B------:R-:W-:Y:S02]  /*1130*/  LOP3.LUT P2, RZ, R17, 0xff, RZ, 0xc0, !PT ;  /* 0x000000ff11ff7812 */ /* 0x000fe4000784c0ff */
[----:B------:R-:W-:Y:S02]  /*1140*/  @P5 SEL R5, R12, R5, P0 ;  /* 0x000000050c055207 */ /* 0x000fe40000000000 */
[----:B------:R-:W-:Y:S02]  /*1150*/  ISETP.NE.AND P4, PT, R18, RZ, PT ;  /* 0x000000ff1200720c */ /* 0x000fe40003f85270 */
[----:B------:R-:W-:Y:S02]  /*1160*/  @P5 SEL R15, R13, R15, P0 ;  /* 0x0000000f0d0f5207 */ /* 0x000fe40000000000 */
[----:B------:R-:W-:-:S02]  /*1170*/  SEL R3, R12, R5, !P3 ;  /* 0x000000050c037207 */ /* 0x000fc40005800000 */
[----:B------:R-:W-:Y:S01]  /*1180*/  SEL R15, R13, R15, !P3 ;  /* 0x0000000f0d0f7207 */ /* 0x000fe20005800000 */
[----:B------:R-:W1:Y:S01]  /*1190*/  LDS.U8 R12, [UR5+0x68] ;  /* 0x00006805ff0c7984 */ /* 0x000e620008000000 */
[----:B------:R-:W-:Y:S02]  /*11a0*/  ISETP.LT.U32.AND P0, PT, R10, R3, PT ;  /* 0x000000030a00720c */ /* 0x000fe40003f01070 */
[----:B------:R-:W-:Y:S01]  /*11b0*/  @P2 SEL R18, R17, 0x1, !P4 ;  /* 0x0000000111122807 */ /* 0x000fe20006000000 */
[----:B------:R-:W2:Y:S01]  /*11c0*/  LDS.64 R4, [UR5+0x70] ;  /* 0x00007005ff047984 */ /* 0x000ea20008000a00 */
[----:B------:R-:W-:Y:S02]  /*11d0*/  ISETP.LT.AND.EX P0, PT, R11, R15, PT, P0 ;  /* 0x0000000f0b00720c */ /* 0x000fe40003f01300 */
[----:B------:R-:W-:Y:S02]  /*11e0*/  LOP3.LUT P5, RZ, R18, 0xff, RZ, 0xc0, !PT ;  /* 0x000000ff12ff7812 */ /* 0x000fe400078ac0ff */
[----:B------:R-:W-:-:S02]  /*11f0*/  @P4 SEL R3, R10, R3, P0 ;  /* 0x000000030a034207 */ /* 0x000fc40000000000 */
[----:B------:R-:W-:Y:S02]  /*1200*/  ISETP.NE.AND P3, PT, R14, RZ, PT ;  /* 0x000000ff0e00720c */ /* 0x000fe40003f65270 */
[C---:B------:R-:W-:Y:S02]  /*1210*/  @P4 SEL R15, R11.reuse, R15, P0 ;  /* 0x0000000f0b0f4207 */ /* 0x040fe40000000000 */
[----:B------:R-:W-:Y:S02]  /*1220*/  SEL R13, R10, R3, !P2 ;  /* 0x000000030a0d7207 */ /* 0x000fe40005000000 */
[----:B------:R-:W-:Y:S01]  /*1230*/  SEL R15, R11, R15, !P2 ;  /* 0x0000000f0b0f7207 */ /* 0x000fe20005000000 */
[----:B------:R-:W4:Y:S01]  /*1240*/  LDS.U8 R10, [UR5+0x78] ;  /* 0x00007805ff0a7984 */ /* 0x000f220008000000 */
[----:B---3--:R-:W-:Y:S02]  /*1250*/  ISETP.LT.U32.AND P0, PT, R8, R13, PT ;  /* 0x0000000d0800720c */ /* 0x008fe40003f01070 */
[----:B------:R-:W-:Y:S01]  /*1260*/  @P5 SEL R14, R18, 0x1, !P3 ;  /* 0x00000001120e5807 */ /* 0x000fe20005800000 */
[----:B------:R-:W3:Y:S01]  /*1270*/  LDS.64 R2, [UR5+0x80] ;  /* 0x00008005ff027984 */ /* 0x000ee20008000a00 */
[----:B------:R-:W-:-:S02]  /*1280*/  ISETP.LT.AND.EX P0, PT, R9, R15, PT, P0 ;  /* 0x0000000f0900720c */ /* 0x000fc40003f01300 */
[----:B------:R-:W-:Y:S02]  /*1290*/  LOP3.LUT P4, RZ, R14, 0xff, RZ, 0xc0, !PT ;  /* 0x000000ff0eff7812 */ /* 0x000fe4000788c0ff */
[----:B------:R-:W-:Y:S02]  /*12a0*/  @P3 SEL R13, R8, R13, P0 ;  /* 0x0000000d080d3207 */ /* 0x000fe40000000000 */
[----:B0-----:R-:W-:Y:S02]  /*12b0*/  ISETP.NE.AND P2, PT, R16, RZ, PT ;  /* 0x000000ff1000720c */ /* 0x001fe40003f45270 */
[C---:B------:R-:W-:Y:S02]  /*12c0*/  @P3 SEL R15, R9.reuse, R15, P0 ;  /* 0x0000000f090f3207 */ /* 0x040fe40000000000 */
[----:B------:R-:W-:Y:S02]  /*12d0*/  SEL R11, R8, R13, !P5 ;  /* 0x0000000d080b7207 */ /* 0x000fe40006800000 */
[----:B------:R-:W-:-:S02]  /*12e0*/  SEL R13, R9, R15, !P5 ;  /* 0x0000000f090d7207 */ /* 0x000fc40006800000 */
[----:B------:R-:W-:Y:S02]  /*12f0*/  ISETP.LT.U32.AND P0, PT, R6, R11, PT ;  /* 0x0000000b0600720c */ /* 0x000fe40003f01070 */
[----:B------:R-:W-:Y:S02]  /*1300*/  @P4 SEL R16, R14, 0x1, !P2 ;  /* 0x000000010e104807 */ /* 0x000fe40005000000 */
[----:B------:R-:W-:Y:S02]  /*1310*/  ISETP.LT.AND.EX P0, PT, R7, R13, PT, P0 ;  /* 0x0000000d0700720c */ /* 0x000fe40003f01300 */
[----:B------:R-:W-:Y:S02]  /*1320*/  LOP3.LUT P5, RZ, R16, 0xff, RZ, 0xc0, !PT ;  /* 0x000000ff10ff7812 */ /* 0x000fe400078ac0ff */
[----:B------:R-:W-:Y:S02]  /*1330*/  @P2 SEL R11, R6, R11, P0 ;  /* 0x0000000b060b2207 */ /* 0x000fe40000000000 */
[----:B-1----:R-:W-:-:S02]  /*1340*/  ISETP.NE.AND P3, PT, R12, RZ, PT ;  /* 0x000000ff0c00720c */ /* 0x002fc40003f65270 */
[C---:B------:R-:W-:Y:S02]  /*1350*/  @P2 SEL R13, R7.reuse, R13, P0 ;  /* 0x0000000d070d2207 */ /* 0x040fe40000000000 */
[----:B------:R-:W-:Y:S02]  /*1360*/  SEL R9, R6, R11, !P4 ;  /* 0x0000000b06097207 */ /* 0x000fe40006000000 */
[----:B------:R-:W-:Y:S02]  /*1370*/  SEL R11, R7, R13, !P4 ;  /* 0x0000000d070b7207 */ /* 0x000fe40006000000 */
[----:B--2---:R-:W-:Y:S02]  /*1380*/  ISETP.LT.U32.AND P0, PT, R4, R9, PT ;  /* 0x000000090400720c */ /* 0x004fe40003f01070 */
[----:B------:R-:W-:Y:S02]  /*1390*/  @P5 SEL R12, R16, 0x1, !P3 ;  /* 0x00000001100c5807 */ /* 0x000fe40005800000 */
[----:B------:R-:W-:-:S02]  /*13a0*/  ISETP.LT.AND.EX P0, PT, R5, R11, PT, P0 ;  /* 0x0000000b0500720c */ /* 0x000fc40003f01300 */
[----:B----4-:R-:W-:Y:S02]  /*13b0*/  ISETP.NE.AND P4, PT, R10, RZ, PT ;  /* 0x000000ff0a00720c */ /* 0x010fe40003f85270 */
[----:B------:R-:W-:Y:S02]  /*13c0*/  @P3 SEL R9, R4, R9, P0 ;  /* 0x0000000904093207 */ /* 0x000fe40000000000 */
[----:B------:R-:W-:Y:S02]  /*13d0*/  LOP3.LUT P2, RZ, R12, 0xff, RZ, 0xc0, !PT ;  /* 0x000000ff0cff7812 */ /* 0x000fe4000784c0ff */
[C---:B------:R-:W-:Y:S02]  /*13e0*/  @P3 SEL R11, R5.reuse, R11, P0 ;  /* 0x0000000b050b3207 */ /* 0x040fe40000000000 */
[----:B------:R-:W-:Y:S02]  /*13f0*/  SEL R7, R4, R9, !P5 ;  /* 0x0000000904077207 */ /* 0x000fe40006800000 */
[----:B------:R-:W-:-:S02]  /*1400*/  SEL R5, R5, R11, !P5 ;  /* 0x0000000b05057207 */ /* 0x000fc40006800000 */
[----:B---3--:R-:W-:-:S04]  /*1410*/  ISETP.LT.U32.AND P0, PT, R2, R7, PT ;  /* 0x000000070200720c */ /* 0x008fc80003f01070 */
[C---:B------:R-:W-:Y:S02]  /*1420*/  ISETP.LT.AND.EX P0, PT, R3.reuse, R5, PT, P0 ;  /* 0x000000050300720c */ /* 0x040fe40003f01300 */
[----:B------:R-:W-:Y:S02]  /*1430*/  @P2 SEL R10, R12, 0x1, !P4 ;  /* 0x000000010c0a2807 */ /* 0x000fe40006000000 */
[----:B------:R-:W-:Y:S02]  /*1440*/  @P4 SEL R7, R2, R7, P0 ;  /* 0x0000000702074207 */ /* 0x000fe40000000000 */
[----:B------:R-:W-:Y:S02]  /*1450*/  @P4 SEL R5, R3, R5, P0 ;  /* 0x0000000503054207 */ /* 0x000fe40000000000 */
[----:B------:R-:W-:Y:S02]  /*1460*/  PRMT R4, R10, 0x7610, R4 ;  /* 0x000076100a047816 */ /* 0x000fe40000000004 */
[----:B------:R-:W-:-:S02]  /*1470*/  SEL R2, R2, R7, !P2 ;  /* 0x0000000702027207 */ /* 0x000fc40005000000 */
[----:B------:R-:W-:Y:S01]  /*1480*/  SEL R3, R3, R5, !P2 ;  /* 0x0000000503037207 */ /* 0x000fe20005000000 */
[----:B------:R-:W-:Y:S06]  /*1490*/  BRA `(.L_x_542) ;  /* 0x0000002800747947 */ /* 0x000fec0003800000 */
.L_x_529:
[----:B------:R-:W2:Y:S01]  /*14a0*/  S2R R13, SR_LANEID ;  /* 0x00000000000d7919 */ /* 0x000ea20000000000 */
[----:B0-----:R-:W-:Y:S01]  /*14b0*/  LOP3.LUT R6, R5, 0x3e0, RZ, 0xc0, !PT ;  /* 0x000003e005067812 */ /* 0x001fe200078ec0ff */
[----:B------:R-:W-:Y:S04]  /*14c0*/  BSSY.RECONVERGENT B1, `(.L_x_543) ;  /* 0x0000022000017945 */ /* 0x000fe80003800200 */
[----:B------:R-:W-:Y:S01]  /*14d0*/  VIADD R7, R6, 0x20 ;  /* 0x0000002006077836 */ /* 0x000fe20000000000 */
[----:B------:R-:W-:-:S04]  /*14e0*/  LOP3.LUT R6, RZ, R6, RZ, 0x33, !PT ;  /* 0x00000006ff067212 */ /* 0x000fc800078e33ff */
[----:B------:R-:W-:Y:S01]  /*14f0*/  ISETP.GT.AND P0, PT, R7, UR4, PT ;  /* 0x0000000407007c0c */ /* 0x000fe2000bf04270 */
[----:B------:R-:W-:-:S05]  /*1500*/  VIADD R6, R6, UR4 ;  /* 0x0000000406067c36 */ /* 0x000fca0008000000 */
[----:B------:R-:W-:-:S05]  /*1510*/  SEL R6, R6, 0x1f, P0 ;  /* 0x0000001f06067807 */ /* 0x000fca0000000000 */
[----:B-----5:R0:W3:Y:S01]  /*1520*/  SHFL.DOWN PT, R8, R3, 0x1, R6 ;  /* 0x0820000003087989 */ /* 0x0200e200000e0006 */
[C---:B--2---:R-:W-:Y:S01]  /*1530*/  VIADD R7, R13.reuse, 0x2 ;  /* 0x000000020d077836 */ /* 0x044fe20000000000 */
[CC--:B------:R-:W-:Y:S01]  /*1540*/  ISETP.GE.AND P0, PT, R13.reuse, R6.reuse, PT ;  /* 0x000000060d00720c */ /* 0x0c0fe20003f06270 */
[C---:B------:R-:W-:Y:S01]  /*1550*/  VIADD R11, R13.reuse, 0x8 ;  /* 0x000000080d0b7836 */ /* 0x040fe20000000000 */
[C---:B------:R-:W-:Y:S01]  /*1560*/  ISETP.NE.AND P1, PT, R13.reuse, RZ, PT ;  /* 0x000000ff0d00720c */ /* 0x040fe20003f25270 */
[----:B------:R-:W-:Y:S01]  /*1570*/  VIADD R9, R13, 0x4 ;  /* 0x000000040d097836 */ /* 0x000fe20000000000 */
[-C--:B------:R-:W-:Y:S02]  /*1580*/  ISETP.GT.AND P5, PT, R7, R6.reuse, PT ;  /* 0x000000060700720c */ /* 0x080fe40003fa4270 */
[----:B------:R-:W-:Y:S02]  /*1590*/  LOP3.LUT R7, R4, 0xff, RZ, 0xc0, !PT ;  /* 0x000000ff04077812 */ /* 0x000fe400078ec0ff */
[----:B------:R-:W-:-:S02]  /*15a0*/  ISETP.GT.AND P2, PT, R11, R6, PT ;  /* 0x000000060b00720c */ /* 0x000fc40003f44270 */
[----:B------:R0:W2:Y:S01]  /*15b0*/  SHFL.DOWN PT, R11, R2, 0x1, R6 ;  /* 0x08200000020b7989 */ /* 0x0000a200000e0006 */
[----:B------:R-:W-:Y:S01]  /*15c0*/  ISETP.GT.AND P3, PT, R9, R6, PT ;  /* 0x000000060900720c */ /* 0x000fe20003f64270 */
[----:B------:R-:W-:Y:S02]  /*15d0*/  VIADD R9, R13, 0x10 ;  /* 0x000000100d097836 */ /* 0x000fe40000000000 */
[----:B------:R0:W4:Y:S01]  /*15e0*/  SHFL.DOWN PT, R7, R7, 0x1, R6 ;  /* 0x0820000007077989 */ /* 0x00012200000e0006 */
[----:B---3--:R-:W-:Y:S09]  /*15f0*/  @P0 BRA `(.L_x_544) ;  /* 0x0000000000380947 */ /* 0x008ff20003800000 */
[----:B----4-:R-:W-:Y:S01]  /*1600*/  LOP3.LUT P0, RZ, R7, 0xff, RZ, 0xc0, !PT ;  /* 0x000000ff07ff7812 */ /* 0x010fe2000780c0ff */
[----:B------:R-:W-:Y:S01]  /*1610*/  IMAD.MOV.U32 R12, RZ, RZ, 0x1 ;  /* 0x00000001ff0c7424 */ /* 0x000fe200078e00ff */
[----:B------:R-:W-:-:S04]  /*1620*/  LOP3.LUT P4, R10, R4, 0xff, RZ, 0xc0, !PT ;  /* 0x000000ff040a7812 */ /* 0x000fc8000788c0ff */
[----:B------:R-:W-:-:S13]  /*1630*/  PLOP3.LUT P0, PT, P4, P0, PT, 0x2f, 0xf2 ;  /* 0x0000000000f2781c */ /* 0x000fda0002700577 */
[----:B--2---:R-:W-:Y:S02]  /*1640*/  @!P0 ISETP.LT.U32.AND P4, PT, R11, R2, PT ;  /* 0x000000020b00820c */ /* 0x004fe40003f81070 */
[----:B------:R-:W-:Y:S02]  /*1650*/  @P0 ISETP.NE.AND P6, PT, R10, RZ, PT ;  /* 0x000000ff0a00020c */ /* 0x000fe40003fc5270 */
[----:B------:R-:W-:Y:S02]  /*1660*/  @!P0 PRMT R4, R12, 0x7610, R4 ;  /* 0x000076100c048816 */ /* 0x000fe40000000004 */
[----:B------:R-:W-:Y:S02]  /*1670*/  @!P0 ISETP.LT.AND.EX P4, PT, R8, R3, PT, P4 ;  /* 0x000000030800820c */ /* 0x000fe40003f81340 */
[----:B------:R-:W-:Y:S02]  /*1680*/  @P0 SEL R7, R7, R4, !P6 ;  /* 0x0000000407070207 */ /* 0x000fe40007000000 */
[----:B0-----:R-:W-:-:S02]  /*1690*/  @!P0 SEL R2, R11, R2, P4 ;  /* 0x000000020b028207 */ /* 0x001fc40002000000 */
[C---:B------:R-:W-:Y:S02]  /*16a0*/  @!P0 SEL R3, R8.reuse, R3, P4 ;  /* 0x0000000308038207 */ /* 0x040fe40002000000 */
[----:B------:R-:W-:Y:S02]  /*16b0*/  @P0 PRMT R4, R7, 0x7610, R4 ;  /* 0x0000761007040816 */ /* 0x000fe40000000004 */
[----:B------:R-:W-:Y:S02]  /*16c0*/  @P0 SEL R2, R11, R2, !P6 ;  /* 0x000000020b020207 */ /* 0x000fe40007000000 */
[----:B------:R-:W-:-:S07]  /*16d0*/  @P0 SEL R3, R8, R3, !P6 ;  /* 0x0000000308030207 */ /* 0x000fce0007000000 */
.L_x_544:
[----:B------:R-:W-:Y:S05]  /*16e0*/  BSYNC.RECONVERGENT B1 ;  /* 0x0000000000017941 */ /* 0x000fea0003800200 */
.L_x_543:
[----:B----4-:R-:W-:Y:S01]  /*16f0*/  LOP3.LUT R7, R4, 0xff, RZ, 0xc0, !PT ;  /* 0x000000ff04077812 */ /* 0x010fe200078ec0ff */
[----:B------:R3:W4:Y:S01]  /*1700*/  SHFL.DOWN PT, R8, R3, 0x2, R6 ;  /* 0x0840000003087989 */ /* 0x00072200000e0006 */
[----:B------:R-:W-:Y:S01]  /*1710*/  ISETP.GT.AND P4, PT, R9, R6, PT ;  /* 0x000000060900720c */ /* 0x000fe20003f84270 */
[----:B------:R-:W-:Y:S02]  /*1720*/  BSSY.RECONVERGENT B1, `(.L_x_545) ;  /* 0x0000012000017945 */ /* 0x000fe40003800200 */
[----:B------:R3:W0:Y:S04]  /*1730*/  SHFL.DOWN PT, R9, R2, 0x2, R6 ;  /* 0x0840000002097989 */ /* 0x00062800000e0006 */
[----:B------:R3:W0:Y:S01]  /*1740*/  SHFL.DOWN PT, R7, R7, 0x2, R6 ;  /* 0x0840000007077989 */ /* 0x00062200000e0006 */
[----:B------:R-:W-:Y:S05]  /*1750*/  @P5 BRA `(.L_x_546) ;  /* 0x0000000000385947 */ /* 0x000fea0003800000 */
[----:B0-----:R-:W-:Y:S01]  /*1760*/  LOP3.LUT P0, RZ, R7, 0xff, RZ, 0xc0, !PT ;  /* 0x000000ff07ff7812 */ /* 0x001fe2000780c0ff */
[----:B--2---:R-:W-:Y:S01]  /*1770*/  IMAD.MOV.U32 R11, RZ, RZ, 0x1 ;  /* 0x00000001ff0b7424 */ /* 0x004fe200078e00ff */
[----:B------:R-:W-:-:S04]  /*1780*/  LOP3.LUT P5, R10, R4, 0xff, RZ, 0xc0, !PT ;  /* 0x000000ff040a7812 */ /* 0x000fc800078ac0ff */
[----:B------:R-:W-:-:S13]  /*1790*/  PLOP3.LUT P0, PT, P5, P0, PT, 0x2f, 0xf2 ;  /* 0x0000000000f2781c */ /* 0x000fda0002f00577 */
[----:B------:R-:W-:Y:S02]  /*17a0*/  @!P0 ISETP.LT.U32.AND P5, PT, R9, R2, PT ;  /* 0x000000020900820c */ /* 0x000fe40003fa1070 */
[----:B------:R-:W-:Y:S02]  /*17b0*/  @P0 ISETP.NE.AND P6, PT, R10, RZ, PT ;  /* 0x000000ff0a00020c */ /* 0x000fe40003fc5270 */
[----:B------:R-:W-:Y:S02]  /*17c0*/  @!P0 PRMT R4, R11, 0x7610, R4 ;  /* 0x000076100b048816 */ /* 0x000fe40000000004 */
[----:B----4-:R-:W-:Y:S02]  /*17d0*/  @!P0 ISETP.LT.AND.EX P5, PT, R8, R3, PT, P5 ;  /* 0x000000030800820c */ /* 0x010fe40003fa1350 */
[----:B------:R-:W-:Y:S02]  /*17e0*/  @P0 SEL R7, R7, R4, !P6 ;  /* 0x0000000407070207 */ /* 0x000fe40007000000 */
[----:B---3--:R-:W-:-:S02]  /*17f0*/  @!P0 SEL R2, R9, R2, P5 ;  /* 0x0000000209028207 */ /* 0x008fc40002800000 */
[C---:B------:R-:W-:Y:S02]  /*1800*/  @!P0 SEL R3, R8.reuse, R3, P5 ;  /* 0x0000000308038207 */ /* 0x040fe40002800000 */
[----:B------:R-:W-:Y:S02]  /*1810*/  @P0 PRMT R4, R7, 0x7610, R4 ;  /* 0x0000761007040816 */ /* 0x000fe40000000004 */
[----:B------:R-:W-:Y:S02]  /*1820*/  @P0 SEL R2, R9, R2, !P6 ;  /* 0x0000000209020207 */ /* 0x000fe40007000000 */
[----:B------:R-:W-:-:S07]  /*1830*/  @P0 SEL R3, R8, R3, !P6 ;  /* 0x0000000308030207 */ /* 0x000fce0007000000 */
.L_x_546:
[----:B------:R-:W-:Y:S05]  /*1840*/  BSYNC.RECONVERGENT B1 ;  /* 0x0000000000017941 */ /* 0x000fea0003800200 */
.L_x_545:
[----:B0-----:R-:W-:Y:S01]  /*1850*/  LOP3.LUT R7, R4, 0xff, RZ, 0xc0, !PT ;  /* 0x000000ff04077812 */ /* 0x001fe200078ec0ff */
[----:B------:R0:W0:Y:S01]  /*1860*/  SHFL.DOWN PT, R9, R2, 0x4, R6 ;  /* 0x0880000002097989 */ /* 0x00002200000e0006 */
[----:B------:R-:W-:Y:S03]  /*1870*/  BSSY.RECONVERGENT B1, `(.L_x_547) ;  /* 0x0000012000017945 */ /* 0x000fe60003800200 */
[----:B----4-:R4:W0:Y:S04]  /*1880*/  SHFL.DOWN PT, R8, R3, 0x4, R6 ;  /* 0x0880000003087989 */ /* 0x01082800000e0006 */
        /* <DEDUP_REMOVED lines=9> */
[----:B------:R-:W-:Y:S02]  /*1920*/  @!P0 ISETP.LT.AND.EX P3, PT, R8, R3, PT, P3 ;  /* 0x000000030800820c */ /* 0x000fe40003f61330 */
[----:B------:R-:W-:Y:S02]  /*1930*/  @P0 SEL R7, R7, R4, !P5 ;  /* 0x0000000407070207 */ /* 0x000fe40006800000 */
[----:B---3--:R-:W-:-:S02]  /*1940*/  @!P0 SEL R2, R9, R2, P3 ;  /* 0x0000000209028207 */ /* 0x008fc40001800000 */
[C---:B----4-:R-:W-:Y:S02]  /*1950*/  @!P0 SEL R3, R8.reuse, R3, P3 ;  /* 0x0000000308038207 */ /* 0x050fe40001800000 */
[----:B------:R-:W-:Y:S02]  /*1960*/  @P0 PRMT R4, R7, 0x7610, R4 ;  /* 0x0000761007040816 */ /* 0x000fe40000000004 */
[----:B------:R-:W-:Y:S02]  /*1970*/  @P0 SEL R2, R9, R2, !P5 ;  /* 0x0000000209020207 */ /* 0x000fe40006800000 */
[----:B------:R-:W-:-:S07]  /*1980*/  @P0 SEL R3, R8, R3, !P5 ;  /* 0x0000000308030207 */ /* 0x000fce0006800000 */
.L_x_548:
[----:B------:R-:W-:Y:S05]  /*1990*/  BSYNC.RECONVERGENT B1 ;  /* 0x0000000000017941 */ /* 0x000fea0003800200 */
.L_x_547:
[----:B0-----:R-:W-:Y:S01]  /*19a0*/  LOP3.LUT R7, R4, 0xff, RZ, 0xc0, !PT ;  /* 0x000000ff04077812 */ /* 0x001fe200078ec0ff */
[----:B------:R0:W0:Y:S01]  /*19b0*/  SHFL.DOWN PT, R9, R2, 0x8, R6 ;  /* 0x0900000002097989 */ /* 0x00002200000e0006 */
[----:B------:R-:W-:Y:S03]  /*19c0*/  BSSY.RECONVERGENT B1, `(.L_x_549) ;  /* 0x0000012000017945 */ /* 0x000fe60003800200 */
        /* <DEDUP_REMOVED lines=17> */
.L_x_550:
[----:B------:R-:W-:Y:S05]  /*1ae0*/  BSYNC.RECONVERGENT B1 ;  /* 0x0000000000017941 */ /* 0x000fea0003800200 */
.L_x_549:
[----:B0-----:R-:W-:Y:S01]  /*1af0*/  LOP3.LUT R7, R4, 0xff, RZ, 0xc0, !PT ;  /* 0x000000ff04077812 */ /* 0x001fe200078ec0ff */
[----:B------:R0:W0:Y:S01]  /*1b00*/  SHFL.DOWN PT, R9, R2, 0x10, R6 ;  /* 0x0a00000002097989 */ /* 0x00002200000e0006 */
[----:B------:R-:W-:Y:S03]  /*1b10*/  BSSY.RECONVERGENT B1, `(.L_x_551) ;  /* 0x0000012000017945 */ /* 0x000fe60003800200 */
[----:B------:R0:W0:Y:S04]  /*1b20*/  SHFL.DOWN PT, R8, R3, 0x10, R6 ;  /* 0x0a00000003087989 */ /* 0x00002800000e0006 */
[----:B------:R0:W0:Y:S01]  /*1b30*/  SHFL.DOWN PT, R7, R7, 0x10, R6 ;  /* 0x0a00000007077989 */ /* 0x00002200000e0006 */
[----:B------:R-:W-:Y:S05]  /*1b40*/  @P4 BRA `(.L_x_552) ;  /* 0x0000000000384947 */ /* 0x000fea0003800000 */
[----:B0-----:R-:W-:Y:S01]  /*1b50*/  LOP3.LUT P0, RZ, R7, 0xff, RZ, 0xc0, !PT ;  /* 0x000000ff07ff7812 */ /* 0x001fe2000780c0ff */
[----:B------:R-:W-:Y:S01]  /*1b60*/  IMAD.MOV.U32 R10, RZ, RZ, 0x1 ;  /* 0x00000001ff0a7424 */ /* 0x000fe200078e00ff */
[----:B---34-:R-:W-:-:S04]  /*1b70*/  LOP3.LUT P2, R6, R4, 0xff, RZ, 0xc0, !PT ;  /* 0x000000ff04067812 */ /* 0x018fc8000784c0ff */
        /* <DEDUP_REMOVED lines=11> */
.L_x_552:
[----:B------:R-:W-:Y:S05]  /*1c30*/  BSYNC.RECONVERGENT B1 ;  /* 0x0000000000017941 */ /* 0x000fea0003800200 */
.L_x_551:
[----:B------:R-:W-:Y:S04]  /*1c40*/  BSSY.RECONVERGENT B1, `(.L_x_553) ;  /* 0x000000a000017945 */ /* 0x000fe80003800200 */
[----:B------:R-:W-:Y:S05]  /*1c50*/  @P1 BRA `(.L_x_554) ;  /* 0x0000000000201947 */ /* 0x000fea0003800000 */
[----:B0-----:R-:W0:Y:S01]  /*1c60*/  S2R R8, SR_CgaCtaId ;  /* 0x0000000000087919 */ /* 0x001e220000008800 */
[----:B------:R-:W-:Y:S02]  /*1c70*/  MOV R7, 0x400 ;  /* 0x0000040000077802 */ /* 0x000fe40000000f00 */
[----:B---34-:R-:W-:-:S04]  /*1c80*/  SHF.R.U32.HI R6, RZ, 0x1, R5 ;  /* 0x00000001ff067819 */ /* 0x018fc80000011605 */
[----:B------:R-:W-:Y:S02]  /*1c90*/  LOP3.LUT R6, R6, 0x1f0, RZ, 0xc0, !PT ;  /* 0x000001f006067812 */ /* 0x000fe400078ec0ff */
[----:B0-----:R-:W-:-:S05]  /*1ca0*/  LEA R7, R8, R7, 0x18 ;  /* 0x0000000708077211 */ /* 0x001fca00078ec0ff */
[----:B------:R-:W-:-:S05]  /*1cb0*/  IMAD.IADD R7, R6, 0x1, R7 ;  /* 0x0000000106077824 */ /* 0x000fca00078e0207 */
[----:B------:R0:W-:Y:S04]  /*1cc0*/  STS.64 [R7+0x10], R2 ;  /* 0x0000100207007388 */ /* 0x0001e80000000a00 */
[----:B------:R0:W-:Y:S02]  /*1cd0*/  STS.U8 [R7+0x8], R4 ;  /* 0x0000080407007388 */ /* 0x0001e40000000000 */
.L_x_554:
[----:B------:R-:W-:Y:S05]  /*1ce0*/  BSYNC.RECONVERGENT B1 ;  /* 0x0000000000017941 */ /* 0x000fea0003800200 */
.L_x_553:
[----:B------:R-:W-:Y:S01]  /*1cf0*/  BAR.SYNC.DEFER_BLOCKING 0x0 ;  /* 0x0000000000007b1d */ /* 0x000fe20000010000 */
[----:B------:R-:W-:-:S13]  /*1d00*/  ISETP.NE.AND P1, PT, R5, RZ, PT ;  /* 0x000000ff0500720c */ /* 0x000fda0003f25270 */
[----:B------:R-:W-:Y:S05]  /*1d10*/  @P1 BRA `(.L_x_542) ;  /* 0x0000002000541947 */ /* 0x000fea0003800000 */
[----:B------:R-:W-:Y:S02]  /*1d20*/  UISETP.GE.AND UP0, UPT, UR4, 0x21, UPT ;  /* 0x000000210400788c */ /* 0x000fe4000bf06270 */
[----:B------:R-:W-:Y:S02]  /*1d30*/  UISETP.GE.AND UP1, UPT, UR4, 0x41, UPT ;  /* 0x000000410400788c */ /* 0x000fe4000bf26270 */
[----:B------:R-:W-:Y:S02]  /*1d40*/  UISETP.GE.AND UP2, UPT, UR4, 0x61, UPT ;  /* 0x000000610400788c */ /* 0x000fe4000bf46270 */
[----:B------:R-:W-:Y:S02]  /*1d50*/  UISETP.GE.AND UP3, UPT, UR4, 0x81, UPT ;  /* 0x000000810400788c */ /* 0x000fe4000bf66270 */
[----:B------:R-:W-:Y:S02]  /*1d60*/  UISETP.GE.AND UP4, UPT, UR4, 0xa1, UPT ;  /* 0x000000a10400788c */ /* 0x000fe4000bf86270 */
[----:B------:R-:W-:-:S02]  /*1d70*/  UISETP.GE.AND UP5, UPT, UR4, 0xc1, UPT ;  /* 0x000000c10400788c */ /* 0x000fc4000bfa6270 */
[----:B------:R-:W-:Y:S01]  /*1d80*/  UISETP.GE.AND UP6, UPT, UR4, 0xe1, UPT ;  /* 0x000000e10400788c */ /* 0x000fe2000bfc6270 */
[----:B------:R-:W-:Y:S10]  /*1d90*/  BRA.U !UP0, `(.L_x_555) ;  /* 0x00000001083c7547 */ /* 0x000ff4000b800000 */
[----:B------:R-:W5:Y:S01]  /*1da0*/  S2UR UR6, SR_CgaCtaId ;  /* 0x00000000000679c3 */ /* 0x000f620000008800 */
[----:B------:R-:W-:Y:S01]  /*1db0*/  UMOV UR5, 0x400 ;  /* 0x0000040000057882 */ /* 0x000fe20000000000 */
[----:B------:R-:W-:Y:S01]  /*1dc0*/  LOP3.LUT P3, RZ, R4, 0xff, RZ, 0xc0, !PT ;  /* 0x000000ff04ff7812 */ /* 0x000fe2000786c0ff */
[----:B-----5:R-:W-:-:S09]  /*1dd0*/  ULEA UR5, UR6, UR5, 0x18 ;  /* 0x0000000506057291 */ /* 0x020fd2000f8ec0ff */
[----:B------:R-:W5:Y:S04]  /*1de0*/  LDS.U8 R5, [UR5+0x18] ;  /* 0x00001805ff057984 */ /* 0x000f680008000000 */
[----:B0--34-:R-:W0:Y:S01]  /*1df0*/  LDS.64 R6, [UR5+0x20] ;  /* 0x00002005ff067984 */ /* 0x019e220008000a00 */
[----:B-----5:R-:W-:Y:S02]  /*1e00*/  ISETP.NE.AND P2, PT, R5, RZ, PT ;  /* 0x000000ff0500720c */ /* 0x020fe40003f45270 */
[----:B0-----:R-:W-:Y:S02]  /*1e10*/  ISETP.LT.U32.AND P0, PT, R6, R2, PT ;  /* 0x000000020600720c */ /* 0x001fe40003f01070 */
[----:B------:R-:W-:Y:S02]  /*1e20*/  @P3 SEL R5, R4, 0x1, !P2 ;  /* 0x0000000104053807 */ /* 0x000fe40005000000 */
[----:B------:R-:W-:-:S02]  /*1e30*/  ISETP.LT.AND.EX P0, PT, R7, R3, PT, P0 ;  /* 0x000000030700720c */ /* 0x000fc40003f01300 */
[----:B------:R-:W-:-:S05]  /*1e40*/  PRMT R4, R5, 0x7610, R4 ;  /* 0x0000761005047816 */ /* 0x000fca0000000004 */
[C---:B------:R-:W-:Y:S02]  /*1e50*/  @P2 SEL R2, R6.reuse, R2, P0 ;  /* 0x0000000206022207 */ /* 0x040fe40000000000 */
[C---:B------:R-:W-:Y:S02]  /*1e60*/  @P2 SEL R3, R7.reuse, R3, P0 ;  /* 0x0000000307032207 */ /* 0x040fe40000000000 */
[----:B------:R-:W-:Y:S02]  /*1e70*/  SEL R2, R6, R2, !P3 ;  /* 0x0000000206027207 */ /* 0x000fe40005800000 */
[----:B------:R-:W-:-:S07]  /*1e80*/  SEL R3, R7, R3, !P3 ;  /* 0x0000000307037207 */ /* 0x000fce0005800000 */
.L_x_555:
[----:B------:R-:W-:Y:S05]  /*1e90*/  BRA.U !UP1, `(.L_x_556) ;  /* 0x00000001093c7547 */ /* 0x000fea000b800000 */
        /* <DEDUP_REMOVED lines=15> */
.L_x_556:
        /* <DEDUP_REMOVED lines=16> */
.L_x_557:
        /* <DEDUP_REMOVED lines=16> */
.L_x_558:
        /* <DEDUP_REMOVED lines=16> */
.L_x_559:
        /* <DEDUP_REMOVED lines=16> */
.L_x_560:
        /* <DEDUP_REMOVED lines=15> */
[----:B------:R-:W-:Y:S01]  /*2480*/  SEL R3, R7, R3, !P3 ;  /* 0x0000000307037207 */ /* 0x000fe20005800000 */
[----:B------:R-:W-:Y:S06]  /*2490*/  BRA `(.L_x_542) ;  /* 0x0000001800747947 */ /* 0x000fec0003800000 */
.L_x_520:
[----:B------:R-:W0:Y:S01]  /*24a0*/  S2R R5, SR_TID.X ;  /* 0x0000000000057919 */ /* 0x000e220000002100 */
[----:B------:R-:W0:Y:S02]  /*24b0*/  LDC.64 R6, c[0x0][0x380] ;  /* 0x0000e000ff067b82 */ /* 0x000e240000000a00 */
[----:B0-----:R-:W-:-:S05]  /*24c0*/  IMAD.WIDE.U32 R6, R5, 0x10, R6 ;  /* 0x0000001005067825 */ /* 0x001fca00078e0006 */
[----:B------:R-:W2:Y:S04]  /*24d0*/  LDG.E.U16.CONSTANT R16, desc[UR8][R6.64] ;  /* 0x0000000806107981 */ /* 0x000ea8000c1e9500 */
[----:B------:R-:W3:Y:S04]  /*24e0*/  LDG.E.64.CONSTANT R12, desc[UR8][R6.64+0x8] ;  /* 0x00000808060c7981 */ /* 0x000ee8000c1e9b00 */
[----:B------:R-:W3:Y:S04]  /*24f0*/  LDG.E.64.CONSTANT R10, desc[UR8][R6.64+0x1008] ;  /* 0x00100808060a7981 */ /* 0x000ee8000c1e9b00 */
[----:B------:R-:W4:Y:S04]  /*2500*/  LDG.E.U16.CONSTANT R4, desc[UR8][R6.64+0x1000] ;  /* 0x0010000806047981 */ /* 0x000f28000c1e9500 */
[----:B------:R-:W5:Y:S04]  /*2510*/  LDG.E.U16.CONSTANT R14, desc[UR8][R6.64+0x2000] ;  /* 0x00200008060e7981 */ /* 0x000f68000c1e9500 */
[----:B------:R-:W5:Y:S04]  /*2520*/  LDG.E.64.CONSTANT R8, desc[UR8][R6.64+0x2008] ;  /* 0x0020080806087981 */ /* 0x000f68000c1e9b00 */
[----:B------:R-:W5:Y:S04]  /*2530*/  LDG.E.U16.CONSTANT R15, desc[UR8][R6.64+0x3000] ;  /* 0x00300008060f7981 */ /* 0x000f68000c1e9500 */
[----:B------:R-:W5:Y:S01]  /*2540*/  LDG.E.64.CONSTANT R2, desc[UR8][R6.64+0x3008] ;  /* 0x0030080806027981 */ /* 0x000f62000c1e9b00 */
[----:B------:R-:W-:Y:S01]  /*2550*/  UISETP.GE.U32.AND UP0, UPT, UR4, 0x800, UPT ;  /* 0x000008000400788c */ /* 0x000fe2000bf06070 */
[----:B--2---:R-:W-:-:S02]  /*2560*/  LOP3.LUT P1, RZ, R16, 0xff, RZ, 0xc0, !PT ;  /* 0x000000ff10ff7812 */ /* 0x004fc4000782c0ff */
[----:B---3--:R-:W-:-:S04]  /*2570*/  ISETP.LT.U32.AND P0, PT, R10, R12, PT ;  /* 0x0000000c0a00720c */ /* 0x008fc80003f01070 */
[CC--:B------:R-:W-:Y:S02]  /*2580*/  ISETP.LT.AND.EX P0, PT, R11.reuse, R13.reuse, PT, P0 ;  /* 0x0000000d0b00720c */ /* 0x0c0fe40003f01300 */
[----:B----4-:R-:W-:Y:S02]  /*2590*/  LOP3.LUT P2, RZ, R4, 0xff, RZ, 0xc0, !PT ;  /* 0x000000ff04ff7812 */ /* 0x010fe4000784c0ff */
[----:B------:R-:W-:Y:S02]  /*25a0*/  SEL R17, R10, R12, P0 ;  /* 0x0000000c0a117207 */ /* 0x000fe40000000000 */
[----:B------:R-:W-:Y:S02]  /*25b0*/  SEL R19, R11, R13, P0 ;  /* 0x0000000d0b137207 */ /* 0x000fe40000000000 */
[----:B------:R-:W-:Y:S02]  /*25c0*/  @P1 SEL R4, R16, 0x1, !P2 ;  /* 0x0000000110041807 */ /* 0x000fe40005000000 */
[----:B------:R-:W-:-:S02]  /*25d0*/  SEL R17, R12, R17, !P2 ;  /* 0x000000110c117207 */ /* 0x000fc40005000000 */
[----:B------:R-:W-:Y:S02]  /*25e0*/  SEL R19, R13, R19, !P2 ;  /* 0x000000130d137207 */ /* 0x000fe40005000000 */
[----:B-----5:R-:W-:Y:S02]  /*25f0*/  LOP3.LUT P3, RZ, R14, 0xff, RZ, 0xc0, !PT ;  /* 0x000000ff0eff7812 */ /* 0x020fe4000786c0ff */
[----:B------:R-:W-:Y:S02]  /*2600*/  LOP3.LUT P2, RZ, R4, 0xff, RZ, 0xc0, !PT ;  /* 0x000000ff04ff7812 */ /* 0x000fe4000784c0ff */
[----:B------:R-:W-:Y:S02]  /*2610*/  SEL R13, R10, R17, !P1 ;  /* 0x000000110a0d7207 */ /* 0x000fe40004800000 */
[----:B------:R-:W-:Y:S02]  /*2620*/  SEL R17, R11, R19, !P1 ;  /* 0x000000130b117207 */ /* 0x000fe40004800000 */
[----:B------:R-:W-:-:S02]  /*2630*/  ISETP.LT.U32.AND P0, PT, R8, R13, PT ;  /* 0x0000000d0800720c */ /* 0x000fc40003f01070 */
[----:B------:R-:W-:Y:S02]  /*2640*/  LOP3.LUT P4, RZ, R15, 0xff, RZ, 0xc0, !PT ;  /* 0x000000ff0fff7812 */ /* 0x000fe4000788c0ff */
[----:B------:R-:W-:-:S03]  /*2650*/  ISETP.LT.AND.EX P0, PT, R9, R17, PT, P0 ;  /* 0x000000110900720c */ /* 0x000fc60003f01300 */
[----:B------:R-:W-:Y:S02]  /*2660*/  @P2 SEL R14, R4, 0x1, !P3 ;  /* 0x00000001040e2807 */ /* 0x000fe40005800000 */
[C---:B------:R-:W-:Y:S02]  /*2670*/  @P3 SEL R13, R8.reuse, R13, P0 ;  /* 0x0000000d080d3207 */ /* 0x040fe40000000000 */
[C---:B------:R-:W-:Y:S02]  /*2680*/  @P3 SEL R17, R9.reuse, R17, P0 ;  /* 0x0000001109113207 */ /* 0x040fe40000000000 */
[----:B------:R-:W-:Y:S02]  /*2690*/  SEL R11, R8, R13, !P2 ;  /* 0x0000000d080b7207 */ /* 0x000fe40005000000 */
[----:B------:R-:W-:Y:S02]  /*26a0*/  LOP3.LUT P1, RZ, R14, 0xff, RZ, 0xc0, !PT ;  /* 0x000000ff0eff7812 */ /* 0x000fe4000782c0ff */
[----:B------:R-:W-:-:S02]  /*26b0*/  SEL R9, R9, R17, !P2 ;  /* 0x0000001109097207 */ /* 0x000fc40005000000 */
[----:B------:R-:W-:-:S04]  /*26c0*/  ISETP.LT.U32.AND P0, PT, R2, R11, PT ;  /* 0x0000000b0200720c */ /* 0x000fc80003f01070 */
[----:B------:R-:W-:-:S04]  /*26d0*/  ISETP.LT.AND.EX P0, PT, R3, R9, PT, P0 ;  /* 0x000000090300720c */ /* 0x000fc80003f01300 */
[C---:B------:R-:W-:Y:S02]  /*26e0*/  @P4 SEL R9, R3.reuse, R9, P0 ;  /* 0x0000000903094207 */ /* 0x040fe40000000000 */
[----:B------:R-:W-:Y:S02]  /*26f0*/  @P4 SEL R11, R2, R11, P0 ;  /* 0x0000000b020b4207 */ /* 0x000fe40000000000 */
[----:B------:R-:W-:Y:S02]  /*2700*/  @P1 SEL R15, R14, 0x1, !P4 ;  /* 0x000000010e0f1807 */ /* 0x000fe40006000000 */
[----:B------:R-:W-:Y:S01]  /*2710*/  SEL R3, R3, R9, !P1 ;  /* 0x0000000903037207 */ /* 0x000fe20004800000 */
[----:B------:R-:W-:Y:S01]  /*2720*/  IMAD.MOV.U32 R9, RZ, RZ, 0x400 ;  /* 0x00000400ff097424 */ /* 0x000fe200078e00ff */
[----:B------:R-:W-:Y:S02]  /*2730*/  SEL R2, R2, R11, !P1 ;  /* 0x0000000b02027207 */ /* 0x000fe40004800000 */
[----:B------:R-:W-:Y:S01]  /*2740*/  PRMT R4, R15, 0x7610, R4 ;  /* 0x000076100f047816 */ /* 0x000fe20000000004 */
[----:B------:R-:W-:Y:S06]  /*2750*/  BRA.U !UP0, `(.L_x_561) ;  /* 0x0000000108e47547 */ /* 0x000fec000b800000 */
[----:B------:R-:W-:Y:S01]  /*2760*/  IMAD.MOV.U32 R9, RZ, RZ, 0x400 ;  /* 0x00000400ff097424 */ /* 0x000fe200078e00ff */
[----:B------:R-:W0:Y:S01]  /*2770*/  LDCU UR5, c[0x0][0x390] ;  /* 0x00007200ff0577ac */ /* 0x000e220008000800 */
[----:B------:R-:W-:-:S12]  /*2780*/  UIADD3 UR6, UPT, UPT, UR4, -0x400, URZ ;  /* 0xfffffc0004067890 */ /* 0x000fd8000fffe0ff */
.L_x_563:
[----:B------:R-:W-:-:S05]  /*2790*/  IMAD.WIDE R20, R9, 0x10, R6 ;  /* 0x0000001009147825 */ /* 0x000fca00078e0206 */
[----:B------:R-:W2:Y:S04]  /*27a0*/  LDG.E.U16.CONSTANT R19, desc[UR8][R20.64] ;  /* 0x0000000814137981 */ /* 0x000ea8000c1e9500 */
[----:B------:R-:W3:Y:S04]  /*27b0*/  LDG.E.64.CONSTANT R10, desc[UR8][R20.64+0x8] ;  /* 0x00000808140a7981 */ /* 0x000ee8000c1e9b00 */
[----:B------:R-:W4:Y:S04]  /*27c0*/  LDG.E.U16.CONSTANT R22, desc[UR8][R20.64+0x1000] ;  /* 0x0010000814167981 */ /* 0x000f28000c1e9500 */
[----:B------:R-:W5:Y:S04]  /*27d0*/  LDG.E.64.CONSTANT R12, desc[UR8][R20.64+0x1008] ;  /* 0x00100808140c7981 */ /* 0x000f68000c1e9b00 */
[----:B------:R-:W5:Y:S04]  /*27e0*/  LDG.E.U16.CONSTANT R8, desc[UR8][R20.64+0x2000] ;  /* 0x0020000814087981 */ /* 0x000f68000c1e9500 */
[----:B------:R-:W5:Y:S04]  /*27f0*/  LDG.E.64.CONSTANT R14, desc[UR8][R20.64+0x2008] ;  /* 0x00200808140e7981 */ /* 0x000f68000c1e9b00 */
[----:B------:R-:W5:Y:S04]  /*2800*/  LDG.E.U16.CONSTANT R18, desc[UR8][R20.64+0x3000] ;  /* 0x0030000814127981 */ /* 0x000f68000c1e9500 */
[----:B------:R-:W5:Y:S01]  /*2810*/  LDG.E.64.CONSTANT R16, desc[UR8][R20.64+0x3008] ;  /* 0x0030080814107981 */ /* 0x000f62000c1e9b00 */
[----:B------:R-:W-:Y:S01]  /*2820*/  LOP3.LUT P2, RZ, R4, 0xff, RZ, 0xc0, !PT ;  /* 0x000000ff04ff7812 */ /* 0x000fe2000784c0ff */
[----:B------:R-:W-:Y:S01]  /*2830*/  IMAD.MOV.U32 R23, RZ, RZ, R3 ;  /* 0x000000ffff177224 */ /* 0x000fe200078e0003 */
[----:B0-----:R-:W-:Y:S01]  /*2840*/  UMOV UR4, UR5 ;  /* 0x0000000500047c82 */ /* 0x001fe20008000000 */
[----:B--2---:R-:W-:-:S02]  /*2850*/  LOP3.LUT P1, RZ, R19, 0xff, RZ, 0xc0, !PT ;  /* 0x000000ff13ff7812 */ /* 0x004fc4000782c0ff */
[----:B---3--:R-:W-:-:S08]  /*2860*/  ISETP.LT.U32.AND P0, PT, R10, R2, PT ;  /* 0x000000020a00720c */ /* 0x008fd00003f01070 */
        /* <DEDUP_REMOVED lines=8> */
[----:B-----5:R-:W-:Y:S02]  /*28f0*/  ISETP.LT.U32.AND P0, PT, R12, R3, PT ;  /* 0x000000030c00720c */ /* 0x020fe40003f01070 */
        /* <DEDUP_REMOVED lines=9> */
[----:B------:R-:W-:Y:S02]  /*2990*/  IADD3 R2, PT, PT, -R9, UR4, RZ ;  /* 0x0000000409027c10 */ /* 0x000fe4000fffe1ff */
[C---:B------:R-:W-:Y:S02]  /*29a0*/  ISETP.LT.AND.EX P0, PT, R15.reuse, R13, PT, P0 ;  /* 0x0000000d0f00720c */ /* 0x040fe40003f01300 */
[----:B------:R-:W-:Y:S02]  /*29b0*/  @P1 SEL R8, R22, 0x1, !P2 ;  /* 0x0000000116081807 */ /* 0x000fe40005000000 */
[----:B------:R-:W-:Y:S02]  /*29c0*/  @P2 SEL R3, R14, R3, P0 ;  /* 0x000000030e032207 */ /* 0x000fe40000000000 */
[----:B------:R-:W-:Y:S02]  /*29d0*/  @P2 SEL R13, R15, R13, P0 ;  /* 0x0000000d0f0d2207 */ /* 0x000fe40000000000 */
[----:B------:R-:W-:-:S02]  /*29e0*/  LOP3.LUT P3, RZ, R18, 0xff, RZ, 0xc0, !PT ;  /* 0x000000ff12ff7812 */ /* 0x000fc4000786c0ff */
[----:B------:R-:W-:Y:S02]  /*29f0*/  SEL R3, R14, R3, !P1 ;  /* 0x000000030e037207 */ /* 0x000fe40004800000 */
[----:B------:R-:W-:Y:S02]  /*2a00*/  LOP3.LUT P2, RZ, R8, 0xff, RZ, 0xc0, !PT ;  /* 0x000000ff08ff7812 */ /* 0x000fe4000784c0ff */
[----:B------:R-:W-:Y:S02]  /*2a10*/  SEL R15, R15, R13, !P1 ;  /* 0x0000000d0f0f7207 */ /* 0x000fe40004800000 */
[----:B------:R-:W-:Y:S02]  /*2a20*/  ISETP.GE.AND P1, PT, R2, 0x400, PT ;  /* 0x000004000200780c */ /* 0x000fe40003f26270 */
        /* <DEDUP_REMOVED lines=9> */
[----:B------:R-:W-:-:S05]  /*2ac0*/  VIADD R9, R9, 0x400 ;  /* 0x0000040009097836 */ /* 0x000fca0000000000 */
[----:B------:R-:W-:-:S13]  /*2ad0*/  ISETP.GT.AND P0, PT, R9, UR6, PT ;  /* 0x0000000609007c0c */ /* 0x000fda000bf04270 */
[----:B------:R-:W-:Y:S05]  /*2ae0*/  @!P0 BRA `(.L_x_563) ;  /* 0xfffffffc00288947 */ /* 0x000fea000383ffff */
.L_x_561:
[----:B------:R-:W-:-:S13]  /*2af0*/  ISETP.GE.AND P0, PT, R9, UR4, PT ;  /* 0x0000000409007c0c */ /* 0x000fda000bf06270 */
[----:B------:R-:W-:Y:S05]  /*2b00*/  @P0 BRA `(.L_x_562) ;  /* 0x00000004009c0947 */ /* 0x000fea0003800000 */
[----:B------:R-:W-:Y:S01]  /*2b10*/  IADD3 R19, PT, PT, -R9, UR4, RZ ;  /* 0x0000000409137c10 */ /* 0x000fe2000fffe1ff */
[----:B------:R-:W-:Y:S03]  /*2b20*/  BSSY.RECONVERGENT B1, `(.L_x_562) ;  /* 0x0000065000017945 */ /* 0x000fe60003800200 */
[----:B------:R-:W-:-:S13]  /*2b30*/  ISETP.GE.AND P0, PT, R5, R19, PT ;  /* 0x000000130500720c */ /* 0x000fda0003f06270 */
[----:B------:R-:W-:Y:S05]  /*2b40*/  @P0 BRA `(.L_x_564) ;  /* 0x0000000400880947 */ /* 0x000fea0003800000 */
[----:B------:R-:W-:Y:S01]  /*2b50*/  LOP3.LUT R6, RZ, R5, RZ, 0x33, !PT ;  /* 0x00000005ff067212 */ /* 0x000fe200078e33ff */
[----:B------:R-:W-:Y:S01]  /*2b60*/  BSSY.RECONVERGENT B2, `(.L_x_565) ;  /* 0x000001f000027945 */ /* 0x000fe20003800200 */
[----:B------:R-:W-:Y:S02]  /*2b70*/  IMAD.MOV.U32 R18, RZ, RZ, R5 ;  /* 0x000000ffff127224 */ /* 0x000fe400078e0005 */
[----:B------:R-:W-:-:S04]  /*2b80*/  IADD3 R8, PT, PT, -R9, UR4, R6 ;  /* 0x0000000409087c10 */ /* 0x000fc8000fffe106 */
[C---:B------:R-:W-:Y:S02]  /*2b90*/  LOP3.LUT R6, R8.reuse, 0x300, RZ, 0xc0, !PT ;  /* 0x0000030008067812 */ /* 0x040fe400078ec0ff */
[----:B------:R-:W-:Y:S02]  /*2ba0*/  ISETP.GE.U32.AND P2, PT, R8, 0x300, PT ;  /* 0x000003000800780c */ /* 0x000fe40003f46070 */
[----:B------:R-:W-:-:S13]  /*2bb0*/  ISETP.NE.AND P0, PT, R6, 0x300, PT ;  /* 0x000003000600780c */ /* 0x000fda0003f05270 */
[----:B------:R-:W-:Y:S05]  /*2bc0*/  @!P0 BRA `(.L_x_566) ;  /* 0x0000000000608947 */ /* 0x000fea0003800000 */
[----:B------:R-:W0:Y:S01]  /*2bd0*/  LDC.64 R6, c[0x0][0x380] ;  /* 0x0000e000ff067b82 */ /* 0x000e220000000a00 */
[----:B------:R-:W-:Y:S01]  /*2be0*/  LEA.HI R8, R8, 0x1, RZ, 0x18 ;  /* 0x0000000108087811 */ /* 0x000fe200078fc0ff */
[----:B------:R-:W-:Y:S02]  /*2bf0*/  IMAD.IADD R15, R5, 0x1, R9 ;  /* 0x00000001050f7824 */ /* 0x000fe400078e0209 */
[----:B------:R-:W-:Y:S01]  /*2c00*/  IMAD.MOV.U32 R18, RZ, RZ, R5 ;  /* 0x000000ffff127224 */ /* 0x000fe200078e0005 */
[----:B------:R-:W-:-:S05]  /*2c10*/  LOP3.LUT R8, R8, 0x3, RZ, 0xc0, !PT ;  /* 0x0000000308087812 */ /* 0x000fca00078ec0ff */
[----:B------:R-:W-:-:S07]  /*2c20*/  IMAD.MOV R8, RZ, RZ, -R8 ;  /* 0x000000ffff087224 */ /* 0x000fce00078e0a08 */
.L_x_567:
[----:B0-----:R-:W-:-:S05]  /*2c30*/  IMAD.WIDE.U32 R10, R15, 0x10, R6 ;  /* 0x000000100f0a7825 */ /* 0x001fca00078e0006 */
[----:B------:R-:W2:Y:S04]  /*2c40*/  LDG.E.U16.CONSTANT R14, desc[UR8][R10.64] ;  /* 0x000000080a0e7981 */ /* 0x000ea8000c1e9500 */
[----:B------:R-:W3:Y:S01]  /*2c50*/  LDG.E.64.CONSTANT R12, desc[UR8][R10.64+0x8] ;  /* 0x000008080a0c7981 */ /* 0x000ee2000c1e9b00 */
[----:B------:R-:W-:Y:S01]  /*2c60*/  VIADD R8, R8, 0x1 ;  /* 0x0000000108087836 */ /* 0x000fe20000000000 */
[----:B------:R-:W-:Y:S01]  /*2c70*/  LOP3.LUT P3, RZ, R4, 0xff, RZ, 0xc0, !PT ;  /* 0x000000ff04ff7812 */ /* 0x000fe2000786c0ff */
[----:B------:R-:W-:Y:S02]  /*2c80*/  VIADD R18, R18, 0x100 ;  /* 0x0000010012127836 */ /* 0x000fe40000000000 */
[----:B------:R-:W-:Y:S01]  /*2c90*/  VIADD R15, R15, 0x100 ;  /* 0x000001000f0f7836 */ /* 0x000fe20000000000 */
[----:B--2---:R-:W-:-:S02]  /*2ca0*/  LOP3.LUT P1, RZ, R14, 0xff, RZ, 0xc0, !PT ;  /* 0x000000ff0eff7812 */ /* 0x004fc4000782c0ff */
[----:B---3--:R-:W-:-:S07]  /*2cb0*/  ISETP.LT.U32.AND P0, PT, R12, R2, PT ;  /* 0x000000020c00720c */ /* 0x008fce0003f01070 */
[----:B------:R-:W-:Y:S02]  /*2cc0*/  @P3 SEL R14, R4, 0x1, !P1 ;  /* 0x00000001040e3807 */ /* 0x000fe40004800000 */
[CC--:B------:R-:W-:Y:S02]  /*2cd0*/  ISETP.LT.AND.EX P0, PT, R13.reuse, R3.reuse, PT, P0 ;  /* 0x000000030d00720c */ /* 0x0c0fe40003f01300 */
[----:B------:R-:W-:Y:S02]  /*2ce0*/  PRMT R4, R14, 0x7610, R4 ;  /* 0x000076100e047816 */ /* 0x000fe40000000004 */
[----:B------:R-:W-:Y:S02]  /*2cf0*/  @P1 SEL R2, R12, R2, P0 ;  /* 0x000000020c021207 */ /* 0x000fe40000000000 */
[----:B------:R-:W-:Y:S02]  /*2d00*/  @P1 SEL R3, R13, R3, P0 ;  /* 0x000000030d031207 */ /* 0x000fe40000000000 */
[----:B------:R-:W-:-:S02]  /*2d10*/  ISETP.NE.AND P0, PT, R8, RZ, PT ;  /* 0x000000ff0800720c */ /* 0x000fc40003f05270 */
[----:B------:R-:W-:Y:S02]  /*2d20*/  SEL R2, R12, R2, !P3 ;  /* 0x000000020c027207 */ /* 0x000fe40005800000 */
[----:B------:R-:W-:-:S09]  /*2d30*/  SEL R3, R13, R3, !P3 ;  /* 0x000000030d037207 */ /* 0x000fd20005800000 */
[----:B------:R-:W-:Y:S05]  /*2d40*/  @P0 BRA `(.L_x_567) ;  /* 0xfffffffc00b80947 */ /* 0x000fea000383ffff */
.L_x_566:
[----:B------:R-:W-:Y:S05]  /*2d50*/  BSYNC.RECONVERGENT B2 ;  /* 0x0000000000027941 */ /* 0x000fea0003800200 */
.L_x_565:
[----:B------:R-:W-:Y:S05]  /*2d60*/  @!P2 BRA `(.L_x_564) ;  /* 0x000000040000a947 */ /* 0x000fea0003800000 */
[----:B------:R-:W0:Y:S01]  /*2d70*/  LDCU.64 UR6, c[0x0][0x380] ;  /* 0x00007000ff0677ac */ /* 0x000e220008000a00 */
[----:B------:R-:W2:Y:S01]  /*2d80*/  LDC.64 R6, c[0x0][0x380] ;  /* 0x0000e000ff067b82 */ /* 0x000ea20000000a00 */
[C---:B------:R-:W-:Y:S01]  /*2d90*/  IADD3 R13, P0, PT, R18.reuse, R9, RZ ;  /* 0x00000009120d7210 */ /* 0x040fe20007f1e0ff */
[----:B------:R-:W-:-:S04]  /*2da0*/  IMAD.IADD R21, R18, 0x1, R9 ;  /* 0x0000000112157824 */ /* 0x000fc800078e0209 */
[----:B------:R-:W-:Y:S01]  /*2db0*/  IMAD.X R8, RZ, RZ, RZ, P0 ;  /* 0x000000ffff087224 */ /* 0x000fe200000e06ff */
[----:B0-----:R-:W-:-:S04]  /*2dc0*/  LEA R10, P1, R13, UR6, 0x4 ;  /* 0x000000060d0a7c11 */ /* 0x001fc8000f8220ff */
[----:B------:R-:W-:Y:S02]  /*2dd0*/  IADD3 R10, P0, PT, R10, 0x3008, RZ ;  /* 0x000030080a0a7810 */ /* 0x000fe40007f1e0ff */
[----:B------:R-:W-:-:S05]  /*2de0*/  LEA.HI.X R13, R13, UR7, R8, 0x4, P1 ;  /* 0x000000070d0d7c11 */ /* 0x000fca00088f2408 */
[----:B------:R-:W-:-:S07]  /*2df0*/  IMAD.X R13, RZ, RZ, R13, P0 ;  /* 0x000000ffff0d7224 */ /* 0x000fce00000e060d */
.L_x_568:
[----:B--2---:R-:W-:-:S05]  /*2e00*/  IMAD.WIDE.U32 R8, R21, 0x10, R6 ;  /* 0x0000001015087825 */ /* 0x004fca00078e0006 */
[----:B------:R-:W2:Y:S04]  /*2e10*/  LDG.E.U16.CONSTANT R23, desc[UR8][R8.64] ;  /* 0x0000000808177981 */ /* 0x000ea8000c1e9500 */
[----:B------:R0:W3:Y:S02]  /*2e20*/  LDG.E.64.CONSTANT R14, desc[UR8][R8.64+0x8] ;  /* 0x00000808080e7981 */ /* 0x0000e4000c1e9b00 */
[----:B0-----:R-:W-:Y:S02]  /*2e30*/  IMAD.MOV.U32 R8, RZ, RZ, R10 ;  /* 0x000000ffff087224 */ /* 0x001fe400078e000a */
[----:B------:R-:W-:-:S05]  /*2e40*/  IMAD.MOV.U32 R9, RZ, RZ, R13 ;  /* 0x000000ffff097224 */ /* 0x000fca00078e000d */
[----:B------:R-:W4:Y:S04]  /*2e50*/  LDG.E.U16.CONSTANT R24, desc[UR8][R8.64+-0x2008] ;  /* 0xffdff80808187981 */ /* 0x000f28000c1e9500 */
[----:B------:R-:W5:Y:S04]  /*2e60*/  LDG.E.64.CONSTANT R12, desc[UR8][R8.64+-0x2000] ;  /* 0xffe00008080c7981 */ /* 0x000f68000c1e9b00 */
[----:B------:R-:W5:Y:S04]  /*2e70*/  LDG.E.U16.CONSTANT R20, desc[UR8][R8.64+-0x1008] ;  /* 0xffeff80808147981 */ /* 0x000f68000c1e9500 */
[----:B------:R-:W5:Y:S04]  /*2e80*/  LDG.E.64.CONSTANT R10, desc[UR8][R8.64+-0x1000] ;  /* 0xfff00008080a7981 */ /* 0x000f68000c1e9b00 */
[----:B------:R-:W5:Y:S04]  /*2e90*/  LDG.E.U16.CONSTANT R22, desc[UR8][R8.64+-0x8] ;  /* 0xfffff80808167981 */ /* 0x000f68000c1e9500 */
[----:B------:R-:W5:Y:S01]  /*2ea0*/  LDG.E.64.CONSTANT R16, desc[UR8][R8.64] ;  /* 0x0000000808107981 */ /* 0x000f62000c1e9b00 */
[----:B------:R-:W-:Y:S01]  /*2eb0*/  LOP3.LUT P2, RZ, R4, 0xff, RZ, 0xc0, !PT ;  /* 0x000000ff04ff7812 */ /* 0x000fe2000784c0ff */
[----:B------:R-:W-:-:S02]  /*2ec0*/  IMAD.MOV.U32 R25, RZ, RZ, R3 ;  /* 0x000000ffff197224 */ /* 0x000fc400078e0003 */
[----:B------:R-:W-:Y:S02]  /*2ed0*/  VIADD R18, R18, 0x400 ;  /* 0x0000040012127836 */ /* 0x000fe40000000000 */
[----:B------:R-:W-:Y:S01]  /*2ee0*/  VIADD R21, R21, 0x400 ;  /* 0x0000040015157836 */ /* 0x000fe20000000000 */
[----:B--2---:R-:W-:Y:S02]  /*2ef0*/  LOP3.LUT P1, RZ, R23, 0xff, RZ, 0xc0, !PT ;  /* 0x000000ff17ff7812 */ /* 0x004fe4000782c0ff */
[----:B---3--:R-:W-:-:S05]  /*2f00*/  ISETP.LT.U32.AND P0, PT, R14, R2, PT ;  /* 0x000000020e00720c */ /* 0x008fca0003f01070 */
[----:B------:R-:W-:Y:S02]  /*2f10*/  @P2 SEL R23, R4, 0x1, !P1 ;  /* 0x0000000104172807 */ /* 0x000fe40004800000 */
[-C--:B------:R-:W-:Y:S02]  /*2f20*/  ISETP.LT.AND.EX P0, PT, R15, R25.reuse, PT, P0 ;  /* 0x000000190f00720c */ /* 0x080fe40003f01300 */
[----:B------:R-:W-:Y:S02]  /*2f30*/  LOP3.LUT P3, RZ, R23, 0xff, RZ, 0xc0, !PT ;  /* 0x000000ff17ff7812 */ /* 0x000fe4000786c0ff */
[C---:B------:R-:W-:Y:S02]  /*2f40*/  @P1 SEL R2, R14.reuse, R2, P0 ;  /* 0x000000020e021207 */ /* 0x040fe40000000000 */
[----:B------:R-:W-:Y:S02]  /*2f50*/  @P1 SEL R25, R15, R25, P0 ;  /* 0x000000190f191207 */ /* 0x000fe40000000000 */
[----:B------:R-:W-:-:S02]  /*2f60*/  SEL R3, R14, R2, !P2 ;  /* 0x000000020e037207 */ /* 0x000fc40005000000 */
[----:B------:R-:W-:Y:S02]  /*2f70*/  SEL R15, R15, R25, !P2 ;  /* 0x000000190f0f7207 */ /* 0x000fe40005000000 */
[----:B----4-:R-:W-:Y:S02]  /*2f80*/  LOP3.LUT P4, RZ, R24, 0xff, RZ, 0xc0, !PT ;  /* 0x000000ff18ff7812 */ /* 0x010fe4000788c0ff */
[----:B-----5:R-:W-:Y:S02]  /*2f90*/  ISETP.LT.U32.AND P0, PT, R12, R3, PT ;  /* 0x000000030c00720c */ /* 0x020fe40003f01070 */
[----:B------:R-:W-:Y:S02]  /*2fa0*/  @P3 SEL R24, R23, 0x1, !P4 ;  /* 0x0000000117183807 */ /* 0x000fe40006000000 */
[----:B------:R-:W-:Y:S02]  /*2fb0*/  ISETP.LT.AND.EX P0, PT, R13, R15, PT, P0 ;  /* 0x0000000f0d00720c */ /* 0x000fe40003f01300 */
[----:B------:R-:W-:-:S02]  /*2fc0*/  LOP3.LUT P2, RZ, R20, 0xff, RZ, 0xc0, !PT ;  /* 0x000000ff14ff7812 */ /* 0x000fc4000784c0ff */
[----:B------:R-:W-:-:S03]  /*2fd0*/  LOP3.LUT P1, RZ, R24, 0xff, RZ, 0xc0, !PT ;  /* 0x000000ff18ff7812 */ /* 0x000fc6000782c0ff */
[C---:B------:R-:W-:Y:S02]  /*2fe0*/  @P4 SEL R3, R12.reuse, R3, P0 ;  /* 0x000000030c034207 */ /* 0x040fe40000000000 */
[C---:B------:R-:W-:Y:S02]  /*2ff0*/  @P4 SEL R15, R13.reuse, R15, P0 ;  /* 0x0000000f0d0f4207 */ /* 0x040fe40000000000 */
[----:B------:R-:W-:Y:S02]  /*3000*/  SEL R3, R12, R3, !P3 ;  /* 0x000000030c037207 */ /* 0x000fe40005800000 */
[----:B------:R-:W-:Y:S02]  /*3010*/  SEL R13, R13, R15, !P3 ;  /* 0x0000000f0d0d7207 */ /* 0x000fe40005800000 */
[----:B------:R-:W-:Y:S02]  /*3020*/  ISETP.LT.U32.AND P0, PT, R10, R3, PT ;  /* 0x000000030a00720c */ /* 0x000fe40003f01070 */
[----:B------:R-:W-:-:S02]  /*3030*/  LOP3.LUT P3, RZ, R22, 0xff, RZ, 0xc0, !PT ;  /* 0x000000ff16ff7812 */ /* 0x000fc4000786c0ff */
[C---:B------:R-:W-:Y:S02]  /*3040*/  ISETP.LT.AND.EX P0, PT, R11.reuse, R13, PT, P0 ;  /* 0x0000000d0b00720c */ /* 0x040fe40003f01300 */
[----:B------:R-:W-:Y:S02]  /*3050*/  @P1 SEL R20, R24, 0x1, !P2 ;  /* 0x0000000118141807 */ /* 0x000fe40005000000 */
[C---:B------:R-:W-:Y:S02]  /*3060*/  @P2 SEL R3, R10.reuse, R3, P0 ;  /* 0x000000030a032207 */ /* 0x040fe40000000000 */
[----:B------:R-:W-:Y:S02]  /*3070*/  @P2 SEL R13, R11, R13, P0 ;  /* 0x0000000d0b0d2207 */ /* 0x000fe40000000000 */
[----:B------:R-:W-:Y:S02]  /*3080*/  SEL R3, R10, R3, !P1 ;  /* 0x000000030a037207 */ /* 0x000fe40004800000 */
[----:B------:R-:W-:-:S02]  /*3090*/  LOP3.LUT P2, RZ, R20, 0xff, RZ, 0xc0, !PT ;  /* 0x000000ff14ff7812 */ /* 0x000fc4000784c0ff */
[----:B------:R-:W-:Y:S02]  /*30a0*/  SEL R11, R11, R13, !P1 ;  /* 0x0000000d0b0b7207 */ /* 0x000fe40004800000 */
[----:B------:R-:W-:Y:S02]  /*30b0*/  ISETP.GE.AND P1, PT, R18, R19, PT ;  /* 0x000000131200720c */ /* 0x000fe40003f26270 */
[----:B------:R-:W-:Y:S02]  /*30c0*/  ISETP.LT.U32.AND P0, PT, R16, R3, PT ;  /* 0x000000031000720c */ /* 0x000fe40003f01070 */
[----:B------:R-:W-:Y:S02]  /*30d0*/  IADD3 R10, P4, PT, R8, 0x4000, RZ ;  /* 0x00004000080a7810 */ /* 0x000fe40007f9e0ff */
[----:B------:R-:W-:-:S03]  /*30e0*/  ISETP.LT.AND.EX P0, PT, R17, R11, PT, P0 ;  /* 0x0000000b1100720c */ /* 0x000fc60003f01300 */
[----:B------:R-:W-:Y:S01]  /*30f0*/  @P2 SEL R22, R20, 0x1, !P3 ;  /* 0x0000000114162807 */ /* 0x000fe20005800000 */
[----:B------:R-:W-:Y:S01]  /*3100*/  IMAD.X R13, RZ, RZ, R9, P4 ;  /* 0x000000ffff0d7224 */ /* 0x000fe200020e0609 */
[C---:B------:R-:W-:Y:S02]  /*3110*/  @P3 SEL R3, R16.reuse, R3, P0 ;  /* 0x0000000310033207 */ /* 0x040fe40000000000 */
[C---:B------:R-:W-:Y:S02]  /*3120*/  @P3 SEL R11, R17.reuse, R11, P0 ;  /* 0x0000000b110b3207 */ /* 0x040fe40000000000 */
[----:B------:R-:W-:Y:S02]  /*3130*/  SEL R2, R16, R3, !P2 ;  /* 0x0000000310027207 */ /* 0x000fe40005000000 */
[----:B------:R-:W-:Y:S02]  /*3140*/  SEL R3, R17, R11, !P2 ;  /* 0x0000000b11037207 */ /* 0x000fe40005000000 */
[----:B------:R-:W-:Y:S01]  /*3150*/  PRMT R4, R22, 0x7610, R4 ;  /* 0x0000761016047816 */ /* 0x000fe20000000004 */
[----:B------:R-:W-:Y:S06]  /*3160*/  @!P1 BRA `(.L_x_568) ;  /* 0xfffffffc00249947 */ /* 0x000fec000383ffff */
.L_x_564:
[----:B------:R-:W-:Y:S05]  /*3170*/  BSYNC.RECONVERGENT B1 ;  /* 0x0000000000017941 */ /* 0x000fea0003800200 */
.L_x_562:
[----:B------:R-:W0:Y:S01]  /*3180*/  S2R R10, SR_LANEID ;  /* 0x00000000000a7919 */ /* 0x000e220000000000 */
[----:B------:R-:W-:Y:S01]  /*3190*/  LOP3.LUT R7, R4, 0xff, RZ, 0xc0, !PT ;  /* 0x000000ff04077812 */ /* 0x000fe200078ec0ff */
[----:B------:R-:W-:Y:S01]  /*31a0*/  BSSY.RECONVERGENT B1, `(.L_x_569) ;  /* 0x0000016000017945 */ /* 0x000fe20003800200 */
[----:B------:R2:W3:Y:S04]  /*31b0*/  SHFL.DOWN PT, R9, R2, 0x1, 0x1f ;  /* 0x08201f0002097f89 */ /* 0x0004e800000e0000 */
[----:B------:R2:W4:Y:S04]  /*31c0*/  SHFL.DOWN PT, R8, R3, 0x1, 0x1f ;  /* 0x08201f0003087f89 */ /* 0x00052800000e0000 */
[----:B------:R-:W1:Y:S01]  /*31d0*/  SHFL.DOWN PT, R7, R7, 0x1, 0x1f ;  /* 0x08201f0007077f89 */ /* 0x000e6200000e0000 */
[----:B0-----:R-:W-:-:S02]  /*31e0*/  ISETP.GT.AND P0, PT, R10, 0x1e, PT ;  /* 0x0000001e0a00780c */ /* 0x001fc40003f04270 */
[C---:B------:R-:W-:Y:S02]  /*31f0*/  ISETP.GT.AND P5, PT, R10.reuse, 0x1d, PT ;  /* 0x0000001d0a00780c */ /* 0x040fe40003fa4270 */
[----:B------:R-:W-:-:S09]  /*3200*/  ISETP.GT.AND P2, PT, R10, 0x1b, PT ;  /* 0x0000001b0a00780c */ /* 0x000fd20003f44270 */
[----:B-1234-:R-:W-:Y:S05]  /*3210*/  @P0 BRA `(.L_x_570) ;  /* 0x0000000000380947 */ /* 0x01efea0003800000 */
        /* <DEDUP_REMOVED lines=14> */
.L_x_570:
[----:B------:R-:W-:Y:S05]  /*3300*/  BSYNC.RECONVERGENT B1 ;  /* 0x0000000000017941 */ /* 0x000fea0003800200 */
.L_x_569:
[----:B------:R-:W-:Y:S01]  /*3310*/  LOP3.LUT R7, R4, 0xff, RZ, 0xc0, !PT ;  /* 0x000000ff04077812 */ /* 0x000fe200078ec0ff */
[----:B------:R0:W1:Y:S01]  /*3320*/  SHFL.DOWN PT, R9, R2, 0x2, 0x1f ;  /* 0x08401f0002097f89 */ /* 0x00006200000e0000 */
[----:B------:R-:W-:Y:S01]  /*3330*/  BSSY.RECONVERGENT B1, `(.L_x_571) ;  /* 0x0000015000017945 */ /* 0x000fe20003800200 */
[C---:B------:R-:W-:Y:S02]  /*3340*/  ISETP.GT.AND P4, PT, R10.reuse, 0x17, PT ;  /* 0x000000170a00780c */ /* 0x040fe40003f84270 */
[----:B------:R0:W2:Y:S01]  /*3350*/  SHFL.DOWN PT, R8, R3, 0x2, 0x1f ;  /* 0x08401f0003087f89 */ /* 0x0000a200000e0000 */
[C---:B------:R-:W-:Y:S02]  /*3360*/  ISETP.GT.AND P3, PT, R10.reuse, 0xf, PT ;  /* 0x0000000f0a00780c */ /* 0x040fe40003f64270 */
[----:B------:R-:W-:Y:S01]  /*3370*/  ISETP.NE.AND P1, PT, R10, RZ, PT ;  /* 0x000000ff0a00720c */ /* 0x000fe20003f25270 */
[----:B------:R-:W3:Y:S01]  /*3380*/  SHFL.DOWN PT, R7, R7, 0x2, 0x1f ;  /* 0x08401f0007077f89 */ /* 0x000ee200000e0000 */
[----:B------:R-:W-:Y:S11]  /*3390*/  @P5 BRA `(.L_x_572) ;  /* 0x0000000000385947 */ /* 0x000ff60003800000 */
[----:B---3--:R-:W-:Y:S01]  /*33a0*/  LOP3.LUT P0, RZ, R7, 0xff, RZ, 0xc0, !PT ;  /* 0x000000ff07ff7812 */ /* 0x008fe2000780c0ff */
[----:B------:R-:W-:Y:S01]  /*33b0*/  IMAD.MOV.U32 R10, RZ, RZ, 0x1 ;  /* 0x00000001ff0a7424 */ /* 0x000fe200078e00ff */
[----:B------:R-:W-:-:S04]  /*33c0*/  LOP3.LUT P5, R6, R4, 0xff, RZ, 0xc0, !PT ;  /* 0x000000ff04067812 */ /* 0x000fc800078ac0ff */
[----:B------:R-:W-:-:S13]  /*33d0*/  PLOP3.LUT P0, PT, P5, P0, PT, 0x2f, 0xf2 ;  /* 0x0000000000f2781c */ /* 0x000fda0002f00577 */
[----:B-1----:R-:W-:Y:S02]  /*33e0*/  @!P0 ISETP.LT.U32.AND P5, PT, R9, R2, PT ;  /* 0x000000020900820c */ /* 0x002fe40003fa1070 */
[----:B------:R-:W-:Y:S02]  /*33f0*/  @P0 ISETP.NE.AND P6, PT, R6, RZ, PT ;  /* 0x000000ff0600020c */ /* 0x000fe40003fc5270 */
[----:B------:R-:W-:Y:S02]  /*3400*/  @!P0 PRMT R4, R10, 0x7610, R4 ;  /* 0x000076100a048816 */ /* 0x000fe40000000004 */
[----:B--2---:R-:W-:Y:S02]  /*3410*/  @!P0 ISETP.LT.AND.EX P5, PT, R8, R3, PT, P5 ;  /* 0x000000030800820c */ /* 0x004fe40003fa1350 */
[----:B------:R-:W-:Y:S02]  /*3420*/  @P0 SEL R6, R7, R4, !P6 ;  /* 0x0000000407060207 */ /* 0x000fe40007000000 */
[----:B0-----:R-:W-:-:S02]  /*3430*/  @!P0 SEL R2, R9, R2, P5 ;  /* 0x0000000209028207 */ /* 0x001fc40002800000 */
[----:B------:R-:W-:Y:S02]  /*3440*/  @!P0 SEL R3, R8, R3, P5 ;  /* 0x0000000308038207 */ /* 0x000fe40002800000 */
[----:B------:R-:W-:Y:S02]  /*3450*/  @P0 PRMT R4, R6, 0x7610, R4 ;  /* 0x0000761006040816 */ /* 0x000fe40000000004 */
[----:B------:R-:W-:Y:S02]  /*3460*/  @P0 SEL R2, R9, R2, !P6 ;  /* 0x0000000209020207 */ /* 0x000fe40007000000 */
[----:B------:R-:W-:-:S07]  /*3470*/  @P0 SEL R3, R8, R3, !P6 ;  /* 0x0000000308030207 */ /* 0x000fce0007000000 */
.L_x_572:
[----:B------:R-:W-:Y:S05]  /*3480*/  BSYNC.RECONVERGENT B1 ;  /* 0x0000000000017941 */ /* 0x000fea0003800200 */
.L_x_571:
[----:B---3--:R-:W-:Y:S01]  /*3490*/  LOP3.LUT R7, R4, 0xff, RZ, 0xc0, !PT ;  /* 0x000000ff04077812 */ /* 0x008fe200078ec0ff */
[----:B-1----:R1:W3:Y:S01]  /*34a0*/  SHFL.DOWN PT, R9, R2, 0x4, 0x1f ;  /* 0x08801f0002097f89 */ /* 0x0022e200000e0000 */
[----:B------:R-:W-:Y:S03]  /*34b0*/  BSSY.RECONVERGENT B1, `(.L_x_573) ;  /* 0x0000012000017945 */ /* 0x000fe60003800200 */
[----:B--2---:R1:W2:Y:S04]  /*34c0*/  SHFL.DOWN PT, R8, R3, 0x4, 0x1f ;  /* 0x08801f0003087f89 */ /* 0x0042a800000e0000 */
[----:B------:R-:W4:Y:S01]  /*34d0*/  SHFL.DOWN PT, R7, R7, 0x4, 0x1f ;  /* 0x08801f0007077f89 */ /* 0x000f2200000e0000 */
[----:B------:R-:W-:Y:S05]  /*34e0*/  @P2 BRA `(.L_x_574) ;  /* 0x0000000000382947 */ /* 0x000fea0003800000 */
[----:B----4-:R-:W-:Y:S01]  /*34f0*/  LOP3.LUT P0, RZ, R7, 0xff, RZ, 0xc0, !PT ;  /* 0x000000ff07ff7812 */ /* 0x010fe2000780c0ff */
[----:B------:R-:W-:Y:S01]  /*3500*/  IMAD.MOV.U32 R10, RZ, RZ, 0x1 ;  /* 0x00000001ff0a7424 */ /* 0x000fe200078e00ff */
[----:B------:R-:W-:-:S04]  /*3510*/  LOP3.LUT P2, R6, R4, 0xff, RZ, 0xc0, !PT ;  /* 0x000000ff04067812 */ /* 0x000fc8000784c0ff */
[----:B------:R-:W-:-:S13]  /*3520*/  PLOP3.LUT P0, PT, P2, P0, PT, 0x2f, 0xf2 ;  /* 0x0000000000f2781c */ /* 0x000fda0001700577 */
[----:B---3--:R-:W-:Y:S02]  /*3530*/  @!P0 ISETP.LT.U32.AND P2, PT, R9, R2, PT ;  /* 0x000000020900820c */ /* 0x008fe40003f41070 */
[----:B------:R-:W-:Y:S02]  /*3540*/  @P0 ISETP.NE.AND P5, PT, R6, RZ, PT ;  /* 0x000000ff0600020c */ /* 0x000fe40003fa5270 */
[----:B------:R-:W-:Y:S02]  /*3550*/  @!P0 PRMT R4, R10, 0x7610, R4 ;  /* 0x000076100a048816 */ /* 0x000fe40000000004 */
[----:B--2---:R-:W-:Y:S02]  /*3560*/  @!P0 ISETP.LT.AND.EX P2, PT, R8, R3, PT, P2 ;  /* 0x000000030800820c */ /* 0x004fe40003f41320 */
[----:B------:R-:W-:Y:S02]  /*3570*/  @P0 SEL R6, R7, R4, !P5 ;  /* 0x0000000407060207 */ /* 0x000fe40006800000 */
[----:B01----:R-:W-:-:S02]  /*3580*/  @!P0 SEL R2, R9, R2, P2 ;  /* 0x0000000209028207 */ /* 0x003fc40001000000 */
[----:B------:R-:W-:Y:S02]  /*3590*/  @!P0 SEL R3, R8, R3, P2 ;  /* 0x0000000308038207 */ /* 0x000fe40001000000 */
[----:B------:R-:W-:Y:S02]  /*35a0*/  @P0 PRMT R4, R6, 0x7610, R4 ;  /* 0x0000761006040816 */ /* 0x000fe40000000004 */
[----:B------:R-:W-:Y:S02]  /*35b0*/  @P0 SEL R2, R9, R2, !P5 ;  /* 0x0000000209020207 */ /* 0x000fe40006800000 */
[----:B------:R-:W-:-:S07]  /*35c0*/  @P0 SEL R3, R8, R3, !P5 ;  /* 0x0000000308030207 */ /* 0x000fce0006800000 */
.L_x_574:
[----:B------:R-:W-:Y:S05]  /*35d0*/  BSYNC.RECONVERGENT B1 ;  /* 0x0000000000017941 */ /* 0x000fea0003800200 */
.L_x_573:
[----:B----4-:R-:W-:Y:S01]  /*35e0*/  LOP3.LUT R7, R4, 0xff, RZ, 0xc0, !PT ;  /* 0x000000ff04077812 */ /* 0x010fe200078ec0ff */
[----:B---3--:R3:W4:Y:S01]  /*35f0*/  SHFL.DOWN PT, R9, R2, 0x8, 0x1f ;  /* 0x09001f0002097f89 */ /* 0x00872200000e0000 */
[----:B------:R-:W-:Y:S03]  /*3600*/  BSSY.RECONVERGENT B1, `(.L_x_575) ;  /* 0x0000012000017945 */ /* 0x000fe60003800200 */
[----:B--2---:R3:W2:Y:S04]  /*3610*/  SHFL.DOWN PT, R8, R3, 0x8, 0x1f ;  /* 0x09001f0003087f89 */ /* 0x0046a800000e0000 */
        /* <DEDUP_REMOVED lines=9> */
[----:B--2---:R-:W-:Y:S02]  /*36b0*/  @!P0 ISETP.LT.AND.EX P2, PT, R8, R3, PT, P2 ;  /* 0x000000030800820c */ /* 0x004fe40003f41320 */
[----:B------:R-:W-:Y:S02]  /*36c0*/  @P0 SEL R6, R7, R4, !P4 ;  /* 0x0000000407060207 */ /* 0x000fe40006000000 */
[----:B-1-3--:R-:W-:-:S02]  /*36d0*/  @!P0 SEL R2, R9, R2, P2 ;  /* 0x0000000209028207 */ /* 0x00afc40001000000 */
[----:B------:R-:W-:Y:S02]  /*36e0*/  @!P0 SEL R3, R8, R3, P2 ;  /* 0x0000000308038207 */ /* 0x000fe40001000000 */
[----:B------:R-:W-:Y:S02]  /*36f0*/  @P0 PRMT R4, R6, 0x7610, R4 ;  /* 0x0000761006040816 */ /* 0x000fe40000000004 */
[----:B------:R-:W-:Y:S02]  /*3700*/  @P0 SEL R2, R9, R2, !P4 ;  /* 0x0000000209020207 */ /* 0x000fe40006000000 */
[----:B------:R-:W-:-:S07]  /*3710*/  @P0 SEL R3, R8, R3, !P4 ;  /* 0x0000000308030207 */ /* 0x000fce0006000000 */
.L_x_576:
[----:B------:R-:W-:Y:S05]  /*3720*/  BSYNC.RECONVERGENT B1 ;  /* 0x0000000000017941 */ /* 0x000fea0003800200 */
.L_x_575:
[----:B0-----:R-:W-:Y:S01]  /*3730*/  LOP3.LUT R7, R4, 0xff, RZ, 0xc0, !PT ;  /* 0x000000ff04077812 */ /* 0x001fe200078ec0ff */
[----:B----4-:R0:W4:Y:S01]  /*3740*/  SHFL.DOWN PT, R9, R2, 0x10, 0x1f ;  /* 0x0a001f0002097f89 */ /* 0x01012200000e0000 */
        /* <DEDUP_REMOVED lines=18> */
.L_x_578:
[----:B------:R-:W-:Y:S05]  /*3870*/  BSYNC.RECONVERGENT B1 ;  /* 0x0000000000017941 */ /* 0x000fea0003800200 */
.L_x_577:
[----:B------:R-:W-:Y:S04]  /*3880*/  BSSY.RECONVERGENT B1, `(.L_x_579) ;  /* 0x000000a000017945 */ /* 0x000fe80003800200 */
[----:B------:R-:W-:Y:S05]  /*3890*/  @P1 BRA `(.L_x_580) ;  /* 0x0000000000201947 */ /* 0x000fea0003800000 */
[----:B--2---:R-:W2:Y:S01]  /*38a0*/  S2R R8, SR_CgaCtaId ;  /* 0x0000000000087919 */ /* 0x004ea20000008800 */
[----:B0-----:R-:W-:Y:S02]  /*38b0*/  MOV R7, 0x400 ;  /* 0x0000040000077802 */ /* 0x001fe40000000f00 */
[----:B------:R-:W-:-:S04]  /*38c0*/  SHF.R.U32.HI R6, RZ, 0x1, R5 ;  /* 0x00000001ff067819 */ /* 0x000fc80000011605 */
[----:B------:R-:W-:Y:S02]  /*38d0*/  LOP3.LUT R6, R6, 0x1f0, RZ, 0xc0, !PT ;  /* 0x000001f006067812 */ /* 0x000fe400078ec0ff */
[----:B--2---:R-:W-:-:S05]  /*38e0*/  LEA R7, R8, R7, 0x18 ;  /* 0x0000000708077211 */ /* 0x004fca00078ec0ff */
[----:B------:R-:W-:-:S05]  /*38f0*/  IMAD.IADD R7, R6, 0x1, R7 ;  /* 0x0000000106077824 */ /* 0x000fca00078e0207 */
[----:B------:R0:W-:Y:S04]  /*3900*/  STS.64 [R7+0x10], R2 ;  /* 0x0000100207007388 */ /* 0x0001e80000000a00 */
[----:B------:R0:W-:Y:S02]  /*3910*/  STS.U8 [R7+0x8], R4 ;  /* 0x0000080407007388 */ /* 0x0001e40000000000 */
.L_x_580:
[----:B------:R-:W-:Y:S05]  /*3920*/  BSYNC.RECONVERGENT B1 ;  /* 0x0000000000017941 */ /* 0x000fea0003800200 */
.L_x_579:
        /* <DEDUP_REMOVED lines=10> */
[----:B------:R-:W3:Y:S04]  /*39d0*/  LDS.64 R12, [UR5+0x30] ;  /* 0x00003005ff0c7984 */ /* 0x000ee80008000a00 */
[----:B------:R-:W3:Y:S04]  /*39e0*/  LDS.U8 R18, [UR5+0x38] ;  /* 0x00003805ff127984 */ /* 0x000ee80008000000 */
[----:B------:R-:W3:Y:S04]  /*39f0*/  LDS.64 R10, [UR5+0x40] ;  /* 0x00004005ff0a7984 */ /* 0x000ee80008000a00 */
[----:B------:R-:W3:Y:S04]  /*3a00*/  LDS.U8 R14, [UR5+0x48] ;  /* 0x00004805ff0e7984 */ /* 0x000ee80008000000 */
[----:B--2-4-:R-:W2:Y:S01]  /*3a10*/  LDS.64 R8, [UR5+0x50] ;  /* 0x00005005ff087984 */ /* 0x014ea20008000a00 */
[----:B-----5:R-:W-:-:S02]  /*3a20*/  ISETP.NE.AND P2, PT, R16, RZ, PT ;  /* 0x000000ff1000720c */ /* 0x020fc40003f45270 */
[----:B0-----:R-:W-:Y:S02]  /*3a30*/  ISETP.LT.U32.AND P0, PT, R6, R2, PT ;  /* 0x000000020600720c */ /* 0x001fe40003f01070 */
[----:B------:R-:W-:Y:S02]  /*3a40*/  @P4 SEL R16, R4, 0x1, !P2 ;  /* 0x0000000104104807 */ /* 0x000fe40005000000 */
[----:B------:R-:W-:Y:S02]  /*3a50*/  ISETP.LT.AND.EX P0, PT, R7, R3, PT, P0 ;  /* 0x000000030700720c */ /* 0x000fe40003f01300 */
[----:B------:R-:W-:Y:S02]  /*3a60*/  LOP3.LUT P3, RZ, R16, 0xff, RZ, 0xc0, !PT ;  /* 0x000000ff10ff7812 */ /* 0x000fe4000786c0ff */
[----:B-1----:R-:W-:-:S03]  /*3a70*/  ISETP.NE.AND P5, PT, R17, RZ, PT ;  /* 0x000000ff1100720c */ /* 0x002fc60003fa5270 */
[C---:B---3--:R-:W-:Y:S02]  /*3a80*/  @P2 SEL R2, R6.reuse, R2, P0 ;  /* 0x0000000206022207 */ /* 0x048fe40000000000 */
        /* <DEDUP_REMOVED lines=17> */
[----:B------:R-:W3:Y:S01]  /*3ba0*/  LDS.64 R4, [UR5+0x70] ;  /* 0x00007005ff047984 */ /* 0x000ee20008000a00 */
        /* <DEDUP_REMOVED lines=8> */
[----:B--2---:R-:W-:Y:S02]  /*3c30*/  ISETP.LT.U32.AND P0, PT, R8, R13, PT ;  /* 0x0000000d0800720c */ /* 0x004fe40003f01070 */
[----:B------:R-:W-:Y:S01]  /*3c40*/  @P5 SEL R14, R18, 0x1, !P3 ;  /* 0x00000001120e5807 */ /* 0x000fe20005800000 */
[----:B------:R-:W2:Y:S01]  /*3c50*/  LDS.64 R2, [UR5+0x80] ;  /* 0x00008005ff027984 */ /* 0x000ea20008000a00 */
        /* <DEDUP_REMOVED lines=16> */
[----:B---3--:R-:W-:Y:S02]  /*3d60*/  ISETP.LT.U32.AND P0, PT, R4, R9, PT ;  /* 0x000000090400720c */ /* 0x008fe40003f01070 */
        /* <DEDUP_REMOVED lines=8> */
[----:B--2---:R-:W-:-:S04]  /*3df0*/  ISETP.LT.U32.AND P0, PT, R2, R7, PT ;  /* 0x000000070200720c */ /* 0x004fc80003f01070 */
[C---:B------:R-:W-:Y:S02]  /*3e00*/  ISETP.LT.AND.EX P0, PT, R3.reuse, R5, PT, P0 ;  /* 0x000000050300720c */ /* 0x040fe40003f01300 */
[----:B------:R-:W-:Y:S02]  /*3e10*/  @P2 SEL R10, R12, 0x1, !P4 ;  /* 0x000000010c0a2807 */ /* 0x000fe40006000000 */
[----:B------:R-:W-:Y:S02]  /*3e20*/  @P4 SEL R7, R2, R7, P0 ;  /* 0x0000000702074207 */ /* 0x000fe40000000000 */
[----:B------:R-:W-:Y:S02]  /*3e30*/  @P4 SEL R5, R3, R5, P0 ;  /* 0x0000000503054207 */ /* 0x000fe40000000000 */
[----:B------:R-:W-:Y:S02]  /*3e40*/  PRMT R4, R10, 0x7610, R4 ;  /* 0x000076100a047816 */ /* 0x000fe40000000004 */
[----:B------:R-:W-:-:S02]  /*3e50*/  SEL R2, R2, R7, !P2 ;  /* 0x0000000702027207 */ /* 0x000fc40005000000 */
[----:B------:R-:W-:-:S07]  /*3e60*/  SEL R3, R3, R5, !P2 ;  /* 0x0000000503037207 */ /* 0x000fce0005000000 */
.L_x_542:
[----:B------:R-:W-:Y:S05]  /*3e70*/  BSYNC.RECONVERGENT B0 ;  /* 0x0000000000007941 */ /* 0x000fea0003800200 */
.L_x_519:
[----:B------:R-:W-:Y:S05]  /*3e80*/  @P1 EXIT ;  /* 0x000000000000194d */ /* 0x000fea0003800000 */
[----:B0-234-:R-:W0:Y:S01]  /*3e90*/  LDC.64 R8, c[0x0][0x3a0] ;  /* 0x0000e800ff087b82 */ /* 0x01de220000000a00 */
[----:B------:R-:W-:Y:S02]  /*3ea0*/  PRMT R7, R4, 0x7610, R7 ;  /* 0x0000761004077816 */ /* 0x000fe40000000007 */
[----:B-1----:R-:W-:Y:S02]  /*3eb0*/  ISETP.NE.AND P1, PT, R0, RZ, PT ;  /* 0x000000ff0000720c */ /* 0x002fe40003f25270 */
[----:B------:R-:W-:-:S03]  /*3ec0*/  LOP3.LUT P2, RZ, R7, 0xff, RZ, 0xc0, !PT ;  /* 0x000000ff07ff7812 */ /* 0x000fc6000784c0ff */
[----:B------:R-:W1:Y:S08]  /*3ed0*/  LDC.64 R4, c[0x0][0x388] ;  /* 0x0000e200ff047b82 */ /* 0x000e700000000a00 */
[----:B------:R-:W-:Y:S02]  /*3ee0*/  @P1 SEL R7, R0, 0x1, !P2 ;  /* 0x0000000100071807 */ /* 0x000fe40005000000 */
[----:B0-----:R-:W-:-:S04]  /*3ef0*/  ISETP.LT.U32.AND P0, PT, R2, R8, PT ;  /* 0x000000080200720c */ /* 0x001fc80003f01070 */
[----:B------:R-:W-:-:S04]  /*3f00*/  ISETP.LT.AND.EX P0, PT, R3, R9, PT, P0 ;  /* 0x000000090300720c */ /* 0x000fc80003f01300 */
[C---:B------:R-:W-:Y:S01]  /*3f10*/  @P2 SEL R8, R2.reuse, R8, P0 ;  /* 0x0000000802082207 */ /* 0x040fe20000000000 */
[----:B-1----:R-:W-:Y:S01]  /*3f20*/  STG.E.U8 desc[UR8][R4.64], R7 ;  /* 0x0000000704007986 */ /* 0x002fe2000c101108 */
[C---:B------:R-:W-:Y:S02]  /*3f30*/  @P2 SEL R9, R3.reuse, R9, P0 ;  /* 0x0000000903092207 */ /* 0x040fe40000000000 */
[----:B------:R-:W-:Y:S02]  /*3f40*/  SEL R2, R2, R8, !P1 ;  /* 0x0000000802027207 */ /* 0x000fe40004800000 */
[----:B------:R-:W-:-:S05]  /*3f50*/  SEL R3, R3, R9, !P1 ;  /* 0x0000000903037207 */ /* 0x000fca0004800000 */
[----:B------:R-:W-:Y:S01]  /*3f60*/  STG.E.64 desc[UR8][R4.64+0x8], R2 ;  /* 0x0000080204007986 */ /* 0x000fe2000c101b08 */
[----:B------:R-:W-:Y:S05]  /*3f70*/  EXIT ;  /* 0x000000000000794d */ /* 0x000fea0003800000 */
.L_x_581:
        /* <DEDUP_REMOVED lines=16> */
.L_x_933:


//--------------------- .text._ZN3cub18CUB_300001_SM_10006detail6reduce18DeviceReduceKernelINS2_10policy_hubIN4cuda3std3__45tupleIJblEEEyN6thrust24THRUST_300001_SM_1000_NS8cuda_cub9__find_if7functorIS9_EEE10Policy1000ENSB_12zip_iteratorINS8_IJNSD_26transform_input_iterator_tIbPiNSB_6detail10functional5actorINSM_9compositeIJNSM_16operator_adaptorINS7_8equal_toIvEEEENSN_INSM_8argumentILj0EEEEENSN_INSM_5valueIiEEEEEEEEEEENSB_17counting_iteratorIlNSB_11use_defaultES13_S13_EEEEEEEySF_S9_NS7_10__identityEEEvT0_PT3_T1_NS0_13GridEvenShareIS1B_EET2_T4_ --------------------------
	.section	.text._ZN3cub18CUB_300001_SM_10006detail6reduce18DeviceReduceKernelINS2_10policy_hubIN4cuda3std3__45tupleIJblEEEyN6thrust24THRUST_300001_SM_1000_NS8cuda_cub9__find_if7functorIS9_EEE10Policy1000ENSB_12zip_iteratorINS8_IJNSD_26transform_input_iterator_tIbPiNSB_6detail10functional5actorINSM_9compositeIJNSM_16operator_adaptorINS7_8equal_toIvEEEENSN_INSM_8argumentILj0EEEEENSN_INSM_5valueIiEEEEEEEEEEENSB_17counting_iteratorIlNSB_11use_defaultES13_S13_EEEEEEEySF_S9_NS7_10__identityEEEvT0_PT3_T1_NS0_13GridEvenShareIS1B_EET2_T4_,"ax",@progbits
	.align	128
        .global         _ZN3cub18CUB_300001_SM_10006detail6reduce18DeviceReduceKernelINS2_10policy_hubIN4cuda3std3__45tupleIJblEEEyN6thrust24THRUST_300001_SM_1000_NS8cuda_cub9__find_if7functorIS9_EEE10Policy1000ENSB_12zip_iteratorINS8_IJNSD_26transform_input_iterator_tIbPiNSB_6detail10functional5actorINSM_9compositeIJNSM_16operator_adaptorINS7_8equal_toIvEEEENSN_INSM_8argumentILj0EEEEENSN_INSM_5valueIiEEEEEEEEEEENSB_17counting_iteratorIlNSB_11use_defaultES13_S13_EEEEEEEySF_S9_NS7_10__identityEEEvT0_PT3_T1_NS0_13GridEvenShareIS1B_EET2_T4_
        .type           _ZN3cub18CUB_300001_SM_10006detail6reduce18DeviceReduceKernelINS2_10policy_hubIN4cuda3std3__45tupleIJblEEEyN6thrust24THRUST_300001_SM_1000_NS8cuda_cub9__find_if7functorIS9_EEE10Policy1000ENSB_12zip_iteratorINS8_IJNSD_26transform_input_iterator_tIbPiNSB_6detail10functional5actorINSM_9compositeIJNSM_16operator_adaptorINS7_8equal_toIvEEEENSN_INSM_8argumentILj0EEEEENSN_INSM_5valueIiEEEEEEEEEEENSB_17counting_iteratorIlNSB_11use_defaultES13_S13_EEEEEEEySF_S9_NS7_10__identityEEEvT0_PT3_T1_NS0_13GridEvenShareIS1B_EET2_T4_,@function
        .size           _ZN3cub18CUB_300001_SM_10006detail6reduce18DeviceReduceKernelINS2_10policy_hubIN4cuda3std3__45tupleIJblEEEyN6thrust24THRUST_300001_SM_1000_NS8cuda_cub9__find_if7functorIS9_EEE10Policy1000ENSB_12zip_iteratorINS8_IJNSD_26transform_input_iterator_tIbPiNSB_6detail10functional5actorINSM_9compositeIJNSM_16operator_adaptorINS7_8equal_toIvEEEENSN_INSM_8argumentILj0EEEEENSN_INSM_5valueIiEEEEEEEEEEENSB_17counting_iteratorIlNSB_11use_defaultES13_S13_EEEEEEEySF_S9_NS7_10__identityEEEvT0_PT3_T1_NS0_13GridEvenShareIS1B_EET2_T4_,(.L_x_934 - _ZN3cub18CUB_300001_SM_10006detail6reduce18DeviceReduceKernelINS2_10policy_hubIN4cuda3std3__45tupleIJblEEEyN6thrust24THRUST_300001_SM_1000_NS8cuda_cub9__find_if7functorIS9_EEE10Policy1000ENSB_12zip_iteratorINS8_IJNSD_26transform_input_iterator_tIbPiNSB_6detail10functional5actorINSM_9compositeIJNSM_16operator_adaptorINS7_8equal_toIvEEEENSN_INSM_8argumentILj0EEEEENSN_INSM_5valueIiEEEEEEEEEEENSB_17counting_iteratorIlNSB_11use_defaultES13_S13_EEEEEEEySF_S9_NS7_10__identityEEEvT0_PT3_T1_NS0_13GridEvenShareIS1B_EET2_T4_)
        .other          _ZN3cub18CUB_300001_SM_10006detail6reduce18DeviceReduceKernelINS2_10policy_hubIN4cuda3std3__45tupleIJblEEEyN6thrust24THRUST_300001_SM_1000_NS8cuda_cub9__find_if7functorIS9_EEE10Policy1000ENSB_12zip_iteratorINS8_IJNSD_26transform_input_iterator_tIbPiNSB_6detail10functional5actorINSM_9compositeIJNSM_16operator_adaptorINS7_8equal_toIvEEEENSN_INSM_8argumentILj0EEEEENSN_INSM_5valueIiEEEEEEEEEEENSB_17counting_iteratorIlNSB_11use_defaultES13_S13_EEEEEEEySF_S9_NS7_10__identityEEEvT0_PT3_T1_NS0_13GridEvenShareIS1B_EET2_T4_,@"STO_CUDA_ENTRY STV_DEFAULT"
_ZN3cub18CUB_300001_SM_10006detail6reduce18DeviceReduceKernelINS2_10policy_hubIN4cuda3std3__45tupleIJblEEEyN6thrust24THRUST_300001_SM_1000_NS8cuda_cub9__find_if7functorIS9_EEE10Policy1000ENSB_12zip_iteratorINS8_IJNSD_26transform_input_iterator_tIbPiNSB_6detail10functional5actorINSM_9compositeIJNSM_16operator_adaptorINS7_8equal_toIvEEEENSN_INSM_8argumentILj0EEEEENSN_INSM_5valueIiEEEEEEEEEEENSB_17counting_iteratorIlNSB_11use_defaultES13_S13_EEEEEEEySF_S9_NS7_10__identityEEEvT0_PT3_T1_NS0_13GridEvenShareIS1B_EET2_T4_:
.text._ZN3cub18CUB_300001_SM_10006detail6reduce18DeviceReduceKernelINS2_10policy_hubIN4cuda3std3__45tupleIJblEEEyN6thrust24THRUST_300001_SM_1000_NS8cuda_cub9__find_if7functorIS9_EEE10Policy1000ENSB_12zip_iteratorINS8_IJNSD_26transform_input_iterator_tIbPiNSB_6detail10functional5actorINSM_9compositeIJNSM_16operator_adaptorINS7_8equal_toIvEEEENSN_INSM_8argumentILj0EEEEENSN_INSM_5valueIiEEEEEEEEEEENSB_17counting_iteratorIlNSB_11use_defaultES13_S13_EEEEEEEySF_S9_NS7_10__identityEEEvT0_PT3_T1_NS0_13GridEvenShareIS1B_EET2_T4_:
[----:B------:R-:W-:Y:S01]  /*0000*/  LDC R1, c[0x0][0x37c] ;  /* 0x0000df00ff017b82 */ /* 0x000fe20000000800 */
[----:B------:R-:W0:Y:S01]  /*0010*/  S2R R6, SR_CTAID.X ;  /* 0x0000000000067919 */ /* 0x000e220000002500 */
[----:B------:R-:W1:Y:S01]  /*0020*/  LDCU.64 UR6, c[0x0][0x3c8] ;  /* 0x00007900ff0677ac */ /* 0x000e620008000a00 */
[----:B------:R-:W-:Y:S01]  /*0030*/  BSSY.RECONVERGENT B0, `(.L_x_582) ;  /* 0x0000589000007945 */ /* 0x000fe20003800200 */
[----:B------:R-:W2:Y:S01]  /*0040*/  LDCU UR5, c[0x0][0x3d0] ;  /* 0x00007a00ff0577ac */ /* 0x000ea20008000800 */
[----:B------:R-:W3:Y:S01]  /*0050*/  LDCU.64 UR12, c[0x0][0x358] ;  /* 0x00006b00ff0c77ac */ /* 0x000ee20008000a00 */
[----:B-1----:R-:W-:Y:S02]  /*0060*/  IMAD.U32 R2, RZ, RZ, UR6 ;  /* 0x00000006ff027e24 */ /* 0x002fe4000f8e00ff */
[----:B------:R-:W-:Y:S01]  /*0070*/  IMAD.U32 R3, RZ, RZ, UR7 ;  /* 0x00000007ff037e24 */ /* 0x000fe2000f8e00ff */
[----:B--2---:R-:W-:-:S04]  /*0080*/  USHF.L.U32 UR5, UR5, 0xa, URZ ;  /* 0x0000000a05057899 */ /* 0x004fc800080006ff */
[----:B------:R-:W-:Y:S01]  /*0090*/  USHF.R.S32.HI UR4, URZ, 0x1f, UR5 ;  /* 0x0000001fff047899 */ /* 0x000fe20008011405 */
[----:B0-----:R-:W-:-:S05]  /*00a0*/  IMAD.SHL.U32 R12, R6, 0x400, RZ ;  /* 0x00000400060c7824 */ /* 0x001fca00078e00ff */
[----:B------:R-:W-:-:S04]  /*00b0*/  IADD3 R15, P1, PT, -R12, R2, RZ ;  /* 0x000000020c0f7210 */ /* 0x000fc80007f3e1ff */
[----:B------:R-:W-:Y:S02]  /*00c0*/  ISETP.GT.U32.AND P0, PT, R15, 0x3ff, PT ;  /* 0x000003ff0f00780c */ /* 0x000fe40003f04070 */
[----:B------:R-:W-:-:S04]  /*00d0*/  IADD3.X R17, PT, PT, R3, -0x1, RZ, P1, !PT ;  /* 0xffffffff03117810 */ /* 0x000fc80000ffe4ff */
[----:B------:R-:W-:-:S13]  /*00e0*/  ISETP.GT.U32.AND.EX P0, PT, R17, RZ, PT, P0 ;  /* 0x000000ff1100720c */ /* 0x000fda0003f04100 */
[----:B---3--:R-:W-:Y:S05]  /*00f0*/  @P0 BRA `(.L_x_583) ;  /* 0x0000003000480947 */ /* 0x008fea0003800000 */
[----:B------:R-:W0:Y:S01]  /*0100*/  S2R R7, SR_TID.X ;  /* 0x0000000000077919 */ /* 0x000e220000002100 */
[----:B------:R-:W-:Y:S01]  /*0110*/  IMAD.IADD R8, R2, 0x1, -R12 ;  /* 0x0000000102087824 */ /* 0x000fe200078e0a0c */
[----:B------:R-:W1:Y:S01]  /*0120*/  LDCU UR8, c[0x0][0x38c] ;  /* 0x00007180ff0877ac */ /* 0x000e620008000800 */
[----:B------:R-:W-:Y:S01]  /*0130*/  IMAD.MOV.U32 R4, RZ, RZ, RZ ;  /* 0x000000ffff047224 */ /* 0x000fe200078e00ff */
[----:B------:R-:W2:Y:S01]  /*0140*/  LDCU.64 UR4, c[0x0][0x380] ;  /* 0x00007000ff0477ac */ /* 0x000ea20008000a00 */
[----:B------:R-:W3:Y:S01]  /*0150*/  LDCU.64 UR6, c[0x0][0x390] ;  /* 0x00007200ff0677ac */ /* 0x000ee20008000a00 */
[----:B0-----:R-:W-:-:S13]  /*0160*/  ISETP.GE.AND P0, PT, R7, R8, PT ;  /* 0x000000080700720c */ /* 0x001fda0003f06270 */
[----:B------:R-:W0:Y:S01]  /*0170*/  @!P0 LDC.64 R14, c[0x0][0x380] ;  /* 0x0000e000ff0e8b82 */ /* 0x000e220000000a00 */
[----:B------:R-:W-:-:S07]  /*0180*/  @!P0 IMAD.IADD R3, R12, 0x1, R7 ;  /* 0x000000010c038824 */ /* 0x000fce00078e0207 */
[----:B------:R-:W4:Y:S08]  /*0190*/  @!P0 LDC R5, c[0x0][0x38c] ;  /* 0x0000e300ff058b82 */ /* 0x000f300000000800 */
[----:B------:R-:W5:Y:S01]  /*01a0*/  @!P0 LDC.64 R16, c[0x0][0x390] ;  /* 0x0000e400ff108b82 */ /* 0x000f620000000a00 */
[----:B0-----:R-:W-:-:S06]  /*01b0*/  @!P0 IMAD.WIDE.U32 R14, R3, 0x4, R14 ;  /* 0x00000004030e8825 */ /* 0x001fcc00078e000e */
[----:B------:R-:W4:Y:S01]  /*01c0*/  @!P0 LDG.E R14, desc[UR12][R14.64] ;  /* 0x0000000c0e0e8981 */ /* 0x000f22000c1e1900 */
[----:B------:R-:W-:Y:S01]  /*01d0*/  IMAD.MOV.U32 R11, RZ, RZ, R7 ;  /* 0x000000ffff0b7224 */ /* 0x000fe200078e0007 */
[----:B------:R-:W-:Y:S01]  /*01e0*/  PRMT R0, RZ, 0x7610, R0 ;  /* 0x00007610ff007816 */ /* 0x000fe20000000000 */
[----:B------:R-:W-:Y:S01]  /*01f0*/  @!P0 VIADD R11, R7, 0x100 ;  /* 0x00000100070b8836 */ /* 0x000fe20000000000 */
[----:B------:R-:W-:Y:S04]  /*0200*/  BSSY.RECONVERGENT B1, `(.L_x_584) ;  /* 0x0000130000017945 */ /* 0x000fe80003800200 */
[----:B------:R-:W-:Y:S02]  /*0210*/  ISETP.GE.AND P2, PT, R11, R8, PT ;  /* 0x000000080b00720c */ /* 0x000fe40003f46270 */
[----:B-----5:R-:W-:-:S02]  /*0220*/  @!P0 IADD3 R4, P3, PT, R3, R16, RZ ;  /* 0x0000001003048210 */ /* 0x020fc40007f7e0ff */
[----:B----4-:R-:W-:Y:S01]  /*0230*/  @!P0 ISETP.NE.AND P1, PT, R14, R5, PT ;  /* 0x000000050e00820c */ /* 0x010fe20003f25270 */
[----:B------:R-:W-:Y:S02]  /*0240*/  IMAD.MOV.U32 R5, RZ, RZ, RZ ;  /* 0x000000ffff057224 */ /* 0x000fe400078e00ff */
[----:B------:R-:W-:Y:S01]  /*0250*/  @!P0 IMAD.X R5, RZ, RZ, R17, P3 ;  /* 0x000000ffff058224 */ /* 0x000fe200018e0611 */
[----:B------:R-:W-:-:S04]  /*0260*/  @!P0 SEL R3, RZ, 0x1, P1 ;  /* 0x00000001ff038807 */ /* 0x000fc80000800000 */
[----:B------:R-:W-:Y:S01]  /*0270*/  @!P0 PRMT R0, R3, 0x7610, R0 ;  /* 0x0000761003008816 */ /* 0x000fe20000000000 */
[----:B-123--:R-:W-:Y:S06]  /*0280*/  @P2 BRA `(.L_x_585) ;  /* 0x00000010009c2947 */ /* 0x00efec0003800000 */
[----:B------:R-:W-:Y:S01]  /*0290*/  LOP3.LUT R9, RZ, R11, RZ, 0x33, !PT ;  /* 0x0000000bff097212 */ /* 0x000fe200078e33ff */
[----:B------:R-:W-:Y:S04]  /*02a0*/  BSSY.RECONVERGENT B2, `(.L_x_586) ;  /* 0x0000093000027945 */ /* 0x000fe80003800200 */
[----:B------:R-:W-:-:S04]  /*02b0*/  IMAD.IADD R9, R9, 0x1, R2 ;  /* 0x0000000109097824 */ /* 0x000fc800078e0202 */
[----:B------:R-:W-:-:S05]  /*02c0*/  IMAD.IADD R10, R9, 0x1, -R12 ;  /* 0x00000001090a7824 */ /* 0x000fca00078e0a0c */
[C---:B------:R-:W-:Y:S02]  /*02d0*/  ISETP.GE.U32.AND P0, PT, R10.reuse, 0x700, PT ;  /* 0x000007000a00780c */ /* 0x040fe40003f06070 */
[----:B------:R-:W-:-:S04]  /*02e0*/  LEA.HI R10, R10, 0x1, RZ, 0x18 ;  /* 0x000000010a0a7811 */ /* 0x000fc800078fc0ff */
[----:B------:R-:W-:-:S07]  /*02f0*/  LOP3.LUT R22, R10, 0x7, RZ, 0xc0, !PT ;  /* 0x000000070a167812 */ /* 0x000fce00078ec0ff */
[----:B------:R-:W-:Y:S05]  /*0300*/  @!P0 BRA `(.L_x_587) ;  /* 0x0000000800308947 */ /* 0x000fea0003800000 */
[----:B------:R-:W-:Y:S01]  /*0310*/  LOP3.LUT R13, R10, 0x1fffff8, RZ, 0xc0, !PT ;  /* 0x01fffff80a0d7812 */ /* 0x000fe200078ec0ff */
[----:B------:R-:W-:Y:S01]  /*0320*/  BSSY.RECONVERGENT B3, `(.L_x_588) ;  /* 0x0000089000037945 */ /* 0x000fe20003800200 */
[----:B------:R-:W-:-:S03]  /*0330*/  VIADD R11, R11, 0x400 ;  /* 0x000004000b0b7836 */ /* 0x000fc60000000000 */
[----:B------:R-:W-:-:S07]  /*0340*/  IMAD.MOV R13, RZ, RZ, -R13 ;  /* 0x000000ffff0d7224 */ /* 0x000fce00078e0a0d */
.L_x_589:
[----:B------:R-:W-:-:S05]  /*0350*/  VIADD R3, R11, 0xfffffc00 ;  /* 0xfffffc000b037836 */ /* 0x000fca0000000000 */
[----:B------:R-:W-:-:S04]  /*0360*/  IADD3 R23, P0, PT, R12, R3, RZ ;  /* 0x000000030c177210 */ /* 0x000fc80007f1e0ff */
[----:B------:R-:W-:Y:S02]  /*0370*/  LEA.HI.X.SX32 R24, R3, RZ, 0x1, P0 ;  /* 0x000000ff03187211 */ /* 0x000fe400000f0eff */
        /* <DEDUP_REMOVED lines=10> */
[----:B------:R-:W-:Y:S01]  /*0420*/  LOP3.LUT P2, RZ, R0, 0xff, RZ, 0xc0, !PT ;  /* 0x000000ff00ff7812 */ /* 0x000fe2000784c0ff */
[----:B------:R-:W-:Y:S01]  /*0430*/  VIADD R13, R13, 0x8 ;  /* 0x000000080d0d7836 */ /* 0x000fe20000000000 */
[----:B------:R-:W-:-:S04]  /*0440*/  IADD3 R23, P1, PT, R23, UR6, RZ ;  /* 0x0000000617177c10 */ /* 0x000fc8000ff3e0ff */
[----:B------:R-:W-:Y:S01]  /*0450*/  IADD3.X R24, PT, PT, R24, UR7, RZ, P1, !PT ;  /* 0x0000000718187c10 */ /* 0x000fe20008ffe4ff */
[----:B0-----:R-:W-:Y:S01]  /*0460*/  VIADD R3, R11, 0xfffffd00 ;  /* 0xfffffd000b037836 */ /* 0x001fe20000000000 */
[C---:B--2---:R-:W-:Y:S02]  /*0470*/  ISETP.NE.AND P0, PT, R21.reuse, UR8, PT ;  /* 0x0000000815007c0c */ /* 0x044fe4000bf05270 */
[----:B------:R-:W-:-:S03]  /*0480*/  ISETP.EQ.AND P3, PT, R21, UR8, P2 ;  /* 0x0000000815007c0c */ /* 0x000fc60009762270 */
[----:B------:R-:W-:Y:S02]  /*0490*/  @!P2 SEL R0, RZ, 0x1, P0 ;  /* 0x00000001ff00a807 */ /* 0x000fe40000000000 */
[-C--:B------:R-:W-:Y:S02]  /*04a0*/  ISETP.LT.U32.AND P0, PT, R23, R4.reuse, PT ;  /* 0x000000041700720c */ /* 0x080fe40003f01070 */
[----:B------:R-:W-:Y:S02]  /*04b0*/  SEL R21, R0, 0x1, !P3 ;  /* 0x0000000100157807 */ /* 0x000fe40005800000 */
[----:B------:R-:W-:Y:S02]  /*04c0*/  ISETP.LT.AND.EX P0, PT, R24, R5, PT, P0 ;  /* 0x000000051800720c */ /* 0x000fe40003f01300 */
[----:B------:R-:W-:Y:S02]  /*04d0*/  LOP3.LUT P1, RZ, R21, 0xff, RZ, 0xc0, !PT ;  /* 0x000000ff15ff7812 */ /* 0x000fe4000782c0ff */
[----:B------:R-:W-:-:S02]  /*04e0*/  SEL R2, R23, R4, P0 ;  /* 0x0000000417027207 */ /* 0x000fc40000000000 */
[-C--:B------:R-:W-:Y:S02]  /*04f0*/  SEL R0, R24, R5.reuse, P0 ;  /* 0x0000000518007207 */ /* 0x080fe40000000000 */
[----:B---3--:R-:W-:Y:S02]  /*0500*/  ISETP.NE.AND P0, PT, R20, UR8, PT ;  /* 0x0000000814007c0c */ /* 0x008fe4000bf05270 */
[----:B------:R-:W-:Y:S02]  /*0510*/  @!P3 SEL R2, R23, R4, !P2 ;  /* 0x000000041702b207 */ /* 0x000fe40005000000 */
[----:B------:R-:W-:Y:S02]  /*0520*/  @!P3 SEL R0, R24, R5, !P2 ;  /* 0x000000051800b207 */ /* 0x000fe40005000000 */
[----:B------:R-:W-:Y:S02]  /*0530*/  ISETP.EQ.AND P3, PT, R20, UR8, P1 ;  /* 0x0000000814007c0c */ /* 0x000fe40008f62270 */
[----:B------:R-:W-:-:S02]  /*0540*/  @!P1 SEL R21, RZ, 0x1, P0 ;  /* 0x00000001ff159807 */ /* 0x000fc40000000000 */
[----:B------:R-:W-:Y:S02]  /*0550*/  SHF.R.S32.HI R4, RZ, 0x1f, R3 ;  /* 0x0000001fff047819 */ /* 0x000fe40000011403 */
[----:B------:R-:W-:Y:S01]  /*0560*/  IADD3 R23, P4, P5, R3, UR6, R12 ;  /* 0x0000000603177c10 */ /* 0x000fe2000fd9e00c */
[----:B------:R-:W-:Y:S01]  /*0570*/  VIADD R3, R11, 0xfffffe00 ;  /* 0xfffffe000b037836 */ /* 0x000fe20000000000 */
[----:B------:R-:W-:Y:S02]  /*0580*/  SEL R21, R21, 0x1, !P3 ;  /* 0x0000000115157807 */ /* 0x000fe40005800000 */
[----:B------:R-:W-:Y:S02]  /*0590*/  IADD3.X R25, PT, PT, R4, UR7, RZ, P4, P5 ;  /* 0x0000000704197c10 */ /* 0x000fe4000a7ea4ff */
[----:B------:R-:W-:Y:S02]  /*05a0*/  ISETP.LT.U32.AND P0, PT, R23, R2, PT ;  /* 0x000000021700720c */ /* 0x000fe40003f01070 */
[----:B------:R-:W-:-:S02]  /*05b0*/  LOP3.LUT P2, RZ, R21, 0xff, RZ, 0xc0, !PT ;  /* 0x000000ff15ff7812 */ /* 0x000fc4000784c0ff */
[----:B------:R-:W-:Y:S02]  /*05c0*/  ISETP.LT.AND.EX P0, PT, R25, R0, PT, P0 ;  /* 0x000000001900720c */ /* 0x000fe40003f01300 */
[----:B------:R-:W-:Y:S02]  /*05d0*/  SHF.R.S32.HI R4, RZ, 0x1f, R3 ;  /* 0x0000001fff047819 */ /* 0x000fe40000011403 */
[CC--:B------:R-:W-:Y:S02]  /*05e0*/  SEL R24, R23.reuse, R2.reuse, P0 ;  /* 0x0000000217187207 */ /* 0x0c0fe40000000000 */
[----:B------:R-:W-:Y:S02]  /*05f0*/  @!P3 SEL R24, R23, R2, !P1 ;  /* 0x000000021718b207 */ /* 0x000fe40004800000 */
[----:B------:R-:W-:Y:S02]  /*0600*/  SEL R2, R25, R0, P0 ;  /* 0x0000000019027207 */ /* 0x000fe40000000000 */
[----:B----4-:R-:W-:-:S02]  /*0610*/  ISETP.NE.AND P0, PT, R19, UR8, PT ;  /* 0x0000000813007c0c */ /* 0x010fc4000bf05270 */
[----:B------:R-:W-:Y:S02]  /*0620*/  @!P3 SEL R2, R25, R0, !P1 ;  /* 0x000000001902b207 */ /* 0x000fe40004800000 */
[----:B------:R-:W-:Y:S02]  /*0630*/  ISETP.EQ.AND P3, PT, R19, UR8, P2 ;  /* 0x0000000813007c0c */ /* 0x000fe40009762270 */
[----:B------:R-:W-:Y:S02]  /*0640*/  @!P2 SEL R21, RZ, 0x1, P0 ;  /* 0x00000001ff15a807 */ /* 0x000fe40000000000 */
[----:B------:R-:W-:Y:S01]  /*0650*/  IADD3 R5, P4, P5, R3, UR6, R12 ;  /* 0x0000000603057c10 */ /* 0x000fe2000fd9e00c */
[----:B------:R-:W-:Y:S01]  /*0660*/  VIADD R3, R11, 0xffffff00 ;  /* 0xffffff000b037836 */ /* 0x000fe20000000000 */
[----:B------:R-:W-:Y:S02]  /*0670*/  SEL R21, R21, 0x1, !P3 ;  /* 0x0000000115157807 */ /* 0x000fe40005800000 */
[----:B------:R-:W-:-:S02]  /*0680*/  IADD3.X R23, PT, PT, R4, UR7, RZ, P4, P5 ;  /* 0x0000000704177c10 */ /* 0x000fc4000a7ea4ff */
[----:B------:R-:W-:Y:S02]  /*0690*/  ISETP.LT.U32.AND P0, PT, R5, R24, PT ;  /* 0x000000180500720c */ /* 0x000fe40003f01070 */
[----:B------:R-:W-:Y:S02]  /*06a0*/  LOP3.LUT P1, RZ, R21, 0xff, RZ, 0xc0, !PT ;  /* 0x000000ff15ff7812 */ /* 0x000fe4000782c0ff */
[----:B------:R-:W-:Y:S02]  /*06b0*/  ISETP.LT.AND.EX P0, PT, R23, R2, PT, P0 ;  /* 0x000000021700720c */ /* 0x000fe40003f01300 */
[----:B------:R-:W-:Y:S02]  /*06c0*/  SHF.R.S32.HI R0, RZ, 0x1f, R3 ;  /* 0x0000001fff007819 */ /* 0x000fe40000011403 */
[----:B------:R-:W-:Y:S02]  /*06d0*/  SEL R20, R5, R24, P0 ;  /* 0x0000001805147207 */ /* 0x000fe40000000000 */
[----:B------:R-:W-:-:S02]  /*06e0*/  SEL R19, R23, R2, P0 ;  /* 0x0000000217137207 */ /* 0x000fc40000000000 */
[----:B-----5:R-:W-:Y:S02]  /*06f0*/  ISETP.NE.AND P0, PT, R17, UR8, PT ;  /* 0x0000000811007c0c */ /* 0x020fe4000bf05270 */
[----:B------:R-:W-:Y:S02]  /*0700*/  @!P3 SEL R20, R5, R24, !P2 ;  /* 0x000000180514b207 */ /* 0x000fe40005000000 */
[----:B------:R-:W-:Y:S02]  /*0710*/  @!P3 SEL R19, R23, R2, !P2 ;  /* 0x000000021713b207 */ /* 0x000fe40005000000 */
[----:B------:R-:W-:Y:S02]  /*0720*/  ISETP.EQ.AND P3, PT, R17, UR8, P1 ;  /* 0x0000000811007c0c */ /* 0x000fe40008f62270 */
[----:B------:R-:W-:Y:S02]  /*0730*/  @!P1 SEL R21, RZ, 0x1, P0 ;  /* 0x00000001ff159807 */ /* 0x000fe40000000000 */
[----:B------:R-:W-:-:S02]  /*0740*/  IADD3 R3, P4, P5, R3, UR6, R12 ;  /* 0x0000000603037c10 */ /* 0x000fc4000fd9e00c */
[----:B------:R-:W-:Y:S02]  /*0750*/  SEL R21, R21, 0x1, !P3 ;  /* 0x0000000115157807 */ /* 0x000fe40005800000 */
[----:B------:R-:W-:Y:S02]  /*0760*/  IADD3.X R4, PT, PT, R0, UR7, RZ, P4, P5 ;  /* 0x0000000700047c10 */ /* 0x000fe4000a7ea4ff */
[----:B------:R-:W-:Y:S02]  /*0770*/  ISETP.LT.U32.AND P0, PT, R3, R20, PT ;  /* 0x000000140300720c */ /* 0x000fe40003f01070 */
[----:B------:R-:W-:Y:S02]  /*0780*/  LOP3.LUT P2, RZ, R21, 0xff, RZ, 0xc0, !PT ;  /* 0x000000ff15ff7812 */ /* 0x000fe4000784c0ff */
[----:B------:R-:W-:Y:S02]  /*0790*/  ISETP.LT.AND.EX P0, PT, R4, R19, PT, P0 ;  /* 0x000000130400720c */ /* 0x000fe40003f01300 */
[----:B------:R-:W-:-:S02]  /*07a0*/  SHF.R.S32.HI R0, RZ, 0x1f, R11 ;  /* 0x0000001fff007819 */ /* 0x000fc4000001140b */
[CC--:B------:R-:W-:Y:S02]  /*07b0*/  SEL R5, R3.reuse, R20.reuse, P0 ;  /* 0x0000001403057207 */ /* 0x0c0fe40000000000 */
[-C--:B------:R-:W-:Y:S02]  /*07c0*/  SEL R17, R4, R19.reuse, P0 ;  /* 0x0000001304117207 */ /* 0x080fe40000000000 */
[----:B------:R-:W-:Y:S02]  /*07d0*/  ISETP.NE.AND P0, PT, R16, UR8, PT ;  /* 0x0000000810007c0c */ /* 0x000fe4000bf05270 */
[----:B------:R-:W-:Y:S01]  /*07e0*/  @!P3 SEL R5, R3, R20, !P1 ;  /* 0x000000140305b207 */ /* 0x000fe20004800000 */
[----:B------:R-:W-:Y:S01]  /*07f0*/  VIADD R3, R11, 0x100 ;  /* 0x000001000b037836 */ /* 0x000fe20000000000 */
[----:B------:R-:W-:Y:S02]  /*0800*/  @!P3 SEL R17, R4, R19, !P1 ;  /* 0x000000130411b207 */ /* 0x000fe40004800000 */
[----:B------:R-:W-:-:S02]  /*0810*/  ISETP.EQ.AND P3, PT, R16, UR8, P2 ;  /* 0x0000000810007c0c */ /* 0x000fc40009762270 */
[----:B------:R-:W-:Y:S02]  /*0820*/  @!P2 SEL R21, RZ, 0x1, P0 ;  /* 0x00000001ff15a807 */ /* 0x000fe40000000000 */
[----:B------:R-:W-:Y:S02]  /*0830*/  IADD3 R2, P4, P5, R11, UR6, R12 ;  /* 0x000000060b027c10 */ /* 0x000fe4000fd9e00c */
[----:B------:R-:W-:Y:S02]  /*0840*/  SEL R21, R21, 0x1, !P3 ;  /* 0x0000000115157807 */ /* 0x000fe40005800000 */
[----:B------:R-:W-:Y:S02]  /*0850*/  IADD3.X R4, PT, PT, R0, UR7, RZ, P4, P5 ;  /* 0x0000000700047c10 */ /* 0x000fe4000a7ea4ff */
[----:B------:R-:W-:Y:S02]  /*0860*/  ISETP.LT.U32.AND P0, PT, R2, R5, PT ;  /* 0x000000050200720c */ /* 0x000fe40003f01070 */
[----:B------:R-:W-:-:S02]  /*0870*/  LOP3.LUT P1, RZ, R21, 0xff, RZ, 0xc0, !PT ;  /* 0x000000ff15ff7812 */ /* 0x000fc4000782c0ff */
[----:B------:R-:W-:Y:S02]  /*0880*/  ISETP.LT.AND.EX P0, PT, R4, R17, PT, P0 ;  /* 0x000000110400720c */ /* 0x000fe40003f01300 */
[----:B------:R-:W-:Y:S02]  /*0890*/  SHF.R.S32.HI R0, RZ, 0x1f, R3 ;  /* 0x0000001fff007819 */ /* 0x000fe40000011403 */
[----:B------:R-:W-:Y:S02]  /*08a0*/  SEL R19, R2, R5, P0 ;  /* 0x0000000502137207 */ /* 0x000fe40000000000 */
[----:B------:R-:W-:Y:S02]  /*08b0*/  SEL R23, R4, R17, P0 ;  /* 0x0000001104177207 */ /* 0x000fe40000000000 */
[----:B------:R-:W-:Y:S02]  /*08c0*/  ISETP.NE.AND P0, PT, R15, UR8, PT ;  /* 0x000000080f007c0c */ /* 0x000fe4000bf05270 */
[----:B------:R-:W-:-:S02]  /*08d0*/  @!P3 SEL R19, R2, R5, !P2 ;  /* 0x000000050213b207 */ /* 0x000fc40005000000 */
        /* <DEDUP_REMOVED lines=13> */
[----:B------:R-:W-:Y:S02]  /*09b0*/  @!P3 SEL R5, R2, R19, !P1 ;  /* 0x000000130205b207 */ /* 0x000fe40004800000 */
[----:B------:R-:W-:Y:S01]  /*09c0*/  IADD3 R2, P0, P4, R3, UR6, R12 ;  /* 0x0000000603027c10 */ /* 0x000fe2000fc1e00c */
[C---:B------:R-:W-:Y:S01]  /*09d0*/  VIADD R3, R11.reuse, 0x300 ;  /* 0x000003000b037836 */ /* 0x040fe20000000000 */
[----:B------:R-:W-:Y:S01]  /*09e0*/  @!P3 SEL R17, R4, R23, !P1 ;  /* 0x000000170411b207 */ /* 0x000fe20004800000 */
[----:B------:R-:W-:Y:S01]  /*09f0*/  VIADD R11, R11, 0x800 ;  /* 0x000008000b0b7836 */ /* 0x000fe20000000000 */
[C---:B------:R-:W-:Y:S02]  /*0a00*/  ISETP.EQ.AND P3, PT, R14.reuse, UR8, P2 ;  /* 0x000000080e007c0c */ /* 0x040fe40009762270 */
[----:B------:R-:W-:Y:S02]  /*0a10*/  ISETP.NE.AND P1, PT, R14, UR8, PT ;  /* 0x000000080e007c0c */ /* 0x000fe4000bf25270 */
[----:B------:R-:W-:-:S02]  /*0a20*/  IADD3.X R4, PT, PT, R0, UR7, RZ, P0, P4 ;  /* 0x0000000700047c10 */ /* 0x000fc400087e84ff */
[----:B------:R-:W-:Y:S02]  /*0a30*/  ISETP.LT.U32.AND P0, PT, R2, R5, PT ;  /* 0x000000050200720c */ /* 0x000fe40003f01070 */
[----:B------:R-:W-:Y:S02]  /*0a40*/  @!P2 SEL R21, RZ, 0x1, P1 ;  /* 0x00000001ff15a807 */ /* 0x000fe40000800000 */
[----:B------:R-:W-:Y:S02]  /*0a50*/  ISETP.LT.AND.EX P0, PT, R4, R17, PT, P0 ;  /* 0x000000110400720c */ /* 0x000fe40003f01300 */
[----:B------:R-:W-:Y:S02]  /*0a60*/  SHF.R.S32.HI R0, RZ, 0x1f, R3 ;  /* 0x0000001fff007819 */ /* 0x000fe40000011403 */
[----:B------:R-:W-:Y:S02]  /*0a70*/  SEL R21, R21, 0x1, !P3 ;  /* 0x0000000115157807 */ /* 0x000fe40005800000 */
[----:B------:R-:W-:-:S02]  /*0a80*/  IADD3 R3, P4, P5, R3, UR6, R12 ;  /* 0x0000000603037c10 */ /* 0x000fc4000fd9e00c */
[CC--:B------:R-:W-:Y:S02]  /*0a90*/  SEL R14, R2.reuse, R5.reuse, P0 ;  /* 0x00000005020e7207 */ /* 0x0c0fe40000000000 */
[----:B------:R-:W-:Y:S02]  /*0aa0*/  LOP3.LUT P1, RZ, R21, 0xff, RZ, 0xc0, !PT ;  /* 0x000000ff15ff7812 */ /* 0x000fe4000782c0ff */
[----:B------:R-:W-:Y:S02]  /*0ab0*/  @!P3 SEL R14, R2, R5, !P2 ;  /* 0x00000005020eb207 */ /* 0x000fe40005000000 */
[----:B------:R-:W-:Y:S02]  /*0ac0*/  IADD3.X R2, PT, PT, R0, UR7, RZ, P4, P5 ;  /* 0x0000000700027c10 */ /* 0x000fe4000a7ea4ff */
[----:B------:R-:W-:Y:S02]  /*0ad0*/  SEL R15, R4, R17, P0 ;  /* 0x00000011040f7207 */ /* 0x000fe40000000000 */
[----:B------:R-:W-:-:S02]  /*0ae0*/  ISETP.NE.AND P4, PT, R13, RZ, PT ;  /* 0x000000ff0d00720c */ /* 0x000fc40003f85270 */
[----:B------:R-:W-:Y:S02]  /*0af0*/  @!P3 SEL R15, R4, R17, !P2 ;  /* 0x00000011040fb207 */ /* 0x000fe40005000000 */
[C---:B------:R-:W-:Y:S02]  /*0b00*/  ISETP.EQ.AND P2, PT, R18.reuse, UR8, P1 ;  /* 0x0000000812007c0c */ /* 0x040fe40008f42270 */
[----:B------:R-:W-:Y:S02]  /*0b10*/  ISETP.LT.U32.AND P0, PT, R3, R14, PT ;  /* 0x0000000e0300720c */ /* 0x000fe40003f01070 */
[----:B------:R-:W-:Y:S02]  /*0b20*/  ISETP.NE.AND P3, PT, R18, UR8, PT ;  /* 0x0000000812007c0c */ /* 0x000fe4000bf65270 */
[----:B------:R-:W-:Y:S02]  /*0b30*/  ISETP.LT.AND.EX P0, PT, R2, R15, PT, P0 ;  /* 0x0000000f0200720c */ /* 0x000fe40003f01300 */
[----:B------:R-:W-:-:S02]  /*0b40*/  @!P1 SEL R21, RZ, 0x1, P3 ;  /* 0x00000001ff159807 */ /* 0x000fc40001800000 */
[-C--:B------:R-:W-:Y:S02]  /*0b50*/  SEL R4, R3, R14.reuse, P0 ;  /* 0x0000000e03047207 */ /* 0x080fe40000000000 */
[CC--:B------:R-:W-:Y:S02]  /*0b60*/  SEL R5, R2.reuse, R15.reuse, P0 ;  /* 0x0000000f02057207 */ /* 0x0c0fe40000000000 */
[----:B------:R-:W-:Y:S02]  /*0b70*/  SEL R0, R21, 0x1, !P2 ;  /* 0x0000000115007807 */ /* 0x000fe40005000000 */
[----:B------:R-:W-:Y:S02]  /*0b80*/  @!P2 SEL R4, R3, R14, !P1 ;  /* 0x0000000e0304a207 */ /* 0x000fe40004800000 */
[----:B------:R-:W-:Y:S01]  /*0b90*/  @!P2 SEL R5, R2, R15, !P1 ;  /* 0x0000000f0205a207 */ /* 0x000fe20004800000 */
[----:B------:R-:W-:Y:S06]  /*0ba0*/  @P4 BRA `(.L_x_589) ;  /* 0xfffffff400e84947 */ /* 0x000fec000383ffff */
[----:B------:R-:W-:Y:S05]  /*0bb0*/  BSYNC.RECONVERGENT B3 ;  /* 0x0000000000037941 */ /* 0x000fea0003800200 */
.L_x_588:
[----:B------:R-:W-:-:S07]  /*0bc0*/  VIADD R11, R11, 0xfffffc00 ;  /* 0xfffffc000b0b7836 */ /* 0x000fce0000000000 */
.L_x_587:
[----:B------:R-:W-:Y:S05]  /*0bd0*/  BSYNC.RECONVERGENT B2 ;  /* 0x0000000000027941 */ /* 0x000fea0003800200 */
.L_x_586:
[----:B------:R-:W-:-:S13]  /*0be0*/  ISETP.NE.AND P0, PT, R22, RZ, PT ;  /* 0x000000ff1600720c */ /* 0x000fda0003f05270 */
[----:B------:R-:W-:Y:S05]  /*0bf0*/  @!P0 BRA `(.L_x_585) ;  /* 0x0000000800408947 */ /* 0x000fea0003800000 */
[----:B------:R-:W-:Y:S01]  /*0c00*/  ISETP.GE.U32.AND P0, PT, R22, 0x4, PT ;  /* 0x000000041600780c */ /* 0x000fe20003f06070 */
[----:B------:R-:W-:Y:S01]  /*0c10*/  BSSY.RECONVERGENT B2, `(.L_x_590) ;  /* 0x0000049000027945 */ /* 0x000fe20003800200 */
[----:B------:R-:W-:-:S11]  /*0c20*/  LOP3.LUT P1, R10, R10, 0x3, RZ, 0xc0, !PT ;  /* 0x000000030a0a7812 */ /* 0x000fd6000782c0ff */
[----:B------:R-:W-:Y:S05]  /*0c30*/  @!P0 BRA `(.L_x_591) ;  /* 0x0000000400188947 */ /* 0x000fea0003800000 */
[----:B------:R-:W0:Y:S01]  /*0c40*/  LDCU.64 UR10, c[0x0][0x380] ;  /* 0x00007000ff0a77ac */ /* 0x000e220008000a00 */
[----:B------:R-:W-:Y:S01]  /*0c50*/  IADD3 R17, P0, PT, R12, R11, RZ ;  /* 0x0000000b0c117210 */ /* 0x000fe20007f1e0ff */
[----:B------:R-:W1:Y:S03]  /*0c60*/  LDCU UR9, c[0x0][0x38c] ;  /* 0x00007180ff0977ac */ /* 0x000e660008000800 */
[----:B------:R-:W-:Y:S02]  /*0c70*/  LEA.HI.X.SX32 R18, R11, RZ, 0x1, P0 ;  /* 0x000000ff0b127211 */ /* 0x000fe400000f0eff */
[----:B0-----:R-:W-:-:S04]  /*0c80*/  LEA R14, P0, R17, UR10, 0x2 ;  /* 0x0000000a110e7c11 */ /* 0x001fc8000f8010ff */
[----:B------:R-:W-:Y:S01]  /*0c90*/  LEA.HI.X R15, R17, UR11, R18, 0x2, P0 ;  /* 0x0000000b110f7c11 */ /* 0x000fe200080f1412 */
[----:B------:R-:W0:Y:S04]  /*0ca0*/  LDCU.64 UR10, c[0x0][0x390] ;  /* 0x00007200ff0a77ac */ /* 0x000e280008000a00 */
[----:B------:R-:W1:Y:S04]  /*0cb0*/  LDG.E R13, desc[UR12][R14.64] ;  /* 0x0000000c0e0d7981 */ /* 0x000e68000c1e1900 */
[----:B------:R-:W2:Y:S04]  /*0cc0*/  LDG.E R16, desc[UR12][R14.64+0x400] ;  /* 0x0004000c0e107981 */ /* 0x000ea8000c1e1900 */
[----:B------:R-:W3:Y:S04]  /*0cd0*/  LDG.E R3, desc[UR12][R14.64+0x800] ;  /* 0x0008000c0e037981 */ /* 0x000ee8000c1e1900 */
[----:B------:R4:W5:Y:S01]  /*0ce0*/  LDG.E R2, desc[UR12][R14.64+0xc00] ;  /* 0x000c000c0e027981 */ /* 0x000962000c1e1900 */
[----:B------:R-:W-:-:S02]  /*0cf0*/  LOP3.LUT P3, RZ, R0, 0xff, RZ, 0xc0, !PT ;  /* 0x000000ff00ff7812 */ /* 0x000fc4000786c0ff */
[----:B0-----:R-:W-:-:S04]  /*0d00*/  IADD3 R17, P2, PT, R17, UR10, RZ ;  /* 0x0000000a11117c10 */ /* 0x001fc8000ff5e0ff */
[----:B------:R-:W-:Y:S02]  /*0d10*/  IADD3.X R18, PT, PT, R18, UR11, RZ, P2, !PT ;  /* 0x0000000b12127c10 */ /* 0x000fe400097fe4ff */
[C---:B-1----:R-:W-:Y:S02]  /*0d20*/  ISETP.NE.AND P0, PT, R13.reuse, UR9, PT ;  /* 0x000000090d007c0c */ /* 0x042fe4000bf05270 */
[----:B------:R-:W-:Y:S01]  /*0d30*/  ISETP.EQ.AND P4, PT, R13, UR9, P3 ;  /* 0x000000090d007c0c */ /* 0x000fe20009f82270 */
[----:B------:R-:W-:Y:S02]  /*0d40*/  VIADD R13, R11, 0x100 ;  /* 0x000001000b0d7836 */ /* 0x000fe40000000000 */
[----:B------:R-:W-:Y:S02]  /*0d50*/  @!P3 SEL R0, RZ, 0x1, P0 ;  /* 0x00000001ff00b807 */ /* 0x000fe40000000000 */
[----:B------:R-:W-:Y:S02]  /*0d60*/  ISETP.LT.U32.AND P0, PT, R17, R4, PT ;  /* 0x000000041100720c */ /* 0x000fe40003f01070 */
[----:B------:R-:W-:-:S02]  /*0d70*/  SEL R0, R0, 0x1, !P4 ;  /* 0x0000000100007807 */ /* 0x000fc40006000000 */
[-C--:B------:R-:W-:Y:S02]  /*0d80*/  ISETP.LT.AND.EX P0, PT, R18, R5.reuse, PT, P0 ;  /* 0x000000051200720c */ /* 0x080fe40003f01300 */
[----:B------:R-:W-:Y:S02]  /*0d90*/  LOP3.LUT P2, RZ, R0, 0xff, RZ, 0xc0, !PT ;  /* 0x000000ff00ff7812 */ /* 0x000fe4000784c0ff */
[CC--:B------:R-:W-:Y:S02]  /*0da0*/  SEL R22, R17.reuse, R4.reuse, P0 ;  /* 0x0000000411167207 */ /* 0x0c0fe40000000000 */
[CC--:B----4-:R-:W-:Y:S02]  /*0db0*/  SEL R15, R18.reuse, R5.reuse, P0 ;  /* 0x00000005120f7207 */ /* 0x0d0fe40000000000 */
[----:B------:R-:W-:Y:S02]  /*0dc0*/  @!P4 SEL R22, R17, R4, !P3 ;  /* 0x000000041116c207 */ /* 0x000fe40005800000 */
[----:B------:R-:W-:Y:S01]  /*0dd0*/  @!P4 SEL R15, R18, R5, !P3 ;  /* 0x00000005120fc207 */ /* 0x000fe20005800000 */
[----:B------:R-:W-:Y:S01]  /*0de0*/  VIADD R5, R11, 0x200 ;  /* 0x000002000b057836 */ /* 0x000fe20000000000 */
[----:B--2---:R-:W-:-:S02]  /*0df0*/  ISETP.NE.AND P3, PT, R16, UR9, PT ;  /* 0x0000000910007c0c */ /* 0x004fc4000bf65270 */
[----:B------:R-:W-:Y:S02]  /*0e00*/  ISETP.EQ.AND P4, PT, R16, UR9, P2 ;  /* 0x0000000910007c0c */ /* 0x000fe40009782270 */
[----:B------:R-:W-:Y:S02]  /*0e10*/  @!P2 SEL R0, RZ, 0x1, P3 ;  /* 0x00000001ff00a807 */ /* 0x000fe40001800000 */
[----:B------:R-:W-:Y:S02]  /*0e20*/  SHF.R.S32.HI R4, RZ, 0x1f, R13 ;  /* 0x0000001fff047819 */ /* 0x000fe4000001140d */
[----:B------:R-:W-:Y:S02]  /*0e30*/  IADD3 R13, P5, P0, R13, UR10, R12 ;  /* 0x0000000a0d0d7c10 */ /* 0x000fe4000f8be00c */
[----:B------:R-:W-:Y:S02]  /*0e40*/  SEL R0, R0, 0x1, !P4 ;  /* 0x0000000100007807 */ /* 0x000fe40006000000 */
[----:B------:R-:W-:-:S02]  /*0e50*/  IADD3.X R14, PT, PT, R4, UR11, RZ, P5, P0 ;  /* 0x0000000b040e7c10 */ /* 0x000fc4000afe04ff */
[CC--:B------:R-:W-:Y:S02]  /*0e60*/  ISETP.LT.U32.AND P0, PT, R13.reuse, R22.reuse, PT ;  /* 0x000000160d00720c */ /* 0x0c0fe40003f01070 */
[----:B------:R-:W-:Y:S02]  /*0e70*/  LOP3.LUT P3, RZ, R0, 0xff, RZ, 0xc0, !PT ;  /* 0x000000ff00ff7812 */ /* 0x000fe4000786c0ff */
[CC--:B------:R-:W-:Y:S02]  /*0e80*/  ISETP.LT.AND.EX P0, PT, R14.reuse, R15.reuse, PT, P0 ;  /* 0x0000000f0e00720c */ /* 0x0c0fe40003f01300 */
[----:B------:R-:W-:Y:S02]  /*0e90*/  SHF.R.S32.HI R4, RZ, 0x1f, R5 ;  /* 0x0000001fff047819 */ /* 0x000fe40000011405 */
[----:B------:R-:W-:Y:S02]  /*0ea0*/  SEL R18, R13, R22, P0 ;  /* 0x000000160d127207 */ /* 0x000fe40000000000 */
[----:B------:R-:W-:-:S02]  /*0eb0*/  SEL R20, R14, R15, P0 ;  /* 0x0000000f0e147207 */ /* 0x000fc40000000000 */
[----:B------:R-:W-:Y:S02]  /*0ec0*/  @!P4 SEL R18, R13, R22, !P2 ;  /* 0x000000160d12c207 */ /* 0x000fe40005000000 */
[----:B------:R-:W-:Y:S02]  /*0ed0*/  @!P4 SEL R20, R14, R15, !P2 ;  /* 0x0000000f0e14c207 */ /* 0x000fe40005000000 */
[----:B---3--:R-:W-:Y:S02]  /*0ee0*/  ISETP.NE.AND P4, PT, R3, UR9, PT ;  /* 0x0000000903007c0c */ /* 0x008fe4000bf85270 */
[----:B------:R-:W-:Y:S02]  /*0ef0*/  IADD3 R5, P5, P0, R5, UR10, R12 ;  /* 0x0000000a05057c10 */ /* 0x000fe4000f8be00c */
[----:B------:R-:W-:Y:S01]  /*0f00*/  ISETP.EQ.AND P2, PT, R3, UR9, P3 ;  /* 0x0000000903007c0c */ /* 0x000fe20009f42270 */
[C---:B------:R-:W-:Y:S01]  /*0f10*/  VIADD R3, R11.reuse, 0x300 ;  /* 0x000003000b037836 */ /* 0x040fe20000000000 */
[----:B------:R-:W-:Y:S01]  /*0f20*/  @!P3 SEL R0, RZ, 0x1, P4 ;  /* 0x00000001ff00b807 */ /* 0x000fe20002000000 */
[----:B------:R-:W-:Y:S01]  /*0f30*/  VIADD R11, R11, 0x400 ;  /* 0x000004000b0b7836 */ /* 0x000fe20000000000 */
[----:B------:R-:W-:-:S02]  /*0f40*/  IADD3.X R13, PT, PT, R4, UR11, RZ, P5, P0 ;  /* 0x0000000b040d7c10 */ /* 0x000fc4000afe04ff */
[----:B------:R-:W-:Y:S02]  /*0f50*/  ISETP.LT.U32.AND P0, PT, R5, R18, PT ;  /* 0x000000120500720c */ /* 0x000fe40003f01070 */
[----:B------:R-:W-:Y:S02]  /*0f60*/  SEL R0, R0, 0x1, !P2 ;  /* 0x0000000100007807 */ /* 0x000fe40005000000 */
[----:B------:R-:W-:Y:S02]  /*0f70*/  ISETP.LT.AND.EX P0, PT, R13, R20, PT, P0 ;  /* 0x000000140d00720c */ /* 0x000fe40003f01300 */
[----:B------:R-:W-:Y:S02]  /*0f80*/  LOP3.LUT P4, RZ, R0, 0xff, RZ, 0xc0, !PT ;  /* 0x000000ff00ff7812 */ /* 0x000fe4000788c0ff */
[----:B------:R-:W-:Y:S02]  /*0f90*/  SEL R14, R5, R18, P0 ;  /* 0x00000012050e7207 */ /* 0x000fe40000000000 */
[----:B------:R-:W-:-:S02]  /*0fa0*/  SEL R16, R13, R20, P0 ;  /* 0x000000140d107207 */ /* 0x000fc40000000000 */
[----:B------:R-:W-:Y:S02]  /*0fb0*/  SHF.R.S32.HI R4, RZ, 0x1f, R3 ;  /* 0x0000001fff047819 */ /* 0x000fe40000011403 */
[----:B------:R-:W-:Y:S02]  /*0fc0*/  @!P2 SEL R14, R5, R18, !P3 ;  /* 0x00000012050ea207 */ /* 0x000fe40005800000 */
[----:B------:R-:W-:Y:S02]  /*0fd0*/  @!P2 SEL R16, R13, R20, !P3 ;  /* 0x000000140d10a207 */ /* 0x000fe40005800000 */
[----:B------:R-:W-:Y:S02]  /*0fe0*/  IADD3 R3, P5, P6, R3, UR10, R12 ;  /* 0x0000000a03037c10 */ /* 0x000fe4000febe00c */
[----:B-----5:R-:W-:Y:S02]  /*0ff0*/  ISETP.EQ.AND P2, PT, R2, UR9, P4 ;  /* 0x0000000902007c0c */ /* 0x020fe4000a742270 */
[----:B------:R-:W-:-:S02]  /*1000*/  IADD3.X R13, PT, PT, R4, UR11, RZ, P5, P6 ;  /* 0x0000000b040d7c10 */ /* 0x000fc4000afec4ff */
[----:B------:R-:W-:Y:S02]  /*1010*/  ISETP.LT.U32.AND P0, PT, R3, R14, PT ;  /* 0x0000000e0300720c */ /* 0x000fe40003f01070 */
[----:B------:R-:W-:Y:S02]  /*1020*/  ISETP.NE.AND P3, PT, R2, UR9, PT ;  /* 0x0000000902007c0c */ /* 0x000fe4000bf65270 */
[----:B------:R-:W-:Y:S02]  /*1030*/  ISETP.LT.AND.EX P0, PT, R13, R16, PT, P0 ;  /* 0x000000100d00720c */ /* 0x000fe40003f01300 */
[----:B------:R-:W-:Y:S02]  /*1040*/  @!P4 SEL R0, RZ, 0x1, P3 ;  /* 0x00000001ff00c807 */ /* 0x000fe40001800000 */
[----:B------:R-:W-:Y:S02]  /*1050*/  SEL R4, R3, R14, P0 ;  /* 0x0000000e03047207 */ /* 0x000fe40000000000 */
[----:B------:R-:W-:-:S02]  /*1060*/  SEL R5, R13, R16, P0 ;  /* 0x000000100d057207 */ /* 0x000fc40000000000 */
[----:B------:R-:W-:Y:S02]  /*1070*/  SEL R0, R0, 0x1, !P2 ;  /* 0x0000000100007807 */ /* 0x000fe40005000000 */
[----:B------:R-:W-:Y:S02]  /*1080*/  @!P2 SEL R4, R3, R14, !P4 ;  /* 0x0000000e0304a207 */ /* 0x000fe40006000000 */
[----:B------:R-:W-:-:S07]  /*1090*/  @!P2 SEL R5, R13, R16, !P4 ;  /* 0x000000100d05a207 */ /* 0x000fce0006000000 */
.L_x_591:
[----:B------:R-:W-:Y:S05]  /*10a0*/  BSYNC.RECONVERGENT B2 ;  /* 0x0000000000027941 */ /* 0x000fea0003800200 */
.L_x_590:
[----:B------:R-:W-:Y:S05]  /*10b0*/  @!P1 BRA `(.L_x_585) ;  /* 0x0000000400109947 */ /* 0x000fea0003800000 */
[----:B------:R-:W-:Y:S01]  /*10c0*/  ISETP.NE.AND P0, PT, R10, 0x1, PT ;  /* 0x000000010a00780c */ /* 0x000fe20003f05270 */
[----:B------:R-:W-:Y:S01]  /*10d0*/  BSSY.RECONVERGENT B2, `(.L_x_592) ;  /* 0x000002a000027945 */ /* 0x000fe20003800200 */
[----:B------:R-:W-:-:S11]  /*10e0*/  LOP3.LUT P1, RZ, R9, 0x100, RZ, 0xc0, !PT ;  /* 0x0000010009ff7812 */ /* 0x000fd6000782c0ff */
        /* <DEDUP_REMOVED lines=9> */
[----:B------:R2:W3:Y:S01]  /*1180*/  LDG.E R15, desc[UR12][R2.64+0x400] ;  /* 0x0004000c020f7981 */ /* 0x0004e2000c1e1900 */
[----:B------:R-:W-:-:S02]  /*1190*/  LOP3.LUT P2, RZ, R0, 0xff, RZ, 0xc0, !PT ;  /* 0x000000ff00ff7812 */ /* 0x000fc4000784c0ff */
[----:B0-----:R-:W-:-:S04]  /*11a0*/  IADD3 R9, P0, PT, R9, UR10, RZ ;  /* 0x0000000a09097c10 */ /* 0x001fc8000ff1e0ff */
[----:B------:R-:W-:Y:S02]  /*11b0*/  IADD3.X R10, PT, PT, R10, UR11, RZ, P0, !PT ;  /* 0x0000000b0a0a7c10 */ /* 0x000fe400087fe4ff */
[----:B------:R-:W-:-:S04]  /*11c0*/  ISETP.LT.U32.AND P0, PT, R9, R4, PT ;  /* 0x000000040900720c */ /* 0x000fc80003f01070 */
[----:B------:R-:W-:-:S04]  /*11d0*/  ISETP.LT.AND.EX P0, PT, R10, R5, PT, P0 ;  /* 0x000000050a00720c */ /* 0x000fc80003f01300 */
[----:B--2---:R-:W-:Y:S02]  /*11e0*/  SEL R2, R10, R5, P0 ;  /* 0x000000050a027207 */ /* 0x004fe40000000000 */
[C---:B-1----:R-:W-:Y:S02]  /*11f0*/  ISETP.NE.AND P4, PT, R13.reuse, UR9, PT ;  /* 0x000000090d007c0c */ /* 0x042fe4000bf85270 */
[----:B------:R-:W-:Y:S01]  /*1200*/  ISETP.EQ.AND P3, PT, R13, UR9, P2 ;  /* 0x000000090d007c0c */ /* 0x000fe20009762270 */
[C---:B------:R-:W-:Y:S01]  /*1210*/  VIADD R13, R11.reuse, 0x100 ;  /* 0x000001000b0d7836 */ /* 0x040fe20000000000 */
[----:B------:R-:W-:Y:S01]  /*1220*/  @!P2 SEL R0, RZ, 0x1, P4 ;  /* 0x00000001ff00a807 */ /* 0x000fe20002000000 */
[----:B------:R-:W-:-:S03]  /*1230*/  VIADD R11, R11, 0x200 ;  /* 0x000002000b0b7836 */ /* 0x000fc60000000000 */
[----:B------:R-:W-:Y:S02]  /*1240*/  SEL R3, R0, 0x1, !P3 ;  /* 0x0000000100037807 */ /* 0x000fe40005800000 */
[-C--:B------:R-:W-:Y:S02]  /*1250*/  SEL R0, R9, R4.reuse, P0 ;  /* 0x0000000409007207 */ /* 0x080fe40000000000 */
[----:B------:R-:W-:Y:S02]  /*1260*/  LOP3.LUT P4, RZ, R3, 0xff, RZ, 0xc0, !PT ;  /* 0x000000ff03ff7812 */ /* 0x000fe4000788c0ff */
[----:B------:R-:W-:Y:S02]  /*1270*/  SHF.R.S32.HI R14, RZ, 0x1f, R13 ;  /* 0x0000001fff0e7819 */ /* 0x000fe4000001140d */
[----:B------:R-:W-:Y:S02]  /*1280*/  @!P3 SEL R0, R9, R4, !P2 ;  /* 0x000000040900b207 */ /* 0x000fe40005000000 */
[----:B------:R-:W-:-:S02]  /*1290*/  @!P3 SEL R2, R10, R5, !P2 ;  /* 0x000000050a02b207 */ /* 0x000fc40005000000 */
[----:B------:R-:W-:Y:S02]  /*12a0*/  IADD3 R13, P5, P6, R13, UR10, R12 ;  /* 0x0000000a0d0d7c10 */ /* 0x000fe4000febe00c */
[C---:B---3--:R-:W-:Y:S02]  /*12b0*/  ISETP.EQ.AND P3, PT, R15.reuse, UR9, P4 ;  /* 0x000000090f007c0c */ /* 0x048fe4000a762270 */
[----:B------:R-:W-:Y:S02]  /*12c0*/  ISETP.NE.AND P2, PT, R15, UR9, PT ;  /* 0x000000090f007c0c */ /* 0x000fe4000bf45270 */
[----:B------:R-:W-:Y:S02]  /*12d0*/  IADD3.X R9, PT, PT, R14, UR11, RZ, P5, P6 ;  /* 0x0000000b0e097c10 */ /* 0x000fe4000afec4ff */
[----:B------:R-:W-:Y:S02]  /*12e0*/  ISETP.LT.U32.AND P0, PT, R13, R0, PT ;  /* 0x000000000d00720c */ /* 0x000fe40003f01070 */
[----:B------:R-:W-:-:S02]  /*12f0*/  @!P4 SEL R3, RZ, 0x1, P2 ;  /* 0x00000001ff03c807 */ /* 0x000fc40001000000 */
[----:B------:R-:W-:Y:S02]  /*1300*/  ISETP.LT.AND.EX P0, PT, R9, R2, PT, P0 ;  /* 0x000000020900720c */ /* 0x000fe40003f01300 */
[----:B------:R-:W-:Y:S02]  /*1310*/  SEL R3, R3, 0x1, !P3 ;  /* 0x0000000103037807 */ /* 0x000fe40005800000 */
[----:B------:R-:W-:Y:S02]  /*1320*/  SEL R4, R13, R0, P0 ;  /* 0x000000000d047207 */ /* 0x000fe40000000000 */
[----:B------:R-:W-:Y:S02]  /*1330*/  SEL R5, R9, R2, P0 ;  /* 0x0000000209057207 */ /* 0x000fe40000000000 */
[----:B------:R-:W-:Y:S02]  /*1340*/  @!P3 SEL R4, R13, R0, !P4 ;  /* 0x000000000d04b207 */ /* 0x000fe40006000000 */
[----:B------:R-:W-:-:S02]  /*1350*/  @!P3 SEL R5, R9, R2, !P4 ;  /* 0x000000020905b207 */ /* 0x000fc40006000000 */
[----:B------:R-:W-:-:S07]  /*1360*/  PRMT R0, R3, 0x7610, R0 ;  /* 0x0000761003007816 */ /* 0x000fce0000000000 */
.L_x_593:
[----:B------:R-:W-:Y:S05]  /*1370*/  BSYNC.RECONVERGENT B2 ;  /* 0x0000000000027941 */ /* 0x000fea0003800200 */
.L_x_592:
[----:B------:R-:W-:Y:S05]  /*1380*/  @P1 BRA `(.L_x_585) ;  /* 0x00000000005c1947 */ /* 0x000fea0003800000 */
[----:B------:R-:W0:Y:S01]  /*1390*/  LDCU.64 UR10, c[0x0][0x380] ;  /* 0x00007000ff0a77ac */ /* 0x000e220008000a00 */
[----:B------:R-:W-:Y:S01]  /*13a0*/  IADD3 R12, P0, PT, R12, R11, RZ ;  /* 0x0000000b0c0c7210 */ /* 0x000fe20007f1e0ff */
[----:B------:R-:W1:Y:S03]  /*13b0*/  LDCU UR9, c[0x0][0x38c] ;  /* 0x00007180ff0977ac */ /* 0x000e660008000800 */
[----:B------:R-:W-:Y:S02]  /*13c0*/  LEA.HI.X.SX32 R9, R11, RZ, 0x1, P0 ;  /* 0x000000ff0b097211 */ /* 0x000fe400000f0eff */
[----:B0-----:R-:W-:-:S04]  /*13d0*/  LEA R2, P0, R12, UR10, 0x2 ;  /* 0x0000000a0c027c11 */ /* 0x001fc8000f8010ff */
[----:B------:R-:W-:Y:S01]  /*13e0*/  LEA.HI.X R3, R12, UR11, R9, 0x2, P0 ;  /* 0x0000000b0c037c11 */ /* 0x000fe200080f1409 */
[----:B------:R-:W0:Y:S04]  /*13f0*/  LDCU.64 UR10, c[0x0][0x390] ;  /* 0x00007200ff0a77ac */ /* 0x000e280008000a00 */
[----:B------:R-:W1:Y:S01]  /*1400*/  LDG.E R2, desc[UR12][R2.64] ;  /* 0x0000000c02027981 */ /* 0x000e62000c1e1900 */
[----:B------:R-:W-:Y:S02]  /*1410*/  LOP3.LUT P3, RZ, R0, 0xff, RZ, 0xc0, !PT ;  /* 0x000000ff00ff7812 */ /* 0x000fe4000786c0ff */
[----:B0-----:R-:W-:-:S04]  /*1420*/  IADD3 R11, P0, PT, R12, UR10, RZ ;  /* 0x0000000a0c0b7c10 */ /* 0x001fc8000ff1e0ff */
[----:B------:R-:W-:Y:S02]  /*1430*/  IADD3.X R10, PT, PT, R9, UR11, RZ, P0, !PT ;  /* 0x0000000b090a7c10 */ /* 0x000fe400087fe4ff */
[----:B------:R-:W-:-:S04]  /*1440*/  ISETP.LT.U32.AND P0, PT, R11, R4, PT ;  /* 0x000000040b00720c */ /* 0x000fc80003f01070 */
[----:B------:R-:W-:-:S04]  /*1450*/  ISETP.LT.AND.EX P0, PT, R10, R5, PT, P0 ;  /* 0x000000050a00720c */ /* 0x000fc80003f01300 */
[----:B------:R-:W-:Y:S02]  /*1460*/  SEL R9, R11, R4, P0 ;  /* 0x000000040b097207 */ /* 0x000fe40000000000 */
[C---:B-1----:R-:W-:Y:S02]  /*1470*/  ISETP.EQ.AND P1, PT, R2.reuse, UR9, P3 ;  /* 0x0000000902007c0c */ /* 0x042fe40009f22270 */
[----:B------:R-:W-:Y:S02]  /*1480*/  ISETP.NE.AND P2, PT, R2, UR9, PT ;  /* 0x0000000902007c0c */ /* 0x000fe4000bf45270 */
[----:B------:R-:W-:Y:S02]  /*1490*/  SEL R2, R10, R5, P0 ;  /* 0x000000050a027207 */ /* 0x000fe40000000000 */
[----:B------:R-:W-:-:S04]  /*14a0*/  @!P3 SEL R0, RZ, 0x1, P2 ;  /* 0x00000001ff00b807 */ /* 0x000fc80001000000 */
[----:B------:R-:W-:-:S03]  /*14b0*/  SEL R0, R0, 0x1, !P1 ;  /* 0x0000000100007807 */ /* 0x000fc60004800000 */
[----:B------:R-:W-:Y:S02]  /*14c0*/  @!P1 SEL R9, R11, R4, !P3 ;  /* 0x000000040b099207 */ /* 0x000fe40005800000 */
[----:B------:R-:W-:-:S03]  /*14d0*/  @!P1 SEL R2, R10, R5, !P3 ;  /* 0x000000050a029207 */ /* 0x000fc60005800000 */
[----:B------:R-:W-:Y:S02]  /*14e0*/  IMAD.MOV.U32 R4, RZ, RZ, R9 ;  /* 0x000000ffff047224 */ /* 0x000fe400078e0009 */
[----:B------:R-:W-:-:S07]  /*14f0*/  IMAD.MOV.U32 R5, RZ, RZ, R2 ;  /* 0x000000ffff057224 */ /* 0x000fce00078e0002 */
.L_x_585:
[----:B------:R-:W-:Y:S05]  /*1500*/  BSYNC.RECONVERGENT B1 ;  /* 0x0000000000017941 */ /* 0x000fea0003800200 */
.L_x_584:
[----:B------:R-:W-:-:S13]  /*1510*/  ISETP.GE.AND P0, PT, R8, 0x100, PT ;  /* 0x000001000800780c */ /* 0x000fda0003f06270 */
[----:B------:R-:W-:Y:S05]  /*1520*/  @!P0 BRA `(.L_x_594) ;  /* 0x0000000c003c8947 */ /* 0x000fea0003800000 */
[----:B------:R-:W0:Y:S01]  /*1530*/  S2R R10, SR_LANEID ;  /* 0x00000000000a7919 */ /* 0x000e220000000000 */
[----:B------:R-:W-:Y:S01]  /*1540*/  LOP3.LUT R2, R0, 0xff, RZ, 0xc0, !PT ;  /* 0x000000ff00027812 */ /* 0x000fe200078ec0ff */
[----:B------:R-:W-:Y:S01]  /*1550*/  BSSY.RECONVERGENT B1, `(.L_x_595) ;  /* 0x0000016000017945 */ /* 0x000fe20003800200 */
[----:B------:R1:W2:Y:S04]  /*1560*/  SHFL.DOWN PT, R9, R4, 0x1, 0x1f ;  /* 0x08201f0004097f89 */ /* 0x0002a800000e0000 */
[----:B------:R1:W3:Y:S04]  /*1570*/  SHFL.DOWN PT, R8, R5, 0x1, 0x1f ;  /* 0x08201f0005087f89 */ /* 0x0002e800000e0000 */
[----:B------:R1:W4:Y:S01]  /*1580*/  SHFL.DOWN PT, R3, R2, 0x1, 0x1f ;  /* 0x08201f0002037f89 */ /* 0x00032200000e0000 */
        /* <DEDUP_REMOVED lines=18> */
.L_x_596:
[----:B------:R-:W-:Y:S05]  /*16b0*/  BSYNC.RECONVERGENT B1 ;  /* 0x0000000000017941 */ /* 0x000fea0003800200 */
.L_x_595:
        /* <DEDUP_REMOVED lines=23> */
.L_x_598:
[----:B------:R-:W-:Y:S05]  /*1830*/  BSYNC.RECONVERGENT B1 ;  /* 0x0000000000017941 */ /* 0x000fea0003800200 */
.L_x_597:
        /* <DEDUP_REMOVED lines=20> */
.L_x_600:
[----:B------:R-:W-:Y:S05]  /*1980*/  BSYNC.RECONVERGENT B1 ;  /* 0x0000000000017941 */ /* 0x000fea0003800200 */
.L_x_599:
        /* <DEDUP_REMOVED lines=20> */
.L_x_602:
[----:B------:R-:W-:Y:S05]  /*1ad0*/  BSYNC.RECONVERGENT B1 ;  /* 0x0000000000017941 */ /* 0x000fea0003800200 */
.L_x_601:
        /* <DEDUP_REMOVED lines=20> */
.L_x_604:
[----:B------:R-:W-:Y:S05]  /*1c20*/  BSYNC.RECONVERGENT B1 ;  /* 0x0000000000017941 */ /* 0x000fea0003800200 */
.L_x_603:
        /* <DEDUP_REMOVED lines=10> */
.L_x_606:
[----:B------:R-:W-:Y:S05]  /*1cd0*/  BSYNC.RECONVERGENT B1 ;  /* 0x0000000000017941 */ /* 0x000fea0003800200 */
.L_x_605:
        /* <DEDUP_REMOVED lines=8> */
[----:B------:R-:W1:Y:S04]  /*1d60*/  LDS.64 R10, [UR4+0x20] ;  /* 0x00002004ff0a7984 */ /* 0x000e680008000a00 */
[----:B------:R-:W3:Y:S04]  /*1d70*/  LDS.U8 R16, [UR4+0x28] ;  /* 0x00002804ff107984 */ /* 0x000ee80008000000 */
[----:B------:R-:W3:Y:S04]  /*1d80*/  LDS.64 R12, [UR4+0x30] ;  /* 0x00003004ff0c7984 */ /* 0x000ee80008000a00 */
[----:B------:R-:W3:Y:S04]  /*1d90*/  LDS.U8 R17, [UR4+0x38] ;  /* 0x00003804ff117984 */ /* 0x000ee80008000000 */
[----:B0-----:R-:W0:Y:S04]  /*1da0*/  LDS.64 R2, [UR4+0x40] ;  /* 0x00004004ff027984 */ /* 0x001e280008000a00 */
[----:B------:R-:W0:Y:S04]  /*1db0*/  LDS.U8 R14, [UR4+0x48] ;  /* 0x00004804ff0e7984 */ /* 0x000e280008000000 */
[----:B--2-4-:R-:W2:Y:S01]  /*1dc0*/  LDS.64 R8, [UR4+0x50] ;  /* 0x00005004ff087984 */ /* 0x014ea20008000a00 */
[----:B-----5:R-:W-:-:S02]  /*1dd0*/  ISETP.NE.AND P2, PT, R15, RZ, PT ;  /* 0x000000ff0f00720c */ /* 0x020fc40003f45270 */
[----:B-1----:R-:W-:Y:S02]  /*1de0*/  ISETP.LT.U32.AND P0, PT, R10, R4, PT ;  /* 0x000000040a00720c */ /* 0x002fe40003f01070 */
[----:B------:R-:W-:Y:S02]  /*1df0*/  @P4 SEL R15, R0, 0x1, !P2 ;  /* 0x00000001000f4807 */ /* 0x000fe40005000000 */
[----:B------:R-:W-:Y:S01]  /*1e00*/  ISETP.LT.AND.EX P0, PT, R11, R5, PT, P0 ;  /* 0x000000050b00720c */ /* 0x000fe20003f01300 */
[----:B------:R-:W-:Y:S01]  /*1e10*/  LDS.U8 R0, [UR4+0x78] ;  /* 0x00007804ff007984 */ /* 0x000fe20008000000 */
[----:B------:R-:W-:Y:S02]  /*1e20*/  LOP3.LUT P3, RZ, R15, 0xff, RZ, 0xc0, !PT ;  /* 0x000000ff0fff7812 */ /* 0x000fe4000786c0ff */
[----:B---3--:R-:W-:-:S03]  /*1e30*/  ISETP.NE.AND P5, PT, R16, RZ, PT ;  /* 0x000000ff1000720c */ /* 0x008fc60003fa5270 */
[C---:B------:R-:W-:Y:S02]  /*1e40*/  @P2 SEL R4, R10.reuse, R4, P0 ;  /* 0x000000040a042207 */ /* 0x040fe40000000000 */
[C---:B------:R-:W-:Y:S02]  /*1e50*/  @P2 SEL R5, R11.reuse, R5, P0 ;  /* 0x000000050b052207 */ /* 0x040fe40000000000 */
[----:B------:R-:W-:Y:S02]  /*1e60*/  SEL R7, R10, R4, !P4 ;  /* 0x000000040a077207 */ /* 0x000fe40006000000 */
[----:B------:R-:W-:Y:S02]  /*1e70*/  SEL R5, R11, R5, !P4 ;  /* 0x000000050b057207 */ /* 0x000fe40006000000 */
[----:B------:R-:W-:Y:S01]  /*1e80*/  ISETP.LT.U32.AND P0, PT, R12, R7, PT ;  /* 0x000000070c00720c */ /* 0x000fe20003f01070 */
[----:B------:R-:W-:Y:S01]  /*1e90*/  LDS.64 R10, [UR4+0x60] ;  /* 0x00006004ff0a7984 */ /* 0x000fe20008000a00 */
[----:B------:R-:W-:-:S02]  /*1ea0*/  @P3 SEL R16, R15, 0x1, !P5 ;  /* 0x000000010f103807 */ /* 0x000fc40006800000 */
[----:B------:R-:W-:Y:S01]  /*1eb0*/  ISETP.LT.AND.EX P0, PT, R13, R5, PT, P0 ;  /* 0x000000050d00720c */ /* 0x000fe20003f01300 */
[----:B------:R-:W1:Y:S01]  /*1ec0*/  LDS.U8 R15, [UR4+0x58] ;  /* 0x00005804ff0f7984 */ /* 0x000e620008000000 */
[----:B------:R-:W-:Y:S02]  /*1ed0*/  LOP3.LUT P2, RZ, R16, 0xff, RZ, 0xc0, !PT ;  /* 0x000000ff10ff7812 */ /* 0x000fe4000784c0ff */
[C---:B------:R-:W-:Y:S02]  /*1ee0*/  @P5 SEL R7, R12.reuse, R7, P0 ;  /* 0x000000070c075207 */ /* 0x040fe40000000000 */
[----:B------:R-:W-:Y:S02]  /*1ef0*/  ISETP.NE.AND P4, PT, R17, RZ, PT ;  /* 0x000000ff1100720c */ /* 0x000fe40003f85270 */
[----:B------:R-:W-:Y:S02]  /*1f00*/  @P5 SEL R5, R13, R5, P0 ;  /* 0x000000050d055207 */ /* 0x000fe40000000000 */
[----:B------:R-:W-:-:S02]  /*1f10*/  SEL R7, R12, R7, !P3 ;  /* 0x000000070c077207 */ /* 0x000fc40005800000 */
[----:B------:R-:W-:Y:S01]  /*1f20*/  SEL R13, R13, R5, !P3 ;  /* 0x000000050d0d7207 */ /* 0x000fe20005800000 */
[----:B------:R-:W3:Y:S01]  /*1f30*/  LDS.U8 R12, [UR4+0x68] ;  /* 0x00006804ff0c7984 */ /* 0x000ee20008000000 */
[----:B0-----:R-:W-:Y:S02]  /*1f40*/  ISETP.LT.U32.AND P0, PT, R2, R7, PT ;  /* 0x000000070200720c */ /* 0x001fe40003f01070 */
[----:B------:R-:W-:Y:S01]  /*1f50*/  @P2 SEL R17, R16, 0x1, !P4 ;  /* 0x0000000110112807 */ /* 0x000fe20006000000 */
[----:B------:R-:W0:Y:S01]  /*1f60*/  LDS.64 R4, [UR4+0x70] ;  /* 0x00007004ff047984 */ /* 0x000e220008000a00 */
[----:B------:R-:W-:Y:S02]  /*1f70*/  ISETP.LT.AND.EX P0, PT, R3, R13, PT, P0 ;  /* 0x0000000d0300720c */ /* 0x000fe40003f01300 */
[----:B------:R-:W-:Y:S02]  /*1f80*/  ISETP.NE.AND P3, PT, R14, RZ, PT ;  /* 0x000000ff0e00720c */ /* 0x000fe40003f65270 */
[----:B------:R-:W-:-:S02]  /*1f90*/  @P4 SEL R7, R2, R7, P0 ;  /* 0x0000000702074207 */ /* 0x000fc40000000000 */
[----:B------:R-:W-:Y:S02]  /*1fa0*/  LOP3.LUT P5, RZ, R17, 0xff, RZ, 0xc0, !PT ;  /* 0x000000ff11ff7812 */ /* 0x000fe400078ac0ff */
[C---:B------:R-:W-:Y:S02]  /*1fb0*/  @P4 SEL R13, R3.reuse, R13, P0 ;  /* 0x0000000d030d4207 */ /* 0x040fe40000000000 */
[----:B------:R-:W-:Y:S02]  /*1fc0*/  SEL R7, R2, R7, !P2 ;  /* 0x0000000702077207 */ /* 0x000fe40005000000 */
[----:B------:R-:W-:Y:S02]  /*1fd0*/  SEL R13, R3, R13, !P2 ;  /* 0x0000000d030d7207 */ /* 0x000fe40005000000 */
[----:B--2---:R-:W-:Y:S01]  /*1fe0*/  ISETP.LT.U32.AND P0, PT, R8, R7, PT ;  /* 0x000000070800720c */ /* 0x004fe20003f01070 */
[----:B------:R-:W2:Y:S03]  /*1ff0*/  LDS.64 R2, [UR4+0x80] ;  /* 0x00008004ff027984 */ /* 0x000ea60008000a00 */
[----:B------:R-:W-:-:S02]  /*2000*/  ISETP.LT.AND.EX P0, PT, R9, R13, PT, P0 ;  /* 0x0000000d0900720c */ /* 0x000fc40003f01300 */
[----:B------:R-:W-:Y:S02]  /*2010*/  @P5 SEL R14, R17, 0x1, !P3 ;  /* 0x00000001110e5807 */ /* 0x000fe40005800000 */
[C---:B------:R-:W-:Y:S02]  /*2020*/  @P3 SEL R7, R8.reuse, R7, P0 ;  /* 0x0000000708073207 */ /* 0x040fe40000000000 */
[----:B-1----:R-:W-:Y:S02]  /*2030*/  ISETP.NE.AND P2, PT, R15, RZ, PT ;  /* 0x000000ff0f00720c */ /* 0x002fe40003f45270 */
[----:B------:R-:W-:Y:S02]  /*2040*/  @P3 SEL R13, R9, R13, P0 ;  /* 0x0000000d090d3207 */ /* 0x000fe40000000000 */
[----:B------:R-:W-:Y:S02]  /*2050*/  SEL R7, R8, R7, !P5 ;  /* 0x0000000708077207 */ /* 0x000fe40006800000 */
[----:B------:R-:W-:-:S02]  /*2060*/  LOP3.LUT P4, RZ, R14, 0xff, RZ, 0xc0, !PT ;  /* 0x000000ff0eff7812 */ /* 0x000fc4000788c0ff */
[----:B------:R-:W-:Y:S02]  /*2070*/  SEL R9, R9, R13, !P5 ;  /* 0x0000000d09097207 */ /* 0x000fe40006800000 */
[----:B------:R-:W-:Y:S02]  /*2080*/  ISETP.LT.U32.AND P0, PT, R10, R7, PT ;  /* 0x000000070a00720c */ /* 0x000fe40003f01070 */
[----:B---3--:R-:W-:Y:S02]  /*2090*/  ISETP.NE.AND P3, PT, R12, RZ, PT ;  /* 0x000000ff0c00720c */ /* 0x008fe40003f65270 */
[----:B------:R-:W-:-:S04]  /*20a0*/  ISETP.LT.AND.EX P0, PT, R11, R9, PT, P0 ;  /* 0x000000090b00720c */ /* 0x000fc80003f01300 */
[----:B------:R-:W-:Y:S02]  /*20b0*/  @P2 SEL R7, R10, R7, P0 ;  /* 0x000000070a072207 */ /* 0x000fe40000000000 */
[----:B------:R-:W-:Y:S02]  /*20c0*/  @P4 SEL R15, R14, 0x1, !P2 ;  /* 0x000000010e0f4807 */ /* 0x000fe40005000000 */
[----:B------:R-:W-:Y:S02]  /*20d0*/  @P2 SEL R9, R11, R9, P0 ;  /* 0x000000090b092207 */ /* 0x000fe40000000000 */
[----:B------:R-:W-:Y:S02]  /*20e0*/  SEL R7, R10, R7, !P4 ;  /* 0x000000070a077207 */ /* 0x000fe40006000000 */
[----:B------:R-:W-:Y:S02]  /*20f0*/  LOP3.LUT P5, RZ, R15, 0xff, RZ, 0xc0, !PT ;  /* 0x000000ff0fff7812 */ /* 0x000fe400078ac0ff */
[----:B------:R-:W-:-:S02]  /*2100*/  SEL R11, R11, R9, !P4 ;  /* 0x000000090b0b7207 */ /* 0x000fc40006000000 */
[----:B0-----:R-:W-:Y:S02]  /*2110*/  ISETP.LT.U32.AND P0, PT, R4, R7, PT ;  /* 0x000000070400720c */ /* 0x001fe40003f01070 */
[----:B------:R-:W-:Y:S02]  /*2120*/  ISETP.NE.AND P4, PT, R0, RZ, PT ;  /* 0x000000ff0000720c */ /* 0x000fe40003f85270 */
[----:B------:R-:W-:-:S04]  /*2130*/  ISETP.LT.AND.EX P0, PT, R5, R11, PT, P0 ;  /* 0x0000000b0500720c */ /* 0x000fc80003f01300 */
[C---:B------:R-:W-:Y:S02]  /*2140*/  @P3 SEL R7, R4.reuse, R7, P0 ;  /* 0x0000000704073207 */ /* 0x040fe40000000000 */
[----:B------:R-:W-:Y:S02]  /*2150*/  @P5 SEL R12, R15, 0x1, !P3 ;  /* 0x000000010f0c5807 */ /* 0x000fe40005800000 */
[C---:B------:R-:W-:Y:S02]  /*2160*/  @P3 SEL R11, R5.reuse, R11, P0 ;  /* 0x0000000b050b3207 */ /* 0x040fe40000000000 */
[----:B------:R-:W-:Y:S02]  /*2170*/  SEL R7, R4, R7, !P5 ;  /* 0x0000000704077207 */ /* 0x000fe40006800000 */
[----:B------:R-:W-:Y:S02]  /*2180*/  LOP3.LUT P2, RZ, R12, 0xff, RZ, 0xc0, !PT ;  /* 0x000000ff0cff7812 */ /* 0x000fe4000784c0ff */
[----:B------:R-:W-:-:S02]  /*2190*/  SEL R5, R5, R11, !P5 ;  /* 0x0000000b05057207 */ /* 0x000fc40006800000 */
[----:B--2---:R-:W-:-:S04]  /*21a0*/  ISETP.LT.U32.AND P0, PT, R2, R7, PT ;  /* 0x000000070200720c */ /* 0x004fc80003f01070 */
[----:B------:R-:W-:-:S04]  /*21b0*/  ISETP.LT.AND.EX P0, PT, R3, R5, PT, P0 ;  /* 0x000000050300720c */ /* 0x000fc80003f01300 */
[----:B------:R-:W-:Y:S02]  /*21c0*/  @P4 SEL R7, R2, R7, P0 ;  /* 0x0000000702074207 */ /* 0x000fe40000000000 */
[C---:B------:R-:W-:Y:S02]  /*21d0*/  @P4 SEL R5, R3.reuse, R5, P0 ;  /* 0x0000000503054207 */ /* 0x040fe40000000000 */
[----:B------:R-:W-:Y:S02]  /*21e0*/  @P2 SEL R0, R12, 0x1, !P4 ;  /* 0x000000010c002807 */ /* 0x000fe40006000000 */
[----:B------:R-:W-:Y:S02]  /*21f0*/  SEL R4, R2, R7, !P2 ;  /* 0x0000000702047207 */ /* 0x000fe40005000000 */
[----:B------:R-:W-:Y:S01]  /*2200*/  SEL R5, R3, R5, !P2 ;  /* 0x0000000503057207 */ /* 0x000fe20005000000 */
[----:B------:R-:W-:Y:S06]  /*2210*/  BRA `(.L_x_607) ;  /* 0x0000003400a87947 */ /* 0x000fec0003800000 */
.L_x_594:
[----:B------:R-:W0:Y:S01]  /*2220*/  S2R R13, SR_LANEID ;  /* 0x00000000000d7919 */ /* 0x000e220000000000 */
[----:B------:R-:W-:Y:S01]  /*2230*/  LOP3.LUT R2, R7, 0x3e0, RZ, 0xc0, !PT ;  /* 0x000003e007027812 */ /* 0x000fe200078ec0ff */
[----:B------:R-:W-:Y:S03]  /*2240*/  BSSY.RECONVERGENT B1, `(.L_x_608) ;  /* 0x0000022000017945 */ /* 0x000fe60003800200 */
[----:B------:R-:W-:Y:S01]  /*2250*/  LOP3.LUT R9, RZ, R2, RZ, 0x33, !PT ;  /* 0x00000002ff097212 */ /* 0x000fe200078e33ff */
[----:B------:R-:W-:-:S04]  /*2260*/  VIADD R3, R2, 0x20 ;  /* 0x0000002002037836 */ /* 0x000fc80000000000 */
[----:B------:R-:W-:Y:S01]  /*2270*/  IMAD.IADD R2, R8, 0x1, R9 ;  /* 0x0000000108027824 */ /* 0x000fe200078e0209 */
[----:B------:R-:W-:-:S04]  /*2280*/  ISETP.GT.AND P0, PT, R3, R8, PT ;  /* 0x000000080300720c */ /* 0x000fc80003f04270 */
[----:B------:R-:W-:-:S05]  /*2290*/  SEL R2, R2, 0x1f, P0 ;  /* 0x0000001f02027807 */ /* 0x000fca0000000000 */
[----:B------:R1:W2:Y:S01]  /*22a0*/  SHFL.DOWN PT, R10, R5, 0x1, R2 ;  /* 0x08200000050a7989 */ /* 0x0002a200000e0002 */
[C---:B0-----:R-:W-:Y:S01]  /*22b0*/  VIADD R3, R13.reuse, 0x2 ;  /* 0x000000020d037836 */ /* 0x041fe20000000000 */
[CC--:B------:R-:W-:Y:S01]  /*22c0*/  ISETP.GE.AND P0, PT, R13.reuse, R2.reuse, PT ;  /* 0x000000020d00720c */ /* 0x0c0fe20003f06270 */
[C---:B------:R-:W-:Y:S01]  /*22d0*/  VIADD R11, R13.reuse, 0x8 ;  /* 0x000000080d0b7836 */ /* 0x040fe20000000000 */
[C---:B------:R-:W-:Y:S01]  /*22e0*/  ISETP.NE.AND P1, PT, R13.reuse, RZ, PT ;  /* 0x000000ff0d00720c */ /* 0x040fe20003f25270 */
[----:B------:R-:W-:Y:S01]  /*22f0*/  VIADD R9, R13, 0x4 ;  /* 0x000000040d097836 */ /* 0x000fe20000000000 */
[-C--:B------:R-:W-:Y:S02]  /*2300*/  ISETP.GT.AND P5, PT, R3, R2.reuse, PT ;  /* 0x000000020300720c */ /* 0x080fe40003fa4270 */
[----:B------:R-:W-:Y:S02]  /*2310*/  LOP3.LUT R3, R0, 0xff, RZ, 0xc0, !PT ;  /* 0x000000ff00037812 */ /* 0x000fe400078ec0ff */
[----:B------:R-:W-:-:S02]  /*2320*/  ISETP.GT.AND P2, PT, R11, R2, PT ;  /* 0x000000020b00720c */ /* 0x000fc40003f44270 */
[----:B------:R1:W0:Y:S01]  /*2330*/  SHFL.DOWN PT, R11, R4, 0x1, R2 ;  /* 0x08200000040b7989 */ /* 0x00022200000e0002 */
[----:B------:R-:W-:Y:S01]  /*2340*/  ISETP.GT.AND P3, PT, R9, R2, PT ;  /* 0x000000020900720c */ /* 0x000fe20003f64270 */
[----:B------:R-:W-:Y:S02]  /*2350*/  VIADD R9, R13, 0x10 ;  /* 0x000000100d097836 */ /* 0x000fe40000000000 */
[----:B------:R1:W3:Y:S01]  /*2360*/  SHFL.DOWN PT, R3, R3, 0x1, R2 ;  /* 0x0820000003037989 */ /* 0x0002e200000e0002 */
[----:B--2---:R-:W-:Y:S09]  /*2370*/  @P0 BRA `(.L_x_609) ;  /* 0x0000000000380947 */ /* 0x004ff20003800000 */
[----:B---3--:R-:W-:Y:S01]  /*2380*/  LOP3.LUT P0, RZ, R3, 0xff, RZ, 0xc0, !PT ;  /* 0x000000ff03ff7812 */ /* 0x008fe2000780c0ff */
[----:B------:R-:W-:Y:S01]  /*2390*/  IMAD.MOV.U32 R13, RZ, RZ, 0x1 ;  /* 0x00000001ff0d7424 */ /* 0x000fe200078e00ff */
[----:B------:R-:W-:-:S04]  /*23a0*/  LOP3.LUT P4, R12, R0, 0xff, RZ, 0xc0, !PT ;  /* 0x000000ff000c7812 */ /* 0x000fc8000788c0ff */
[----:B------:R-:W-:-:S13]  /*23b0*/  PLOP3.LUT P0, PT, P4, P0, PT, 0x2f, 0xf2 ;  /* 0x0000000000f2781c */ /* 0x000fda0002700577 */
[----:B0-----:R-:W-:Y:S02]  /*23c0*/  @!P0 ISETP.LT.U32.AND P4, PT, R11, R4, PT ;  /* 0x000000040b00820c */ /* 0x001fe40003f81070 */
[----:B------:R-:W-:Y:S02]  /*23d0*/  @P0 ISETP.NE.AND P6, PT, R12, RZ, PT ;  /* 0x000000ff0c00020c */ /* 0x000fe40003fc5270 */
[----:B------:R-:W-:Y:S02]  /*23e0*/  @!P0 PRMT R0, R13, 0x7610, R0 ;  /* 0x000076100d008816 */ /* 0x000fe40000000000 */
[----:B------:R-:W-:Y:S02]  /*23f0*/  @!P0 ISETP.LT.AND.EX P4, PT, R10, R5, PT, P4 ;  /* 0x000000050a00820c */ /* 0x000fe40003f81340 */
[----:B------:R-:W-:Y:S02]  /*2400*/  @P0 SEL R3, R3, R0, !P6 ;  /* 0x0000000003030207 */ /* 0x000fe40007000000 */
[----:B-1----:R-:W-:-:S02]  /*2410*/  @!P0 SEL R4, R11, R4, P4 ;  /* 0x000000040b048207 */ /* 0x002fc40002000000 */
[C---:B------:R-:W-:Y:S02]  /*2420*/  @!P0 SEL R5, R10.reuse, R5, P4 ;  /* 0x000000050a058207 */ /* 0x040fe40002000000 */
[----:B------:R-:W-:Y:S02]  /*2430*/  @P0 PRMT R0, R3, 0x7610, R0 ;  /* 0x0000761003000816 */ /* 0x000fe40000000000 */
[----:B------:R-:W-:Y:S02]  /*2440*/  @P0 SEL R4, R11, R4, !P6 ;  /* 0x000000040b040207 */ /* 0x000fe40007000000 */
[----:B------:R-:W-:-:S07]  /*2450*/  @P0 SEL R5, R10, R5, !P6 ;  /* 0x000000050a050207 */ /* 0x000fce0007000000 */
.L_x_609:
[----:B------:R-:W-:Y:S05]  /*2460*/  BSYNC.RECONVERGENT B1 ;  /* 0x0000000000017941 */ /* 0x000fea0003800200 */
.L_x_608:
[----:B---3--:R-:W-:Y:S01]  /*2470*/  LOP3.LUT R3, R0, 0xff, RZ, 0xc0, !PT ;  /* 0x000000ff00037812 */ /* 0x008fe200078ec0ff */
[----:B------:R2:W3:Y:S01]  /*2480*/  SHFL.DOWN PT, R10, R5, 0x2, R2 ;  /* 0x08400000050a7989 */ /* 0x0004e200000e0002 */
[----:B------:R-:W-:Y:S01]  /*2490*/  ISETP.GT.AND P4, PT, R9, R2, PT ;  /* 0x000000020900720c */ /* 0x000fe20003f84270 */
[----:B------:R-:W-:Y:S02]  /*24a0*/  BSSY.RECONVERGENT B1, `(.L_x_610) ;  /* 0x0000012000017945 */ /* 0x000fe40003800200 */
[----:B------:R2:W4:Y:S04]  /*24b0*/  SHFL.DOWN PT, R9, R4, 0x2, R2 ;  /* 0x0840000004097989 */ /* 0x00052800000e0002 */
[----:B------:R2:W0:Y:S01]  /*24c0*/  SHFL.DOWN PT, R3, R3, 0x2, R2 ;  /* 0x0840000003037989 */ /* 0x00042200000e0002 */
        /* <DEDUP_REMOVED lines=10> */
[----:B-12---:R-:W-:-:S02]  /*2570*/  @!P0 SEL R4, R9, R4, P5 ;  /* 0x0000000409048207 */ /* 0x006fc40002800000 */
[C---:B------:R-:W-:Y:S02]  /*2580*/  @!P0 SEL R5, R10.reuse, R5, P5 ;  /* 0x000000050a058207 */ /* 0x040fe40002800000 */
[----:B------:R-:W-:Y:S02]  /*2590*/  @P0 PRMT R0, R3, 0x7610, R0 ;  /* 0x0000761003000816 */ /* 0x000fe40000000000 */
[----:B------:R-:W-:Y:S02]  /*25a0*/  @P0 SEL R4, R9, R4, !P6 ;  /* 0x0000000409040207 */ /* 0x000fe40007000000 */
[----:B------:R-:W-:-:S07]  /*25b0*/  @P0 SEL R5, R10, R5, !P6 ;  /* 0x000000050a050207 */ /* 0x000fce0007000000 */
.L_x_611:
[----:B------:R-:W-:Y:S05]  /*25c0*/  BSYNC.RECONVERGENT B1 ;  /* 0x0000000000017941 */ /* 0x000fea0003800200 */
.L_x_610:
[----:B0-----:R-:W-:Y:S01]  /*25d0*/  LOP3.LUT R3, R0, 0xff, RZ, 0xc0, !PT ;  /* 0x000000ff00037812 */ /* 0x001fe200078ec0ff */
[----:B----4-:R0:W4:Y:S01]  /*25e0*/  SHFL.DOWN PT, R9, R4, 0x4, R2 ;  /* 0x0880000004097989 */ /* 0x01012200000e0002 */
[----:B------:R-:W-:Y:S03]  /*25f0*/  BSSY.RECONVERGENT B1, `(.L_x_612) ;  /* 0x0000012000017945 */ /* 0x000fe60003800200 */
[----:B---3--:R0:W3:Y:S04]  /*2600*/  SHFL.DOWN PT, R10, R5, 0x4, R2 ;  /* 0x08800000050a7989 */ /* 0x0080e800000e0002 */
        /* <DEDUP_REMOVED lines=16> */
.L_x_613:
[----:B------:R-:W-:Y:S05]  /*2710*/  BSYNC.RECONVERGENT B1 ;  /* 0x0000000000017941 */ /* 0x000fea0003800200 */
.L_x_612:
        /* <DEDUP_REMOVED lines=20> */
.L_x_615:
[----:B------:R-:W-:Y:S05]  /*2860*/  BSYNC.RECONVERGENT B1 ;  /* 0x0000000000017941 */ /* 0x000fea0003800200 */
.L_x_614:
        /* <DEDUP_REMOVED lines=8> */
[----:B-12---:R-:W-:-:S04]  /*28f0*/  LOP3.LUT P2, R2, R0, 0xff, RZ, 0xc0, !PT ;  /* 0x000000ff00027812 */ /* 0x006fc8000784c0ff */
[----:B------:R-:W-:-:S13]  /*2900*/  PLOP3.LUT P0, PT, P2, P0, PT, 0x2f, 0xf2 ;  /* 0x0000000000f2781c */ /* 0x000fda0001700577 */
[----:B----4-:R-:W-:Y:S02]  /*2910*/  @!P0 ISETP.LT.U32.AND P2, PT, R9, R4, PT ;  /* 0x000000040900820c */ /* 0x010fe40003f41070 */
[----:B------:R-:W-:Y:S02]  /*2920*/  @P0 ISETP.NE.AND P3, PT, R2, RZ, PT ;  /* 0x000000ff0200020c */ /* 0x000fe40003f65270 */
[----:B------:R-:W-:Y:S02]  /*2930*/  @!P0 PRMT R0, R11, 0x7610, R0 ;  /* 0x000076100b008816 */ /* 0x000fe40000000000 */
[----:B---3--:R-:W-:Y:S02]  /*2940*/  @!P0 ISETP.LT.AND.EX P2, PT, R10, R5, PT, P2 ;  /* 0x000000050a00820c */ /* 0x008fe40003f41320 */
[----:B------:R-:W-:Y:S02]  /*2950*/  @P0 SEL R2, R3, R0, !P3 ;  /* 0x0000000003020207 */ /* 0x000fe40005800000 */
[----:B------:R-:W-:-:S02]  /*2960*/  @!P0 SEL R4, R9, R4, P2 ;  /* 0x0000000409048207 */ /* 0x000fc40001000000 */
[----:B------:R-:W-:Y:S02]  /*2970*/  @!P0 SEL R5, R10, R5, P2 ;  /* 0x000000050a058207 */ /* 0x000fe40001000000 */
[----:B------:R-:W-:Y:S02]  /*2980*/  @P0 PRMT R0, R2, 0x7610, R0 ;  /* 0x0000761002000816 */ /* 0x000fe40000000000 */
[----:B------:R-:W-:Y:S02]  /*2990*/  @P0 SEL R4, R9, R4, !P3 ;  /* 0x0000000409040207 */ /* 0x000fe40005800000 */
[----:B------:R-:W-:-:S07]  /*29a0*/  @P0 SEL R5, R10, R5, !P3 ;  /* 0x000000050a050207 */ /* 0x000fce0005800000 */
.L_x_617:
[----:B------:R-:W-:Y:S05]  /*29b0*/  BSYNC.RECONVERGENT B1 ;  /* 0x0000000000017941 */ /* 0x000fea0003800200 */
.L_x_616:
[----:B------:R-:W-:Y:S04]  /*29c0*/  BSSY.RECONVERGENT B1, `(.L_x_618) ;  /* 0x000000a000017945 */ /* 0x000fe80003800200 */
[----:B------:R-:W-:Y:S05]  /*29d0*/  @P1 BRA `(.L_x_619) ;  /* 0x0000000000201947 */ /* 0x000fea0003800000 */
[----:B---3--:R-:W3:Y:S01]  /*29e0*/  S2R R10, SR_CgaCtaId ;  /* 0x00000000000a7919 */ /* 0x008ee20000008800 */
[----:B0-----:R-:W-:Y:S02]  /*29f0*/  MOV R3, 0x400 ;  /* 0x0000040000037802 */ /* 0x001fe40000000f00 */
[----:B-12---:R-:W-:-:S04]  /*2a00*/  SHF.R.U32.HI R2, RZ, 0x1, R7 ;  /* 0x00000001ff027819 */ /* 0x006fc80000011607 */
[----:B------:R-:W-:Y:S02]  /*2a10*/  LOP3.LUT R2, R2, 0x1f0, RZ, 0xc0, !PT ;  /* 0x000001f002027812 */ /* 0x000fe400078ec0ff */
[----:B---3--:R-:W-:-:S05]  /*2a20*/  LEA R3, R10, R3, 0x18 ;  /* 0x000000030a037211 */ /* 0x008fca00078ec0ff */
[----:B------:R-:W-:-:S05]  /*2a30*/  IMAD.IADD R3, R2, 0x1, R3 ;  /* 0x0000000102037824 */ /* 0x000fca00078e0203 */
[----:B------:R0:W-:Y:S04]  /*2a40*/  STS.64 [R3+0x10], R4 ;  /* 0x0000100403007388 */ /* 0x0001e80000000a00 */
[----:B------:R0:W-:Y:S02]  /*2a50*/  STS.U8 [R3+0x8], R0 ;  /* 0x0000080003007388 */ /* 0x0001e40000000000 */
.L_x_619:
[----:B------:R-:W-:Y:S05]  /*2a60*/  BSYNC.RECONVERGENT B1 ;  /* 0x0000000000017941 */ /* 0x000fea0003800200 */
.L_x_618:
[----:B------:R-:W-:Y:S01]  /*2a70*/  BAR.SYNC.DEFER_BLOCKING 0x0 ;  /* 0x0000000000007b1d */ /* 0x000fe20000010000 */
[----:B------:R-:W-:-:S13]  /*2a80*/  ISETP.NE.AND P1, PT, R7, RZ, PT ;  /* 0x000000ff0700720c */ /* 0x000fda0003f25270 */
[----:B------:R-:W-:Y:S05]  /*2a90*/  @P1 BRA `(.L_x_607) ;  /* 0x0000002c00881947 */ /* 0x000fea0003800000 */
[C---:B------:R-:W-:Y:S02]  /*2aa0*/  ISETP.GE.AND P0, PT, R8.reuse, 0x21, PT ;  /* 0x000000210800780c */ /* 0x040fe40003f06270 */
[C---:B------:R-:W-:Y:S02]  /*2ab0*/  ISETP.GE.AND P2, PT, R8.reuse, 0x41, PT ;  /* 0x000000410800780c */ /* 0x040fe40003f46270 */
[C---:B------:R-:W-:Y:S02]  /*2ac0*/  ISETP.GE.AND P3, PT, R8.reuse, 0x61, PT ;  /* 0x000000610800780c */ /* 0x040fe40003f66270 */
[----:B------:R-:W-:-:S07]  /*2ad0*/  ISETP.GE.AND P4, PT, R8, 0x81, PT ;  /* 0x000000810800780c */ /* 0x000fce0003f86270 */
[----:B------:R-:W-:Y:S06]  /*2ae0*/  @!P0 BRA `(.L_x_620) ;  /* 0x00000000003c8947 */ /* 0x000fec0003800000 */
[----:B------:R-:W5:Y:S01]  /*2af0*/  S2UR UR5, SR_CgaCtaId ;  /* 0x00000000000579c3 */ /* 0x000f620000008800 */
[----:B------:R-:W-:Y:S01]  /*2b00*/  UMOV UR4, 0x400 ;  /* 0x0000040000047882 */ /* 0x000fe20000000000 */
[----:B------:R-:W-:Y:S01]  /*2b10*/  LOP3.LUT P5, RZ, R0, 0xff, RZ, 0xc0, !PT ;  /* 0x000000ff00ff7812 */ /* 0x000fe200078ac0ff */
[----:B-----5:R-:W-:-:S09]  /*2b20*/  ULEA UR4, UR5, UR4, 0x18 ;  /* 0x0000000405047291 */ /* 0x020fd2000f8ec0ff */
[----:B------:R-:W5:Y:S04]  /*2b30*/  LDS.U8 R7, [UR4+0x18] ;  /* 0x00001804ff077984 */ /* 0x000f680008000000 */
[----:B012---:R-:W0:Y:S01]  /*2b40*/  LDS.64 R2, [UR4+0x20] ;  /* 0x00002004ff027984 */ /* 0x007e220008000a00 */
        /* <DEDUP_REMOVED lines=9> */
.L_x_620:
[----:B------:R-:W-:Y:S01]  /*2be0*/  ISETP.GE.AND P5, PT, R8, 0xa1, PT ;  /* 0x000000a10800780c */ /* 0x000fe20003fa6270 */
[----:B------:R-:W-:-:S12]  /*2bf0*/  @!P2 BRA `(.L_x_621) ;  /* 0x00000000003ca947 */ /* 0x000fd80003800000 */
        /* <DEDUP_REMOVED lines=15> */
.L_x_621:
        /* <DEDUP_REMOVED lines=17> */
.L_x_622:
        /* <DEDUP_REMOVED lines=17> */
.L_x_623:
[----:B------:R-:W-:Y:S05]  /*2f10*/  @!P5 BRA `(.L_x_624) ;  /* 0x00000000003cd947 */ /* 0x000fea0003800000 */
        /* <DEDUP_REMOVED lines=15> */
.L_x_624:
        /* <DEDUP_REMOVED lines=16> */
.L_x_625:
        /* <DEDUP_REMOVED lines=17> */
.L_x_583:
[----:B------:R-:W0:Y:S01]  /*3220*/  S2R R7, SR_TID.X ;  /* 0x0000000000077919 */ /* 0x000e220000002100 */
[----:B------:R-:W1:Y:S01]  /*3230*/  LDCU.64 UR8, c[0x0][0x380] ;  /* 0x00007000ff0877ac */ /* 0x000e620008000a00 */
[----:B------:R-:W2:Y:S01]  /*3240*/  LDCU UR10, c[0x0][0x38c] ;  /* 0x00007180ff0a77ac */ /* 0x000ea20008000800 */
[----:B------:R-:W3:Y:S01]  /*3250*/  LDCU.64 UR6, c[0x0][0x390] ;  /* 0x00007200ff0677ac */ /* 0x000ee20008000a00 */
[----:B0-----:R-:W-:-:S05]  /*3260*/  IADD3 R0, P0, PT, R12, R7, RZ ;  /* 0x000000070c007210 */ /* 0x001fca0007f1e0ff */
[----:B------:R-:W-:Y:S01]  /*3270*/  IMAD.X R5, RZ, RZ, RZ, P0 ;  /* 0x000000ffff057224 */ /* 0x000fe200000e06ff */
[----:B-1----:R-:W-:-:S04]  /*3280*/  LEA R4, P0, R0, UR8, 0x2 ;  /* 0x0000000800047c11 */ /* 0x002fc8000f8010ff */
[----:B------:R-:W-:-:S05]  /*3290*/  LEA.HI.X R5, R0, UR9, R5, 0x2, P0 ;  /* 0x0000000900057c11 */ /* 0x000fca00080f1405 */
[----:B------:R-:W2:Y:S04]  /*32a0*/  LDG.E R8, desc[UR12][R4.64] ;  /* 0x0000000c04087981 */ /* 0x000ea8000c1e1900 */
[----:B------:R-:W4:Y:S04]  /*32b0*/  LDG.E R10, desc[UR12][R4.64+0x800] ;  /* 0x0008000c040a7981 */ /* 0x000f28000c1e1900 */
[----:B------:R-:W5:Y:S04]  /*32c0*/  LDG.E R0, desc[UR12][R4.64+0x400] ;  /* 0x0004000c04007981 */ /* 0x000f68000c1e1900 */
[----:B------:R0:W5:Y:S01]  /*32d0*/  LDG.E R11, desc[UR12][R4.64+0xc00] ;  /* 0x000c000c040b7981 */ /* 0x000162000c1e1900 */
[----:B------:R-:W-:Y:S01]  /*32e0*/  VIADD R9, R7, 0x200 ;  /* 0x0000020007097836 */ /* 0x000fe20000000000 */
[----:B---3--:R-:W-:-:S04]  /*32f0*/  IADD3 R16, P1, PT, R12, UR6, RZ ;  /* 0x000000060c107c10 */ /* 0x008fc8000ff3e0ff */
[----:B------:R-:W-:Y:S02]  /*3300*/  IADD3 R14, P3, PT, R9, R16, RZ ;  /* 0x00000010090e7210 */ /* 0x000fe40007f7e0ff */
[----:B--2---:R-:W-:Y:S01]  /*3310*/  ISETP.NE.AND P0, PT, R8, UR10, PT ;  /* 0x0000000a08007c0c */ /* 0x004fe2000bf05270 */
[----:B------:R-:W-:Y:S01]  /*3320*/  VIADD R8, R7, 0x100 ;  /* 0x0000010007087836 */ /* 0x000fe20000000000 */
[----:B----4-:R-:W-:-:S04]  /*3330*/  ISETP.NE.AND P2, PT, R10, UR10, PT ;  /* 0x0000000a0a007c0c */ /* 0x010fc8000bf45270 */
[----:B------:R-:W-:Y:S01]  /*3340*/  SEL R13, R7, R8, !P0 ;  /* 0x00000008070d7207 */ /* 0x000fe20004000000 */
[----:B------:R-:W-:Y:S01]  /*3350*/  IMAD.U32 R8, RZ, RZ, UR7 ;  /* 0x00000007ff087e24 */ /* 0x000fe2000f8e00ff */
[----:B-----5:R-:W-:Y:S02]  /*3360*/  ISETP.EQ.OR P0, PT, R0, UR10, !P0 ;  /* 0x0000000a00007c0c */ /* 0x020fe4000c702670 */
[----:B------:R-:W-:Y:S01]  /*3370*/  IADD3 R9, P4, PT, R13, R16, RZ ;  /* 0x000000100d097210 */ /* 0x000fe20007f9e0ff */
[----:B0-----:R-:W-:-:S03]  /*3380*/  IMAD.X R5, RZ, RZ, R8, P1 ;  /* 0x000000ffff057224 */ /* 0x001fc600008e0608 */
[C---:B------:R-:W-:Y:S01]  /*3390*/  ISETP.LT.U32.AND P1, PT, R14.reuse, R9, PT ;  /* 0x000000090e00720c */ /* 0x040fe20003f21070 */
[--C-:B------:R-:W-:Y:S01]  /*33a0*/  IMAD.X R16, RZ, RZ, R5.reuse, P3 ;  /* 0x000000ffff107224 */ /* 0x100fe200018e0605 */
[----:B------:R-:W-:Y:S01]  /*33b0*/  ISETP.NE.AND P3, PT, R11, UR10, PT ;  /* 0x0000000a0b007c0c */ /* 0x000fe2000bf65270 */
[----:B------:R-:W-:Y:S01]  /*33c0*/  IMAD.X R5, RZ, RZ, R5, P4 ;  /* 0x000000ffff057224 */ /* 0x000fe200020e0605 */
[----:B------:R-:W-:-:S04]  /*33d0*/  IADD3 R13, P4, PT, R14, 0x100, RZ ;  /* 0x000001000e0d7810 */ /* 0x000fc80007f9e0ff */
[----:B------:R-:W-:-:S04]  /*33e0*/  ISETP.LT.AND.EX P1, PT, R16, R5, PT, P1 ;  /* 0x000000051000720c */ /* 0x000fc80003f21310 */
[----:B------:R-:W-:Y:S02]  /*33f0*/  @!P2 SEL R9, R14, R9, P1 ;  /* 0x000000090e09a207 */ /* 0x000fe40000800000 */
[----:B------:R-:W-:Y:S02]  /*3400*/  @!P2 SEL R5, R16, R5, P1 ;  /* 0x000000051005a207 */ /* 0x000fe40000800000 */
[----:B------:R-:W-:Y:S02]  /*3410*/  ISETP.GE.U32.AND P1, PT, R15, UR5, PT ;  /* 0x000000050f007c0c */ /* 0x000fe4000bf26070 */
[----:B------:R-:W-:Y:S01]  /*3420*/  SEL R4, R9, R14, P0 ;  /* 0x0000000e09047207 */ /* 0x000fe20000000000 */
[----:B------:R-:W-:Y:S01]  /*3430*/  IMAD.X R14, RZ, RZ, R16, P4 ;  /* 0x000000ffff0e7224 */ /* 0x000fe200020e0610 */
[----:B------:R-:W-:Y:S02]  /*3440*/  ISETP.GE.U32.AND.EX P1, PT, R17, UR4, PT, P1 ;  /* 0x0000000411007c0c */ /* 0x000fe4000bf26110 */
[----:B------:R-:W-:-:S02]  /*3450*/  SEL R5, R5, R16, P0 ;  /* 0x0000001005057207 */ /* 0x000fc40000000000 */
[-C--:B------:R-:W-:Y:S02]  /*3460*/  ISETP.LT.U32.AND P2, PT, R13, R4.reuse, PT ;  /* 0x000000040d00720c */ /* 0x080fe40003f41070 */
[----:B------:R-:W-:Y:S02]  /*3470*/  ISETP.EQ.OR P0, PT, R10, UR10, P0 ;  /* 0x0000000a0a007c0c */ /* 0x000fe40008702670 */
[CC--:B------:R-:W-:Y:S02]  /*3480*/  ISETP.LT.AND.EX P2, PT, R14.reuse, R5.reuse, PT, P2 ;  /* 0x000000050e00720c */ /* 0x0c0fe40003f41320 */
[----:B------:R-:W-:Y:S02]  /*3490*/  ISETP.EQ.OR P4, PT, R11, UR10, P0 ;  /* 0x0000000a0b007c0c */ /* 0x000fe40008782670 */
[----:B------:R-:W-:Y:S02]  /*34a0*/  @!P3 SEL R4, R13, R4, P2 ;  /* 0x000000040d04b207 */ /* 0x000fe40001000000 */
[----:B------:R-:W-:-:S02]  /*34b0*/  @!P3 SEL R5, R14, R5, P2 ;  /* 0x000000050e05b207 */ /* 0x000fc40001000000 */
[----:B------:R-:W-:Y:S02]  /*34c0*/  SEL R0, RZ, 0x1, !P4 ;  /* 0x00000001ff007807 */ /* 0x000fe40006000000 */
[----:B------:R-:W-:Y:S02]  /*34d0*/  SEL R4, R4, R13, P0 ;  /* 0x0000000d04047207 */ /* 0x000fe40000000000 */
[----:B------:R-:W-:Y:S01]  /*34e0*/  SEL R5, R5, R14, P0 ;  /* 0x0000000e05057207 */ /* 0x000fe20000000000 */
[----:B------:R-:W-:Y:S06]  /*34f0*/  @!P1 BRA `(.L_x_626) ;  /* 0x0000001400b89947 */ /* 0x000fec0003800000 */
[----:B------:R-:W-:Y:S02]  /*3500*/  IADD3 R10, P1, PT, R12, UR5, RZ ;  /* 0x000000050c0a7c10 */ /* 0x000fe4000ff3e0ff */
[----:B------:R-:W-:Y:S02]  /*3510*/  IADD3 R11, P2, PT, R2, -0x400, RZ ;  /* 0xfffffc00020b7810 */ /* 0x000fe40007f5e0ff */
[----:B------:R-:W-:Y:S01]  /*3520*/  LOP3.LUT R13, RZ, R7, RZ, 0x33, !PT ;  /* 0x00000007ff0d7212 */ /* 0x000fe200078e33ff */
[----:B------:R-:W-:Y:S01]  /*3530*/  IMAD.X R9, RZ, RZ, UR4, P1 ;  /* 0x00000004ff097e24 */ /* 0x000fe200088e06ff */
[----:B------:R-:W-:Y:S01]  /*3540*/  ISETP.GT.U32.AND P0, PT, R10, R11, PT ;  /* 0x0000000b0a00720c */ /* 0x000fe20003f04070 */
[----:B------:R-:W-:Y:S01]  /*3550*/  UMOV UR4, URZ ;  /* 0x000000ff00047c82 */ /* 0x000fe20008000000 */
[----:B------:R-:W-:Y:S02]  /*3560*/  IADD3.X R14, PT, PT, R3, -0x1, RZ, P2, !PT ;  /* 0xffffffff030e7810 */ /* 0x000fe400017fe4ff */
[----:B------:R-:W-:-:S02]  /*3570*/  IADD3 R13, PT, PT, R2, -UR5, R13 ;  /* 0x80000005020d7c10 */ /* 0x000fc4000fffe00d */
[----:B------:R-:W-:-:S03]  /*3580*/  ISETP.GT.U32.AND.EX P0, PT, R9, R14, PT, P0 ;  /* 0x0000000e0900720c */ /* 0x000fc60003f04100 */
[----:B------:R-:W-:-:S10]  /*3590*/  IMAD.IADD R13, R13, 0x1, -R12 ;  /* 0x000000010d0d7824 */ /* 0x000fd400078e0a0c */
[----:B------:R-:W-:Y:S05]  /*35a0*/  @P0 BRA `(.L_x_627) ;  /* 0x0000000400340947 */ /* 0x000fea0003800000 */
[----:B------:R-:W0:Y:S01]  /*35b0*/  LDC.64 R2, c[0x0][0x3c8] ;  /* 0x0000f200ff027b82 */ /* 0x000e220000000a00 */
[----:B------:R-:W1:Y:S01]  /*35c0*/  LDCU UR10, c[0x0][0x38c] ;  /* 0x00007180ff0a77ac */ /* 0x000e620008000800 */
[----:B------:R-:W2:Y:S01]  /*35d0*/  LDCU.64 UR8, c[0x0][0x380] ;  /* 0x00007000ff0877ac */ /* 0x000ea20008000a00 */
[----:B------:R-:W3:Y:S01]  /*35e0*/  LDCU.64 UR6, c[0x0][0x390] ;  /* 0x00007200ff0677ac */ /* 0x000ee20008000a00 */
[----:B------:R-:W-:Y:S01]  /*35f0*/  NOP ;  /* 0x0000000000007918 */ /* 0x000fe20000000000 */
.L_x_628:
[----:B------:R-:W-:-:S05]  /*3600*/  IADD3 R12, P0, PT, R7, R10, RZ ;  /* 0x0000000a070c7210 */ /* 0x000fca0007f1e0ff */
[----:B------:R-:W-:Y:S01]  /*3610*/  IMAD.X R21, RZ, RZ, R9, P0 ;  /* 0x000000ffff157224 */ /* 0x000fe200000e0609 */
[----:B--2---:R-:W-:-:S04]  /*3620*/  LEA R16, P0, R12, UR8, 0x2 ;  /* 0x000000080c107c11 */ /* 0x004fc8000f8010ff */
[----:B------:R-:W-:-:S05]  /*3630*/  LEA.HI.X R17, R12, UR9, R21, 0x2, P0 ;  /* 0x000000090c117c11 */ /* 0x000fca00080f1415 */
[----:B------:R-:W1:Y:S04]  /*3640*/  LDG.E R8, desc[UR12][R16.64] ;  /* 0x0000000c10087981 */ /* 0x000e68000c1e1900 */
[----:B------:R-:W2:Y:S04]  /*3650*/  LDG.E R19, desc[UR12][R16.64+0x400] ;  /* 0x0004000c10137981 */ /* 0x000ea8000c1e1900 */
[----:B------:R-:W4:Y:S04]  /*3660*/  LDG.E R18, desc[UR12][R16.64+0x800] ;  /* 0x0008000c10127981 */ /* 0x000f28000c1e1900 */
[----:B------:R5:W4:Y:S01]  /*3670*/  LDG.E R15, desc[UR12][R16.64+0xc00] ;  /* 0x000c000c100f7981 */ /* 0x000b22000c1e1900 */
[----:B---3--:R-:W-:Y:S01]  /*3680*/  IADD3 R12, P0, PT, R12, UR6, RZ ;  /* 0x000000060c0c7c10 */ /* 0x008fe2000ff1e0ff */
[----:B------:R-:W-:Y:S01]  /*3690*/  IMAD.MOV.U32 R23, RZ, RZ, R4 ;  /* 0x000000ffff177224 */ /* 0x000fe200078e0004 */
[----:B------:R-:W-:Y:S01]  /*36a0*/  LOP3.LUT P4, RZ, R0, 0xff, RZ, 0xc0, !PT ;  /* 0x000000ff00ff7812 */ /* 0x000fe2000788c0ff */
[----:B------:R-:W-:Y:S01]  /*36b0*/  IMAD.MOV.U32 R25, RZ, RZ, R5 ;  /* 0x000000ffff197224 */ /* 0x000fe200078e0005 */
[----:B------:R-:W-:Y:S01]  /*36c0*/  USHF.R.S32.HI UR11, URZ, 0x1f, UR5 ;  /* 0x0000001fff0b7899 */ /* 0x000fe20008011405 */
[----:B-1----:R-:W-:Y:S01]  /*36d0*/  ISETP.NE.AND P2, PT, R8, UR10, PT ;  /* 0x0000000a08007c0c */ /* 0x002fe2000bf45270 */
[----:B------:R-:W-:-:S03]  /*36e0*/  IMAD.U32 R8, RZ, RZ, UR7 ;  /* 0x00000007ff087e24 */ /* 0x000fc6000f8e00ff */
[----:B------:R-:W-:Y:S01]  /*36f0*/  SEL R20, RZ, 0x1, P2 ;  /* 0x00000001ff147807 */ /* 0x000fe20001000000 */
[----:B------:R-:W-:Y:S01]  /*3700*/  IMAD.X R4, R21, 0x1, R8, P0 ;  /* 0x0000000115047824 */ /* 0x000fe200000e0608 */
[----:B------:R-:W-:-:S04]  /*3710*/  ISETP.LT.U32.AND P0, PT, R12, R23, PT ;  /* 0x000000170c00720c */ /* 0x000fc80003f01070 */
[----:B------:R-:W-:Y:S02]  /*3720*/  @P4 SEL R20, R0, 0x1, P2 ;  /* 0x0000000100144807 */ /* 0x000fe40001000000 */
[----:B------:R-:W-:Y:S02]  /*3730*/  ISETP.LT.AND.EX P0, PT, R4, R25, PT, P0 ;  /* 0x000000190400720c */ /* 0x000fe40003f01300 */
[C---:B------:R-:W-:Y:S02]  /*3740*/  IADD3 R0, P5, PT, R12.reuse, 0x100, RZ ;  /* 0x000001000c007810 */ /* 0x040fe40007fbe0ff */
[----:B------:R-:W-:Y:S02]  /*3750*/  @!P2 SEL R23, R12, R23, P0 ;  /* 0x000000170c17a207 */ /* 0x000fe40000000000 */
[----:B--2---:R-:W-:Y:S01]  /*3760*/  ISETP.NE.AND P3, PT, R19, UR10, PT ;  /* 0x0000000a13007c0c */ /* 0x004fe2000bf65270 */
[----:B-----5:R-:W-:Y:S01]  /*3770*/  IMAD.X R17, RZ, RZ, R4, P5 ;  /* 0x000000ffff117224 */ /* 0x020fe200028e0604 */
[----:B------:R-:W-:-:S02]  /*3780*/  @!P2 SEL R25, R4, R25, P0 ;  /* 0x000000190419a207 */ /* 0x000fc40000000000 */
[----:B------:R-:W-:Y:S02]  /*3790*/  SEL R5, R12, R23, !P4 ;  /* 0x000000170c057207 */ /* 0x000fe40006000000 */
[----:B------:R-:W-:Y:S02]  /*37a0*/  LOP3.LUT P1, RZ, R20, 0xff, RZ, 0xc0, !PT ;  /* 0x000000ff14ff7812 */ /* 0x000fe4000782c0ff */
[----:B------:R-:W-:Y:S02]  /*37b0*/  SEL R16, R4, R25, !P4 ;  /* 0x0000001904107207 */ /* 0x000fe40006000000 */
[----:B------:R-:W-:Y:S02]  /*37c0*/  ISETP.LT.U32.AND P0, PT, R0, R5, PT ;  /* 0x000000050000720c */ /* 0x000fe40003f01070 */
[----:B----4-:R-:W-:Y:S02]  /*37d0*/  ISETP.NE.AND P2, PT, R18, UR10, PT ;  /* 0x0000000a12007c0c */ /* 0x010fe4000bf45270 */
[----:B------:R-:W-:-:S02]  /*37e0*/  ISETP.LT.AND.EX P0, PT, R17, R16, PT, P0 ;  /* 0x000000101100720c */ /* 0x000fc40003f01300 */
[----:B------:R-:W-:Y:S02]  /*37f0*/  SEL R19, RZ, 0x1, P3 ;  /* 0x00000001ff137807 */ /* 0x000fe40001800000 */
[----:B------:R-:W-:Y:S02]  /*3800*/  @!P3 SEL R5, R0, R5, P0 ;  /* 0x000000050005b207 */ /* 0x000fe40000000000 */
[----:B------:R-:W-:Y:S02]  /*3810*/  @!P3 SEL R16, R17, R16, P0 ;  /* 0x000000101110b207 */ /* 0x000fe40000000000 */
[----:B------:R-:W-:Y:S02]  /*3820*/  IADD3 R18, P0, PT, R12, 0x200, RZ ;  /* 0x000002000c127810 */ /* 0x000fe40007f1e0ff */
[----:B------:R-:W-:Y:S02]  /*3830*/  @P1 SEL R19, R20, 0x1, P3 ;  /* 0x0000000114131807 */ /* 0x000fe40001800000 */
[----:B------:R-:W-:-:S02]  /*3840*/  SEL R5, R0, R5, !P1 ;  /* 0x0000000500057207 */ /* 0x000fc40004800000 */
[----:B------:R-:W-:Y:S01]  /*3850*/  SEL R16, R17, R16, !P1 ;  /* 0x0000001011107207 */ /* 0x000fe20004800000 */
[----:B------:R-:W-:Y:S01]  /*3860*/  IMAD.X R17, RZ, RZ, R4, P0 ;  /* 0x000000ffff117224 */ /* 0x000fe200000e0604 */
[----:B------:R-:W-:Y:S02]  /*3870*/  LOP3.LUT P1, RZ, R19, 0xff, RZ, 0xc0, !PT ;  /* 0x000000ff13ff7812 */ /* 0x000fe4000782c0ff */
[----:B------:R-:W-:Y:S02]  /*3880*/  ISETP.LT.U32.AND P0, PT, R18, R5, PT ;  /* 0x000000051200720c */ /* 0x000fe40003f01070 */
[----:B0-----:R-:W-:Y:S02]  /*3890*/  IADD3 R0, P4, PT, -R10, R2, RZ ;  /* 0x000000020a007210 */ /* 0x001fe40007f9e1ff */
[----:B------:R-:W-:Y:S02]  /*38a0*/  ISETP.LT.AND.EX P0, PT, R17, R16, PT, P0 ;  /* 0x000000101100720c */ /* 0x000fe40003f01300 */
[----:B------:R-:W-:-:S02]  /*38b0*/  SEL R20, RZ, 0x1, P2 ;  /* 0x00000001ff147807 */ /* 0x000fc40001000000 */
[----:B------:R-:W-:Y:S02]  /*38c0*/  @!P2 SEL R5, R18, R5, P0 ;  /* 0x000000051205a207 */ /* 0x000fe40000000000 */
[----:B------:R-:W-:Y:S02]  /*38d0*/  @!P2 SEL R16, R17, R16, P0 ;  /* 0x000000101110a207 */ /* 0x000fe40000000000 */
[----:B------:R-:W-:Y:S02]  /*38e0*/  IADD3 R12, P0, PT, R12, 0x300, RZ ;  /* 0x000003000c0c7810 */ /* 0x000fe40007f1e0ff */
[----:B------:R-:W-:Y:S02]  /*38f0*/  @P1 SEL R20, R19, 0x1, P2 ;  /* 0x0000000113141807 */ /* 0x000fe40001000000 */
[----:B------:R-:W-:Y:S01]  /*3900*/  ISETP.NE.AND P2, PT, R15, UR10, PT ;  /* 0x0000000a0f007c0c */ /* 0x000fe2000bf45270 */
[----:B------:R-:W-:Y:S01]  /*3910*/  IMAD.X R15, RZ, RZ, R4, P0 ;  /* 0x000000ffff0f7224 */ /* 0x000fe200000e0604 */
[----:B------:R-:W-:Y:S01]  /*3920*/  ISETP.GE.U32.AND P0, PT, R0, UR5, PT ;  /* 0x0000000500007c0c */ /* 0x000fe2000bf06070 */
[----:B------:R-:W-:Y:S01]  /*3930*/  IMAD.X R4, R3, 0x1, ~R9, P4 ;  /* 0x0000000103047824 */ /* 0x000fe200020e0e09 */
[----:B------:R-:W-:-:S02]  /*3940*/  SEL R5, R18, R5, !P1 ;  /* 0x0000000512057207 */ /* 0x000fc40004800000 */
[----:B------:R-:W-:Y:S02]  /*3950*/  SEL R16, R17, R16, !P1 ;  /* 0x0000001011107207 */ /* 0x000fe40004800000 */
[----:B------:R-:W-:Y:S02]  /*3960*/  ISETP.GE.U32.AND.EX P0, PT, R4, UR11, PT, P0 ;  /* 0x0000000b04007c0c */ /* 0x000fe4000bf06100 */
[----:B------:R-:W-:Y:S02]  /*3970*/  LOP3.LUT P3, RZ, R20, 0xff, RZ, 0xc0, !PT ;  /* 0x000000ff14ff7812 */ /* 0x000fe4000786c0ff */
[----:B------:R-:W-:Y:S02]  /*3980*/  ISETP.LT.U32.AND P1, PT, R12, R5, PT ;  /* 0x000000050c00720c */ /* 0x000fe40003f21070 */
[----:B------:R-:W-:Y:S02]  /*3990*/  SEL R0, RZ, 0x1, P2 ;  /* 0x00000001ff007807 */ /* 0x000fe40001000000 */
[----:B------:R-:W-:-:S04]  /*39a0*/  ISETP.LT.AND.EX P1, PT, R15, R16, PT, P1 ;  /* 0x000000100f00720c */ /* 0x000fc80003f21310 */
[C---:B------:R-:W-:Y:S02]  /*39b0*/  @!P2 SEL R5, R12.reuse, R5, P1 ;  /* 0x000000050c05a207 */ /* 0x040fe40000800000 */
[C---:B------:R-:W-:Y:S02]  /*39c0*/  @!P2 SEL R16, R15.reuse, R16, P1 ;  /* 0x000000100f10a207 */ /* 0x040fe40000800000 */
[----:B------:R-:W-:Y:S02]  /*39d0*/  SEL R4, R12, R5, !P3 ;  /* 0x000000050c047207 */ /* 0x000fe40005800000 */
[----:B------:R-:W-:Y:S02]  /*39e0*/  @P3 SEL R0, R20, 0x1, P2 ;  /* 0x0000000114003807 */ /* 0x000fe40001000000 */
[----:B------:R-:W-:Y:S01]  /*39f0*/  SEL R5, R15, R16, !P3 ;  /* 0x000000100f057207 */ /* 0x000fe20005800000 */
[----:B------:R-:W-:Y:S06]  /*3a00*/  @!P0 BRA `(.L_x_626) ;  /* 0x0000001000748947 */ /* 0x000fec0003800000 */
[----:B------:R-:W-:Y:S01]  /*3a10*/  IADD3 R10, P0, PT, R10, UR5, RZ ;  /* 0x000000050a0a7c10 */ /* 0x000fe2000ff1e0ff */
[----:B------:R-:W-:Y:S01]  /*3a20*/  UIADD3 UR4, UPT, UPT, UR4, 0x1, URZ ;  /* 0x0000000104047890 */ /* 0x000fe2000fffe0ff */
[----:B------:R-:W-:Y:S02]  /*3a30*/  VIADD R13, R13, -UR5 ;  /* 0x800000050d0d7c36 */ /* 0x000fe40008000000 */
[----:B------:R-:W-:Y:S02]  /*3a40*/  IADD3.X R9, PT, PT, R9, UR11, RZ, P0, !PT ;  /* 0x0000000b09097c10 */ /* 0x000fe400087fe4ff */
[----:B------:R-:W-:-:S04]  /*3a50*/  ISETP.GT.U32.AND P0, PT, R10, R11, PT ;  /* 0x0000000b0a00720c */ /* 0x000fc80003f04070 */
[----:B------:R-:W-:-:S13]  /*3a60*/  ISETP.GT.U32.AND.EX P0, PT, R9, R14, PT, P0 ;  /* 0x0000000e0900720c */ /* 0x000fda0003f04100 */
[----:B------:R-:W-:Y:S05]  /*3a70*/  @!P0 BRA `(.L_x_628) ;  /* 0xfffffff800e08947 */ /* 0x000fea000383ffff */
.L_x_627:
[----:B------:R-:W-:Y:S01]  /*3a80*/  IMAD.IADD R12, R2, 0x1, -R10 ;  /* 0x00000001020c7824 */ /* 0x000fe200078e0a0a */
[----:B------:R-:W-:Y:S01]  /*3a90*/  ISETP.GE.U32.AND P1, PT, R10, R2, PT ;  /* 0x000000020a00720c */ /* 0x000fe20003f26070 */
[----:B------:R-:W-:Y:S03]  /*3aa0*/  BSSY.RECONVERGENT B1, `(.L_x_626) ;  /* 0x0000113000017945 */ /* 0x000fe60003800200 */
[----:B------:R-:W-:-:S04]  /*3ab0*/  ISETP.GE.AND P0, PT, R7, R12, PT ;  /* 0x0000000c0700720c */ /* 0x000fc80003f06270 */
[----:B------:R-:W-:-:S13]  /*3ac0*/  ISETP.GE.U32.OR.EX P0, PT, R9, R3, P0, P1 ;  /* 0x000000030900720c */ /* 0x000fda0000706510 */
[----:B------:R-:W-:Y:S05]  /*3ad0*/  @P0 BRA `(.L_x_629) ;  /* 0x00000010003c0947 */ /* 0x000fea0003800000 */
[----:B------:R-:W0:Y:S01]  /*3ae0*/  LDC R11, c[0x0][0x3d0] ;  /* 0x0000f400ff0b7b82 */ /* 0x000e220000000800 */
[----:B------:R-:W-:Y:S01]  /*3af0*/  LOP3.LUT R3, RZ, R7, RZ, 0x33, !PT ;  /* 0x00000007ff037212 */ /* 0x000fe200078e33ff */
[----:B------:R-:W-:Y:S01]  /*3b00*/  IMAD.SHL.U32 R15, R6, 0x400, RZ ;  /* 0x00000400060f7824 */ /* 0x000fe200078e00ff */
[----:B------:R-:W-:Y:S03]  /*3b10*/  BSSY.RECONVERGENT B2, `(.L_x_630) ;  /* 0x0000088000027945 */ /* 0x000fe60003800200 */
[----:B------:R-:W-:-:S05]  /*3b20*/  IMAD.IADD R12, R3, 0x1, R2 ;  /* 0x00000001030c7824 */ /* 0x000fca00078e0202 */
[----:B------:R-:W-:Y:S01]  /*3b30*/  IADD3 R2, PT, PT, R12, -UR5, -R15 ;  /* 0x800000050c027c10 */ /* 0x000fe2000fffe80f */
[----:B0-----:R-:W-:Y:S02]  /*3b40*/  IMAD R3, R11, UR4, RZ ;  /* 0x000000040b037c24 */ /* 0x001fe4000f8e02ff */
[----:B------:R-:W-:Y:S02]  /*3b50*/  IMAD.MOV.U32 R11, RZ, RZ, R7 ;  /* 0x000000ffff0b7224 */ /* 0x000fe400078e0007 */
[----:B------:R-:W-:-:S05]  /*3b60*/  IMAD R2, R3, -0x400, R2 ;  /* 0xfffffc0003027824 */ /* 0x000fca00078e0202 */
[C---:B------:R-:W-:Y:S02]  /*3b70*/  ISETP.GE.U32.AND P0, PT, R2.reuse, 0x700, PT ;  /* 0x000007000200780c */ /* 0x040fe40003f06070 */
[----:B------:R-:W-:-:S04]  /*3b80*/  LEA.HI R14, R2, 0x1, RZ, 0x18 ;  /* 0x00000001020e7811 */ /* 0x000fc800078fc0ff */
[----:B------:R-:W-:-:S04]  /*3b90*/  LOP3.LUT R24, R14, 0x7, RZ, 0xc0, !PT ;  /* 0x000000070e187812 */ /* 0x000fc800078ec0ff */
[----:B------:R-:W-:-:S03]  /*3ba0*/  ISETP.NE.AND P1, PT, R24, RZ, PT ;  /* 0x000000ff1800720c */ /* 0x000fc60003f25270 */
[----:B------:R-:W-:Y:S10]  /*3bb0*/  @!P0 BRA `(.L_x_631) ;  /* 0x0000000400f48947 */ /* 0x000ff40003800000 */
[----:B------:R-:W-:Y:S01]  /*3bc0*/  LEA.HI R13, R13, 0x1, RZ, 0x18 ;  /* 0x000000010d0d7811 */ /* 0x000fe200078fc0ff */
[----:B------:R-:W-:-:S03]  /*3bd0*/  IMAD.MOV.U32 R11, RZ, RZ, R7 ;  /* 0x000000ffff0b7224 */ /* 0x000fc600078e0007 */
[----:B------:R-:W-:-:S05]  /*3be0*/  LOP3.LUT R13, R13, 0x1fffff8, RZ, 0xc0, !PT ;  /* 0x01fffff80d0d7812 */ /* 0x000fca00078ec0ff */
[----:B------:R-:W-:-:S07]  /*3bf0*/  IMAD.MOV R13, RZ, RZ, -R13 ;  /* 0x000000ffff0d7224 */ /* 0x000fce00078e0a0d */
.L_x_632:
[----:B------:R-:W-:-:S05]  /*3c00*/  IADD3 R17, P0, PT, R11, R10, RZ ;  /* 0x0000000a0b117210 */ /* 0x000fca0007f1e0ff */
[----:B------:R-:W-:Y:S01]  /*3c10*/  IMAD.X R23, RZ, RZ, R9, P0 ;  /* 0x000000ffff177224 */ /* 0x000fe200000e0609 */
        /* <DEDUP_REMOVED lines=10> */
[----:B------:R-:W-:Y:S01]  /*3cc0*/  PRMT R25, R0, 0x7610, R25 ;  /* 0x0000761000197816 */ /* 0x000fe20000000019 */
[----:B------:R-:W-:Y:S01]  /*3cd0*/  VIADD R13, R13, 0x8 ;  /* 0x000000080d0d7836 */ /* 0x000fe20000000000 */
[----:B------:R-:W-:Y:S01]  /*3ce0*/  IADD3 R17, P3, PT, R17, UR6, RZ ;  /* 0x0000000611117c10 */ /* 0x000fe2000ff7e0ff */
[----:B------:R-:W-:Y:S01]  /*3cf0*/  VIADD R11, R11, 0x800 ;  /* 0x000008000b0b7836 */ /* 0x000fe20000000000 */
[----:B------:R-:W-:-:S03]  /*3d00*/  LOP3.LUT P5, RZ, R25, 0xff, RZ, 0xc0, !PT ;  /* 0x000000ff19ff7812 */ /* 0x000fc600078ac0ff */
[----:B------:R-:W-:Y:S01]  /*3d10*/  IMAD.X R0, R23, 0x1, R8, P3 ;  /* 0x0000000117007824 */ /* 0x000fe200018e0608 */
[C---:B--2---:R-:W-:Y:S02]  /*3d20*/  ISETP.NE.AND P0, PT, R26.reuse, UR10, PT ;  /* 0x0000000a1a007c0c */ /* 0x044fe4000bf05270 */
[----:B------:R-:W-:-:S07]  /*3d30*/  ISETP.EQ.AND P2, PT, R26, UR10, P5 ;  /* 0x0000000a1a007c0c */ /* 0x000fce000af42270 */
[----:B------:R-:W-:Y:S02]  /*3d40*/  @!P5 SEL R25, RZ, 0x1, P0 ;  /* 0x00000001ff19d807 */ /* 0x000fe40000000000 */
[----:B------:R-:W-:Y:S02]  /*3d50*/  ISETP.LT.U32.AND P0, PT, R17, R4, PT ;  /* 0x000000041100720c */ /* 0x000fe40003f01070 */
[----:B------:R-:W-:Y:S02]  /*3d60*/  SEL R23, R25, 0x1, !P2 ;  /* 0x0000000119177807 */ /* 0x000fe40005000000 */
[----:B---3--:R-:W-:Y:S02]  /*3d70*/  ISETP.NE.AND P6, PT, R22, UR10, PT ;  /* 0x0000000a16007c0c */ /* 0x008fe4000bfc5270 */
[----:B------:R-:W-:Y:S02]  /*3d80*/  LOP3.LUT P3, RZ, R23, 0xff, RZ, 0xc0, !PT ;  /* 0x000000ff17ff7812 */ /* 0x000fe4000786c0ff */
[----:B------:R-:W-:-:S02]  /*3d90*/  ISETP.LT.AND.EX P0, PT, R0, R5, PT, P0 ;  /* 0x000000050000720c */ /* 0x000fc40003f01300 */
[----:B------:R-:W-:Y:S02]  /*3da0*/  ISETP.EQ.AND P4, PT, R22, UR10, P3 ;  /* 0x0000000a16007c0c */ /* 0x000fe40009f82270 */
[CC--:B------:R-:W-:Y:S02]  /*3db0*/  SEL R25, R17.reuse, R4.reuse, P0 ;  /* 0x0000000411197207 */ /* 0x0c0fe40000000000 */
[----:B------:R-:W-:Y:S02]  /*3dc0*/  @!P2 SEL R25, R17, R4, !P5 ;  /* 0x000000041119a207 */ /* 0x000fe40006800000 */
[CC--:B------:R-:W-:Y:S02]  /*3dd0*/  SEL R4, R0.reuse, R5.reuse, P0 ;  /* 0x0000000500047207 */ /* 0x0c0fe40000000000 */
[----:B------:R-:W-:Y:S02]  /*3de0*/  @!P2 SEL R4, R0, R5, !P5 ;  /* 0x000000050004a207 */ /* 0x000fe40006800000 */
[----:B------:R-:W-:-:S02]  /*3df0*/  @!P3 SEL R23, RZ, 0x1, P6 ;  /* 0x00000001ff17b807 */ /* 0x000fc40003000000 */
[----:B0-----:R-:W-:Y:S02]  /*3e00*/  IADD3 R2, P0, PT, R17, 0x100, RZ ;  /* 0x0000010011027810 */ /* 0x001fe40007f1e0ff */
[----:B------:R-:W-:Y:S02]  /*3e10*/  SEL R23, R23, 0x1, !P4 ;  /* 0x0000000117177807 */ /* 0x000fe40006000000 */
[----:B----4-:R-:W-:Y:S01]  /*3e20*/  ISETP.NE.AND P6, PT, R21, UR10, PT ;  /* 0x0000000a15007c0c */ /* 0x010fe2000bfc5270 */
[----:B------:R-:W-:Y:S01]  /*3e30*/  IMAD.X R3, RZ, RZ, R0, P0 ;  /* 0x000000ffff037224 */ /* 0x000fe200000e0600 */
[----:B------:R-:W-:Y:S02]  /*3e40*/  LOP3.LUT P2, RZ, R23, 0xff, RZ, 0xc0, !PT ;  /* 0x000000ff17ff7812 */ /* 0x000fe4000784c0ff */
[----:B------:R-:W-:Y:S02]  /*3e50*/  ISETP.LT.U32.AND P0, PT, R2, R25, PT ;  /* 0x000000190200720c */ /* 0x000fe40003f01070 */
[----:B------:R-:W-:-:S02]  /*3e60*/  ISETP.EQ.AND P5, PT, R21, UR10, P2 ;  /* 0x0000000a15007c0c */ /* 0x000fc400097a2270 */
[----:B------:R-:W-:-:S04]  /*3e70*/  ISETP.LT.AND.EX P0, PT, R3, R4, PT, P0 ;  /* 0x000000040300720c */ /* 0x000fc80003f01300 */
[CC--:B------:R-:W-:Y:S02]  /*3e80*/  SEL R5, R2.reuse, R25.reuse, P0 ;  /* 0x0000001902057207 */ /* 0x0c0fe40000000000 */
[-C--:B------:R-:W-:Y:S02]  /*3e90*/  SEL R22, R3, R4.reuse, P0 ;  /* 0x0000000403167207 */ /* 0x080fe40000000000 */
[----:B------:R-:W-:Y:S02]  /*3ea0*/  @!P2 SEL R23, RZ, 0x1, P6 ;  /* 0x00000001ff17a807 */ /* 0x000fe40003000000 */
[----:B------:R-:W-:Y:S02]  /*3eb0*/  @!P4 SEL R5, R2, R25, !P3 ;  /* 0x000000190205c207 */ /* 0x000fe40005800000 */
[----:B------:R-:W-:Y:S02]  /*3ec0*/  SEL R23, R23, 0x1, !P5 ;  /* 0x0000000117177807 */ /* 0x000fe40006800000 */
[----:B------:R-:W-:-:S02]  /*3ed0*/  @!P4 SEL R22, R3, R4, !P3 ;  /* 0x000000040316c207 */ /* 0x000fc40005800000 */
[----:B------:R-:W-:Y:S02]  /*3ee0*/  LOP3.LUT P3, RZ, R23, 0xff, RZ, 0xc0, !PT ;  /* 0x000000ff17ff7812 */ /* 0x000fe4000786c0ff */
[----:B------:R-:W-:Y:S02]  /*3ef0*/  IADD3 R2, P0, PT, R17, 0x200, RZ ;  /* 0x0000020011027810 */ /* 0x000fe40007f1e0ff */
[C---:B-----5:R-:W-:Y:S02]  /*3f00*/  ISETP.NE.AND P6, PT, R20.reuse, UR10, PT ;  /* 0x0000000a14007c0c */ /* 0x060fe4000bfc5270 */
[----:B------:R-:W-:Y:S01]  /*3f10*/  ISETP.EQ.AND P4, PT, R20, UR10, P3 ;  /* 0x0000000a14007c0c */ /* 0x000fe20009f82270 */
[----:B------:R-:W-:Y:S01]  /*3f20*/  IMAD.X R3, RZ, RZ, R0, P0 ;  /* 0x000000ffff037224 */ /* 0x000fe200000e0600 */
[----:B------:R-:W-:-:S04]  /*3f30*/  ISETP.LT.U32.AND P0, PT, R2, R5, PT ;  /* 0x000000050200720c */ /* 0x000fc80003f01070 */
[-C--:B------:R-:W-:Y:S02]  /*3f40*/  ISETP.LT.AND.EX P0, PT, R3, R22.reuse, PT, P0 ;  /* 0x000000160300720c */ /* 0x080fe40003f01300 */
[----:B------:R-:W-:Y:S02]  /*3f50*/  @!P3 SEL R23, RZ, 0x1, P6 ;  /* 0x00000001ff17b807 */ /* 0x000fe40003000000 */
[CC--:B------:R-:W-:Y:S02]  /*3f60*/  SEL R21, R2.reuse, R5.reuse, P0 ;  /* 0x0000000502157207 */ /* 0x0c0fe40000000000 */
[----:B------:R-:W-:Y:S02]  /*3f70*/  SEL R23, R23, 0x1, !P4 ;  /* 0x0000000117177807 */ /* 0x000fe40006000000 */
[----:B------:R-:W-:Y:S02]  /*3f80*/  @!P5 SEL R21, R2, R5, !P2 ;  /* 0x000000050215d207 */ /* 0x000fe40005000000 */
[----:B------:R-:W-:-:S02]  /*3f90*/  SEL R4, R3, R22, P0 ;  /* 0x0000001603047207 */ /* 0x000fc40000000000 */
[----:B------:R-:W-:Y:S02]  /*3fa0*/  IADD3 R2, P0, PT, R17, 0x300, RZ ;  /* 0x0000030011027810 */ /* 0x000fe40007f1e0ff */
[----:B------:R-:W-:Y:S02]  /*3fb0*/  @!P5 SEL R4, R3, R22, !P2 ;  /* 0x000000160304d207 */ /* 0x000fe40005000000 */
[----:B------:R-:W-:Y:S01]  /*3fc0*/  LOP3.LUT P2, RZ, R23, 0xff, RZ, 0xc0, !PT ;  /* 0x000000ff17ff7812 */ /* 0x000fe2000784c0ff */
[----:B------:R-:W-:Y:S01]  /*3fd0*/  IMAD.X R3, RZ, RZ, R0, P0 ;  /* 0x000000ffff037224 */ /* 0x000fe200000e0600 */
[----:B------:R-:W-:Y:S02]  /*3fe0*/  ISETP.LT.U32.AND P0, PT, R2, R21, PT ;  /* 0x000000150200720c */ /* 0x000fe40003f01070 */
[----:B------:R-:W-:Y:S02]  /*3ff0*/  ISETP.NE.AND P6, PT, R19, UR10, PT ;  /* 0x0000000a13007c0c */ /* 0x000fe4000bfc5270 */
[----:B------:R-:W-:-:S02]  /*4000*/  ISETP.LT.AND.EX P0, PT, R3, R4, PT, P0 ;  /* 0x000000040300720c */ /* 0x000fc40003f01300 */
[----:B------:R-:W-:Y:S02]  /*4010*/  ISETP.EQ.AND P5, PT, R19, UR10, P2 ;  /* 0x0000000a13007c0c */ /* 0x000fe400097a2270 */
[CC--:B------:R-:W-:Y:S02]  /*4020*/  SEL R5, R2.reuse, R21.reuse, P0 ;  /* 0x0000001502057207 */ /* 0x0c0fe40000000000 */
[----:B------:R-:W-:Y:S02]  /*4030*/  @!P4 SEL R5, R2, R21, !P3 ;  /* 0x000000150205c207 */ /* 0x000fe40005800000 */
[----:B------:R-:W-:Y:S02]  /*4040*/  @!P2 SEL R23, RZ, 0x1, P6 ;  /* 0x00000001ff17a807 */ /* 0x000fe40003000000 */
[----:B------:R-:W-:Y:S02]  /*4050*/  SEL R20, R3, R4, P0 ;  /* 0x0000000403147207 */ /* 0x000fe40000000000 */
[----:B------:R-:W-:-:S02]  /*4060*/  IADD3 R2, P0, PT, R17, 0x400, RZ ;  /* 0x0000040011027810 */ /* 0x000fc40007f1e0ff */
[----:B------:R-:W-:Y:S02]  /*4070*/  SEL R23, R23, 0x1, !P5 ;  /* 0x0000000117177807 */ /* 0x000fe40006800000 */
[----:B------:R-:W-:Y:S01]  /*4080*/  @!P4 SEL R20, R3, R4, !P3 ;  /* 0x000000040314c207 */ /* 0x000fe20005800000 */
[----:B------:R-:W-:Y:S01]  /*4090*/  IMAD.X R3, RZ, RZ, R0, P0 ;  /* 0x000000ffff037224 */ /* 0x000fe200000e0600 */
[----:B------:R-:W-:Y:S02]  /*40a0*/  ISETP.LT.U32.AND P0, PT, R2, R5, PT ;  /* 0x000000050200720c */ /* 0x000fe40003f01070 */
[----:B------:R-:W-:Y:S02]  /*40b0*/  LOP3.LUT P3, RZ, R23, 0xff, RZ, 0xc0, !PT ;  /* 0x000000ff17ff7812 */ /* 0x000fe4000786c0ff */
[----:B------:R-:W-:Y:S02]  /*40c0*/  ISETP.LT.AND.EX P0, PT, R3, R20, PT, P0 ;  /* 0x000000140300720c */ /* 0x000fe40003f01300 */
[----:B------:R-:W-:-:S02]  /*40d0*/  ISETP.EQ.AND P4, PT, R18, UR10, P3 ;  /* 0x0000000a12007c0c */ /* 0x000fc40009f82270 */
[-C--:B------:R-:W-:Y:S02]  /*40e0*/  SEL R21, R2, R5.reuse, P0 ;  /* 0x0000000502157207 */ /* 0x080fe40000000000 */
[----:B------:R-:W-:Y:S02]  /*40f0*/  SEL R4, R3, R20, P0 ;  /* 0x0000001403047207 */ /* 0x000fe40000000000 */
[----:B------:R-:W-:Y:S02]  /*4100*/  ISETP.NE.AND P0, PT, R18, UR10, PT ;  /* 0x0000000a12007c0c */ /* 0x000fe4000bf05270 */
[----:B------:R-:W-:Y:S02]  /*4110*/  @!P5 SEL R21, R2, R5, !P2 ;  /* 0x000000050215d207 */ /* 0x000fe40005000000 */
[----:B------:R-:W-:Y:S02]  /*4120*/  IADD3 R2, P6, PT, R17, 0x500, RZ ;  /* 0x0000050011027810 */ /* 0x000fe40007fde0ff */
[----:B------:R-:W-:-:S02]  /*4130*/  @!P3 SEL R23, RZ, 0x1, P0 ;  /* 0x00000001ff17b807 */ /* 0x000fc40000000000 */
[----:B------:R-:W-:Y:S01]  /*4140*/  @!P5 SEL R4, R3, R20, !P2 ;  /* 0x000000140304d207 */ /* 0x000fe20005000000 */
[----:B------:R-:W-:Y:S01]  /*4150*/  IMAD.X R3, RZ, RZ, R0, P6 ;  /* 0x000000ffff037224 */ /* 0x000fe200030e0600 */
[CC--:B------:R-:W-:Y:S02]  /*4160*/  ISETP.LT.U32.AND P0, PT, R2.reuse, R21.reuse, PT ;  /* 0x000000150200720c */ /* 0x0c0fe40003f01070 */
[----:B------:R-:W-:Y:S02]  /*4170*/  SEL R23, R23, 0x1, !P4 ;  /* 0x0000000117177807 */ /* 0x000fe40006000000 */
[----:B------:R-:W-:Y:S02]  /*4180*/  ISETP.LT.AND.EX P0, PT, R3, R4, PT, P0 ;  /* 0x000000040300720c */ /* 0x000fe40003f01300 */
[----:B------:R-:W-:Y:S02]  /*4190*/  LOP3.LUT P2, RZ, R23, 0xff, RZ, 0xc0, !PT ;  /* 0x000000ff17ff7812 */ /* 0x000fe4000784c0ff */
[----:B------:R-:W-:-:S02]  /*41a0*/  SEL R5, R2, R21, P0 ;  /* 0x0000001502057207 */ /* 0x000fc40000000000 */
[-C--:B------:R-:W-:Y:S02]  /*41b0*/  SEL R19, R3, R4.reuse, P0 ;  /* 0x0000000403137207 */ /* 0x080fe40000000000 */
[----:B------:R-:W-:Y:S02]  /*41c0*/  @!P4 SEL R5, R2, R21, !P3 ;  /* 0x000000150205c207 */ /* 0x000fe40005800000 */
[----:B------:R-:W-:Y:S02]  /*41d0*/  IADD3 R2, P0, PT, R17, 0x600, RZ ;  /* 0x0000060011027810 */ /* 0x000fe40007f1e0ff */
[----:B------:R-:W-:Y:S02]  /*41e0*/  @!P4 SEL R19, R3, R4, !P3 ;  /* 0x000000040313c207 */ /* 0x000fe40005800000 */
[C---:B------:R-:W-:Y:S01]  /*41f0*/  ISETP.EQ.AND P4, PT, R15.reuse, UR10, P2 ;  /* 0x0000000a0f007c0c */ /* 0x040fe20009782270 */
[----:B------:R-:W-:Y:S01]  /*4200*/  IMAD.X R4, RZ, RZ, R0, P0 ;  /* 0x000000ffff047224 */ /* 0x000fe200000e0600 */
[----:B------:R-:W-:-:S02]  /*4210*/  ISETP.NE.AND P3, PT, R15, UR10, PT ;  /* 0x0000000a0f007c0c */ /* 0x000fc4000bf65270 */
[----:B------:R-:W-:Y:S02]  /*4220*/  ISETP.LT.U32.AND P0, PT, R2, R5, PT ;  /* 0x000000050200720c */ /* 0x000fe40003f01070 */
[----:B------:R-:W-:Y:S02]  /*4230*/  @!P2 SEL R23, RZ, 0x1, P3 ;  /* 0x00000001ff17a807 */ /* 0x000fe40001800000 */
[----:B------:R-:W-:Y:S02]  /*4240*/  ISETP.LT.AND.EX P0, PT, R4, R19, PT, P0 ;  /* 0x000000130400720c */ /* 0x000fe40003f01300 */
[----:B------:R-:W-:Y:S02]  /*4250*/  SEL R23, R23, 0x1, !P4 ;  /* 0x0000000117177807 */ /* 0x000fe40006000000 */
[----:B------:R-:W-:Y:S02]  /*4260*/  IADD3 R17, P5, PT, R17, 0x700, RZ ;  /* 0x0000070011117810 */ /* 0x000fe40007fbe0ff */
[----:B------:R-:W-:-:S02]  /*4270*/  SEL R18, R2, R5, P0 ;  /* 0x0000000502127207 */ /* 0x000fc40000000000 */
[----:B------:R-:W-:Y:S02]  /*4280*/  LOP3.LUT P3, RZ, R23, 0xff, RZ, 0xc0, !PT ;  /* 0x000000ff17ff7812 */ /* 0x000fe4000786c0ff */
[----:B------:R-:W-:Y:S01]  /*4290*/  @!P4 SEL R18, R2, R5, !P2 ;  /* 0x000000050212c207 */ /* 0x000fe20005000000 */
[----:B------:R-:W-:Y:S01]  /*42a0*/  IMAD.X R2, RZ, RZ, R0, P5 ;  /* 0x000000ffff027224 */ /* 0x000fe200028e0600 */
[CC--:B------:R-:W-:Y:S02]  /*42b0*/  SEL R3, R4.reuse, R19.reuse, P0 ;  /* 0x0000001304037207 */ /* 0x0c0fe40000000000 */
[----:B------:R-:W-:Y:S02]  /*42c0*/  ISETP.NE.AND P5, PT, R13, RZ, PT ;  /* 0x000000ff0d00720c */ /* 0x000fe40003fa5270 */
[----:B------:R-:W-:Y:S02]  /*42d0*/  @!P4 SEL R3, R4, R19, !P2 ;  /* 0x000000130403c207 */ /* 0x000fe40005000000 */
[----:B------:R-:W-:-:S02]  /*42e0*/  ISETP.EQ.AND P2, PT, R16, UR10, P3 ;  /* 0x0000000a10007c0c */ /* 0x000fc40009f42270 */
[CC--:B------:R-:W-:Y:S02]  /*42f0*/  ISETP.LT.U32.AND P0, PT, R17.reuse, R18.reuse, PT ;  /* 0x000000121100720c */ /* 0x0c0fe40003f01070 */
[----:B------:R-:W-:Y:S02]  /*4300*/  ISETP.NE.AND P4, PT, R16, UR10, PT ;  /* 0x0000000a10007c0c */ /* 0x000fe4000bf85270 */
[CC--:B------:R-:W-:Y:S02]  /*4310*/  ISETP.LT.AND.EX P0, PT, R2.reuse, R3.reuse, PT, P0 ;  /* 0x000000030200720c */ /* 0x0c0fe40003f01300 */
[----:B------:R-:W-:Y:S02]  /*4320*/  @!P3 SEL R23, RZ, 0x1, P4 ;  /* 0x00000001ff17b807 */ /* 0x000fe40002000000 */
[----:B------:R-:W-:Y:S02]  /*4330*/  SEL R4, R17, R18, P0 ;  /* 0x0000001211047207 */ /* 0x000fe40000000000 */
[----:B------:R-:W-:-:S02]  /*4340*/  SEL R5, R2, R3, P0 ;  /* 0x0000000302057207 */ /* 0x000fc40000000000 */
[----:B------:R-:W-:Y:S02]  /*4350*/  SEL R0, R23, 0x1, !P2 ;  /* 0x0000000117007807 */ /* 0x000fe40005000000 */
[----:B------:R-:W-:Y:S02]  /*4360*/  @!P2 SEL R4, R17, R18, !P3 ;  /* 0x000000121104a207 */ /* 0x000fe40005800000 */
[----:B------:R-:W-:Y:S01]  /*4370*/  @!P2 SEL R5, R2, R3, !P3 ;  /* 0x000000030205a207 */ /* 0x000fe20005800000 */
[----:B------:R-:W-:Y:S06]  /*4380*/  @P5 BRA `(.L_x_632) ;  /* 0xfffffff8001c5947 */ /* 0x000fec000383ffff */
.L_x_631:
[----:B------:R-:W-:Y:S05]  /*4390*/  BSYNC.RECONVERGENT B2 ;  /* 0x0000000000027941 */ /* 0x000fea0003800200 */
.L_x_630:
[----:B------:R-:W-:Y:S05]  /*43a0*/  @!P1 BRA `(.L_x_629) ;  /* 0x0000000800089947 */ /* 0x000fea0003800000 */
[----:B------:R-:W-:Y:S01]  /*43b0*/  ISETP.GE.U32.AND P0, PT, R24, 0x4, PT ;  /* 0x000000041800780c */ /* 0x000fe20003f06070 */
[----:B------:R-:W-:Y:S01]  /*43c0*/  BSSY.RECONVERGENT B2, `(.L_x_633) ;  /* 0x0000043000027945 */ /* 0x000fe20003800200 */
[----:B------:R-:W-:-:S11]  /*43d0*/  LOP3.LUT P1, R14, R14, 0x3, RZ, 0xc0, !PT ;  /* 0x000000030e0e7812 */ /* 0x000fd6000782c0ff */
[----:B------:R-:W-:Y:S05]  /*43e0*/  @!P0 BRA `(.L_x_634) ;  /* 0x0000000400008947 */ /* 0x000fea0003800000 */
[----:B------:R-:W-:-:S05]  /*43f0*/  IADD3 R19, P0, PT, R11, R10, RZ ;  /* 0x0000000a0b137210 */ /* 0x000fca0007f1e0ff */
[----:B------:R-:W-:Y:S01]  /*4400*/  IMAD.X R18, RZ, RZ, R9, P0 ;  /* 0x000000ffff127224 */ /* 0x000fe200000e0609 */
[----:B------:R-:W-:-:S04]  /*4410*/  LEA R16, P0, R19, UR8, 0x2 ;  /* 0x0000000813107c11 */ /* 0x000fc8000f8010ff */
[----:B------:R-:W-:-:S05]  /*4420*/  LEA.HI.X R17, R19, UR9, R18, 0x2, P0 ;  /* 0x0000000913117c11 */ /* 0x000fca00080f1412 */
[----:B------:R-:W2:Y:S04]  /*4430*/  LDG.E R13, desc[UR12][R16.64] ;  /* 0x0000000c100d7981 */ /* 0x000ea8000c1e1900 */
[----:B------:R-:W3:Y:S04]  /*4440*/  LDG.E R15, desc[UR12][R16.64+0x400] ;  /* 0x0004000c100f7981 */ /* 0x000ee8000c1e1900 */
[----:B------:R-:W4:Y:S04]  /*4450*/  LDG.E R3, desc[UR12][R16.64+0x800] ;  /* 0x0008000c10037981 */ /* 0x000f28000c1e1900 */
[----:B------:R0:W5:Y:S01]  /*4460*/  LDG.E R2, desc[UR12][R16.64+0xc00] ;  /* 0x000c000c10027981 */ /* 0x000162000c1e1900 */
[----:B------:R-:W-:-:S02]  /*4470*/  LOP3.LUT P4, RZ, R0, 0xff, RZ, 0xc0, !PT ;  /* 0x000000ff00ff7812 */ /* 0x000fc4000788c0ff */
[----:B------:R-:W-:-:S05]  /*4480*/  IADD3 R19, P2, PT, R19, UR6, RZ ;  /* 0x0000000613137c10 */ /* 0x000fca000ff5e0ff */
[----:B------:R-:W-:Y:S01]  /*4490*/  IMAD.X R18, R18, 0x1, R8, P2 ;  /* 0x0000000112127824 */ /* 0x000fe200010e0608 */
[C---:B--2---:R-:W-:Y:S02]  /*44a0*/  ISETP.NE.AND P0, PT, R13.reuse, UR10, PT ;  /* 0x0000000a0d007c0c */ /* 0x044fe4000bf05270 */
[----:B------:R-:W-:Y:S01]  /*44b0*/  ISETP.EQ.AND P3, PT, R13, UR10, P4 ;  /* 0x0000000a0d007c0c */ /* 0x000fe2000a762270 */
[----:B------:R-:W-:Y:S02]  /*44c0*/  VIADD R13, R11, 0x100 ;  /* 0x000001000b0d7836 */ /* 0x000fe40000000000 */
[----:B------:R-:W-:Y:S02]  /*44d0*/  @!P4 SEL R0, RZ, 0x1, P0 ;  /* 0x00000001ff00c807 */ /* 0x000fe40000000000 */
[----:B------:R-:W-:Y:S02]  /*44e0*/  ISETP.LT.U32.AND P0, PT, R19, R4, PT ;  /* 0x000000041300720c */ /* 0x000fe40003f01070 */
[----:B------:R-:W-:-:S02]  /*44f0*/  SEL R0, R0, 0x1, !P3 ;  /* 0x0000000100007807 */ /* 0x000fc40005800000 */
[-C--:B------:R-:W-:Y:S02]  /*4500*/  ISETP.LT.AND.EX P0, PT, R18, R5.reuse, PT, P0 ;  /* 0x000000051200720c */ /* 0x080fe40003f01300 */
[----:B------:R-:W-:Y:S02]  /*4510*/  LOP3.LUT P2, RZ, R0, 0xff, RZ, 0xc0, !PT ;  /* 0x000000ff00ff7812 */ /* 0x000fe4000784c0ff */
[-C--:B0-----:R-:W-:Y:S02]  /*4520*/  SEL R17, R19, R4.reuse, P0 ;  /* 0x0000000413117207 */ /* 0x081fe40000000000 */
[----:B------:R-:W-:Y:S02]  /*4530*/  SEL R16, R18, R5, P0 ;  /* 0x0000000512107207 */ /* 0x000fe40000000000 */
[----:B---3--:R-:W-:Y:S02]  /*4540*/  ISETP.NE.AND P0, PT, R15, UR10, PT ;  /* 0x0000000a0f007c0c */ /* 0x008fe4000bf05270 */
[----:B------:R-:W-:-:S02]  /*4550*/  @!P3 SEL R17, R19, R4, !P4 ;  /* 0x000000041311b207 */ /* 0x000fc40006000000 */
[----:B------:R-:W-:Y:S01]  /*4560*/  @!P3 SEL R16, R18, R5, !P4 ;  /* 0x000000051210b207 */ /* 0x000fe20006000000 */
[----:B------:R-:W-:Y:S01]  /*4570*/  VIADD R5, R11, 0x200 ;  /* 0x000002000b057836 */ /* 0x000fe20000000000 */
[----:B------:R-:W-:Y:S02]  /*4580*/  ISETP.EQ.AND P3, PT, R15, UR10, P2 ;  /* 0x0000000a0f007c0c */ /* 0x000fe40009762270 */
[----:B------:R-:W-:Y:S02]  /*4590*/  @!P2 SEL R0, RZ, 0x1, P0 ;  /* 0x00000001ff00a807 */ /* 0x000fe40000000000 */
[----:B------:R-:W-:Y:S02]  /*45a0*/  IADD3 R4, P5, P6, R10, UR6, R13 ;  /* 0x000000060a047c10 */ /* 0x000fe4000febe00d */
[----:B------:R-:W-:Y:S02]  /*45b0*/  SEL R0, R0, 0x1, !P3 ;  /* 0x0000000100007807 */ /* 0x000fe40005800000 */
[----:B------:R-:W-:-:S02]  /*45c0*/  IADD3.X R15, PT, PT, R9, R8, RZ, P5, P6 ;  /* 0x00000008090f7210 */ /* 0x000fc40002fec4ff */
[----:B------:R-:W-:Y:S02]  /*45d0*/  ISETP.LT.U32.AND P0, PT, R4, R17, PT ;  /* 0x000000110400720c */ /* 0x000fe40003f01070 */
[----:B------:R-:W-:Y:S02]  /*45e0*/  LOP3.LUT P4, RZ, R0, 0xff, RZ, 0xc0, !PT ;  /* 0x000000ff00ff7812 */ /* 0x000fe4000788c0ff */
[----:B------:R-:W-:-:S04]  /*45f0*/  ISETP.LT.AND.EX P0, PT, R15, R16, PT, P0 ;  /* 0x000000100f00720c */ /* 0x000fc80003f01300 */
[CC--:B------:R-:W-:Y:S02]  /*4600*/  SEL R20, R4.reuse, R17.reuse, P0 ;  /* 0x0000001104147207 */ /* 0x0c0fe40000000000 */
[CC--:B------:R-:W-:Y:S02]  /*4610*/  SEL R13, R15.reuse, R16.reuse, P0 ;  /* 0x000000100f0d7207 */ /* 0x0c0fe40000000000 */
[----:B------:R-:W-:Y:S02]  /*4620*/  @!P3 SEL R20, R4, R17, !P2 ;  /* 0x000000110414b207 */ /* 0x000fe40005000000 */
[----:B------:R-:W-:Y:S02]  /*4630*/  @!P3 SEL R13, R15, R16, !P2 ;  /* 0x000000100f0db207 */ /* 0x000fe40005000000 */
[----:B----4-:R-:W-:Y:S02]  /*4640*/  ISETP.NE.AND P3, PT, R3, UR10, PT ;  /* 0x0000000a03007c0c */ /* 0x010fe4000bf65270 */
[----:B------:R-:W-:-:S02]  /*4650*/  IADD3 R5, P5, P0, R10, UR6, R5 ;  /* 0x000000060a057c10 */ /* 0x000fc4000f8be005 */
[----:B------:R-:W-:Y:S01]  /*4660*/  ISETP.EQ.AND P2, PT, R3, UR10, P4 ;  /* 0x0000000a03007c0c */ /* 0x000fe2000a742270 */
[C---:B------:R-:W-:Y:S01]  /*4670*/  VIADD R3, R11.reuse, 0x300 ;  /* 0x000003000b037836 */ /* 0x040fe20000000000 */
[----:B------:R-:W-:Y:S01]  /*4680*/  @!P4 SEL R0, RZ, 0x1, P3 ;  /* 0x00000001ff00c807 */ /* 0x000fe20001800000 */
[----:B------:R-:W-:Y:S01]  /*4690*/  VIADD R11, R11, 0x400 ;  /* 0x000004000b0b7836 */ /* 0x000fe20000000000 */
[----:B------:R-:W-:Y:S02]  /*46a0*/  IADD3.X R4, PT, PT, R9, R8, RZ, P5, P0 ;  /* 0x0000000809047210 */ /* 0x000fe40002fe04ff */
[----:B------:R-:W-:Y:S02]  /*46b0*/  ISETP.LT.U32.AND P0, PT, R5, R20, PT ;  /* 0x000000140500720c */ /* 0x000fe40003f01070 */
[----:B------:R-:W-:Y:S02]  /*46c0*/  SEL R0, R0, 0x1, !P2 ;  /* 0x0000000100007807 */ /* 0x000fe40005000000 */
[----:B------:R-:W-:-:S02]  /*46d0*/  ISETP.LT.AND.EX P0, PT, R4, R13, PT, P0 ;  /* 0x0000000d0400720c */ /* 0x000fc40003f01300 */
[----:B------:R-:W-:Y:S02]  /*46e0*/  LOP3.LUT P3, RZ, R0, 0xff, RZ, 0xc0, !PT ;  /* 0x000000ff00ff7812 */ /* 0x000fe4000786c0ff */
[CC--:B------:R-:W-:Y:S02]  /*46f0*/  SEL R16, R5.reuse, R20.reuse, P0 ;  /* 0x0000001405107207 */ /* 0x0c0fe40000000000 */
[CC--:B------:R-:W-:Y:S02]  /*4700*/  SEL R18, R4.reuse, R13.reuse, P0 ;  /* 0x0000000d04127207 */ /* 0x0c0fe40000000000 */
[----:B------:R-:W-:Y:S02]  /*4710*/  @!P2 SEL R16, R5, R20, !P4 ;  /* 0x000000140510a207 */ /* 0x000fe40006000000 */
[----:B------:R-:W-:Y:S02]  /*4720*/  @!P2 SEL R18, R4, R13, !P4 ;  /* 0x0000000d0412a207 */ /* 0x000fe40006000000 */
[----:B------:R-:W-:-:S02]  /*4730*/  IADD3 R3, P5, P6, R10, UR6, R3 ;  /* 0x000000060a037c10 */ /* 0x000fc4000febe003 */
[C---:B-----5:R-:W-:Y:S02]  /*4740*/  ISETP.EQ.AND P2, PT, R2.reuse, UR10, P3 ;  /* 0x0000000a02007c0c */ /* 0x060fe40009f42270 */
[----:B------:R-:W-:Y:S02]  /*4750*/  IADD3.X R13, PT, PT, R9, R8, RZ, P5, P6 ;  /* 0x00000008090d7210 */ /* 0x000fe40002fec4ff */
[----:B------:R-:W-:Y:S02]  /*4760*/  ISETP.LT.U32.AND P0, PT, R3, R16, PT ;  /* 0x000000100300720c */ /* 0x000fe40003f01070 */
[----:B------:R-:W-:Y:S02]  /*4770*/  ISETP.NE.AND P4, PT, R2, UR10, PT ;  /* 0x0000000a02007c0c */ /* 0x000fe4000bf85270 */
[----:B------:R-:W-:Y:S02]  /*4780*/  ISETP.LT.AND.EX P0, PT, R13, R18, PT, P0 ;  /* 0x000000120d00720c */ /* 0x000fe40003f01300 */
[----:B------:R-:W-:-:S02]  /*4790*/  @!P3 SEL R0, RZ, 0x1, P4 ;  /* 0x00000001ff00b807 */ /* 0x000fc40002000000 */
[----:B------:R-:W-:Y:S02]  /*47a0*/  SEL R4, R3, R16, P0 ;  /* 0x0000001003047207 */ /* 0x000fe40000000000 */
[----:B------:R-:W-:Y:S02]  /*47b0*/  SEL R5, R13, R18, P0 ;  /* 0x000000120d057207 */ /* 0x000fe40000000000 */
[----:B------:R-:W-:Y:S02]  /*47c0*/  SEL R0, R0, 0x1, !P2 ;  /* 0x0000000100007807 */ /* 0x000fe40005000000 */
[----:B------:R-:W-:Y:S02]  /*47d0*/  @!P2 SEL R4, R3, R16, !P3 ;  /* 0x000000100304a207 */ /* 0x000fe40005800000 */
[----:B------:R-:W-:-:S07]  /*47e0*/  @!P2 SEL R5, R13, R18, !P3 ;  /* 0x000000120d05a207 */ /* 0x000fce0005800000 */
.L_x_634:
[----:B------:R-:W-:Y:S05]  /*47f0*/  BSYNC.RECONVERGENT B2 ;  /* 0x0000000000027941 */ /* 0x000fea0003800200 */
.L_x_633:
[----:B------:R-:W-:Y:S05]  /*4800*/  @!P1 BRA `(.L_x_629) ;  /* 0x0000000000f09947 */ /* 0x000fea0003800000 */
[----:B------:R-:W-:Y:S01]  /*4810*/  ISETP.NE.AND P0, PT, R14, 0x1, PT ;  /* 0x000000010e00780c */ /* 0x000fe20003f05270 */
[----:B------:R-:W-:Y:S01]  /*4820*/  BSSY.RECONVERGENT B2, `(.L_x_635) ;  /* 0x0000025000027945 */ /* 0x000fe20003800200 */
[----:B------:R-:W-:-:S11]  /*4830*/  LOP3.LUT P1, RZ, R12, 0x100, RZ, 0xc0, !PT ;  /* 0x000001000cff7812 */ /* 0x000fd6000782c0ff */
[----:B------:R-:W-:Y:S05]  /*4840*/  @!P0 BRA `(.L_x_636) ;  /* 0x0000000000888947 */ /* 0x000fea0003800000 */
[----:B------:R-:W-:-:S05]  /*4850*/  IADD3 R12, P0, PT, R11, R10, RZ ;  /* 0x0000000a0b0c7210 */ /* 0x000fca0007f1e0ff */
[----:B------:R-:W-:Y:S01]  /*4860*/  IMAD.X R13, RZ, RZ, R9, P0 ;  /* 0x000000ffff0d7224 */ /* 0x000fe200000e0609 */
[----:B------:R-:W-:-:S04]  /*4870*/  LEA R2, P0, R12, UR8, 0x2 ;  /* 0x000000080c027c11 */ /* 0x000fc8000f8010ff */
[----:B------:R-:W-:-:S05]  /*4880*/  LEA.HI.X R3, R12, UR9, R13, 0x2, P0 ;  /* 0x000000090c037c11 */ /* 0x000fca00080f140d */
[----:B------:R-:W2:Y:S04]  /*4890*/  LDG.E R16, desc[UR12][R2.64] ;  /* 0x0000000c02107981 */ /* 0x000ea8000c1e1900 */
[----:B------:R0:W3:Y:S01]  /*48a0*/  LDG.E R14, desc[UR12][R2.64+0x400] ;  /* 0x0004000c020e7981 */ /* 0x0000e2000c1e1900 */
[----:B------:R-:W-:Y:S02]  /*48b0*/  LOP3.LUT P2, RZ, R0, 0xff, RZ, 0xc0, !PT ;  /* 0x000000ff00ff7812 */ /* 0x000fe4000784c0ff */
[----:B------:R-:W-:-:S05]  /*48c0*/  IADD3 R15, P0, PT, R12, UR6, RZ ;  /* 0x000000060c0f7c10 */ /* 0x000fca000ff1e0ff */
[----:B------:R-:W-:Y:S01]  /*48d0*/  IMAD.X R12, R13, 0x1, R8, P0 ;  /* 0x000000010d0c7824 */ /* 0x000fe200000e0608 */
[-C--:B------:R-:W-:Y:S01]  /*48e0*/  ISETP.LT.U32.AND P0, PT, R15, R4.reuse, PT ;  /* 0x000000040f00720c */ /* 0x080fe20003f01070 */
[C---:B------:R-:W-:Y:S02]  /*48f0*/  VIADD R13, R11.reuse, 0x100 ;  /* 0x000001000b0d7836 */ /* 0x040fe40000000000 */
[----:B------:R-:W-:Y:S01]  /*4900*/  VIADD R11, R11, 0x200 ;  /* 0x000002000b0b7836 */ /* 0x000fe20000000000 */
[-C--:B------:R-:W-:Y:S02]  /*4910*/  ISETP.LT.AND.EX P0, PT, R12, R5.reuse, PT, P0 ;  /* 0x000000050c00720c */ /* 0x080fe40003f01300 */
[----:B------:R-:W-:Y:S02]  /*4920*/  IADD3 R13, P5, P6, R10, UR6, R13 ;  /* 0x000000060a0d7c10 */ /* 0x000fe4000febe00d */
[----:B0-----:R-:W-:Y:S02]  /*4930*/  SEL R2, R15, R4, P0 ;  /* 0x000000040f027207 */ /* 0x001fe40000000000 */
[----:B------:R-:W-:-:S02]  /*4940*/  SEL R3, R12, R5, P0 ;  /* 0x000000050c037207 */ /* 0x000fc40000000000 */
[C---:B--2---:R-:W-:Y:S02]  /*4950*/  ISETP.NE.AND P4, PT, R16.reuse, UR10, PT ;  /* 0x0000000a10007c0c */ /* 0x044fe4000bf85270 */
[----:B------:R-:W-:Y:S02]  /*4960*/  ISETP.EQ.AND P3, PT, R16, UR10, P2 ;  /* 0x0000000a10007c0c */ /* 0x000fe40009762270 */
[----:B------:R-:W-:-:S04]  /*4970*/  @!P2 SEL R0, RZ, 0x1, P4 ;  /* 0x00000001ff00a807 */ /* 0x000fc80002000000 */
[----:B------:R-:W-:-:S04]  /*4980*/  SEL R0, R0, 0x1, !P3 ;  /* 0x0000000100007807 */ /* 0x000fc80005800000 */
[----:B------:R-:W-:-:S03]  /*4990*/  LOP3.LUT P4, RZ, R0, 0xff, RZ, 0xc0, !PT ;  /* 0x000000ff00ff7812 */ /* 0x000fc6000788c0ff */
[----:B------:R-:W-:Y:S02]  /*49a0*/  @!P3 SEL R2, R15, R4, !P2 ;  /* 0x000000040f02b207 */ /* 0x000fe40005000000 */
[----:B------:R-:W-:Y:S02]  /*49b0*/  @!P3 SEL R3, R12, R5, !P2 ;  /* 0x000000050c03b207 */ /* 0x000fe40005000000 */
[C---:B---3--:R-:W-:Y:S02]  /*49c0*/  ISETP.EQ.AND P3, PT, R14.reuse, UR10, P4 ;  /* 0x0000000a0e007c0c */ /* 0x048fe4000a762270 */
[----:B------:R-:W-:Y:S02]  /*49d0*/  IADD3.X R12, PT, PT, R9, R8, RZ, P5, P6 ;  /* 0x00000008090c7210 */ /* 0x000fe40002fec4ff */
[----:B------:R-:W-:Y:S02]  /*49e0*/  ISETP.LT.U32.AND P0, PT, R13, R2, PT ;  /* 0x000000020d00720c */ /* 0x000fe40003f01070 */
[----:B------:R-:W-:-:S02]  /*49f0*/  ISETP.NE.AND P2, PT, R14, UR10, PT ;  /* 0x0000000a0e007c0c */ /* 0x000fc4000bf45270 */
[CC--:B------:R-:W-:Y:S02]  /*4a00*/  ISETP.LT.AND.EX P0, PT, R12.reuse, R3.reuse, PT, P0 ;  /* 0x000000030c00720c */ /* 0x0c0fe40003f01300 */
[----:B------:R-:W-:Y:S02]  /*4a10*/  @!P4 SEL R0, RZ, 0x1, P2 ;  /* 0x00000001ff00c807 */ /* 0x000fe40001000000 */
[CC--:B------:R-:W-:Y:S02]  /*4a20*/  SEL R4, R13.reuse, R2.reuse, P0 ;  /* 0x000000020d047207 */ /* 0x0c0fe40000000000 */
[----:B------:R-:W-:Y:S02]  /*4a30*/  SEL R5, R12, R3, P0 ;  /* 0x000000030c057207 */ /* 0x000fe40000000000 */
[----:B------:R-:W-:Y:S02]  /*4a40*/  SEL R0, R0, 0x1, !P3 ;  /* 0x0000000100007807 */ /* 0x000fe40005800000 */
[----:B------:R-:W-:-:S02]  /*4a50*/  @!P3 SEL R4, R13, R2, !P4 ;  /* 0x000000020d04b207 */ /* 0x000fc40006000000 */
[----:B------:R-:W-:-:S07]  /*4a60*/  @!P3 SEL R5, R12, R3, !P4 ;  /* 0x000000030c05b207 */ /* 0x000fce0006000000 */
.L_x_636:
[----:B------:R-:W-:Y:S05]  /*4a70*/  BSYNC.RECONVERGENT B2 ;  /* 0x0000000000027941 */ /* 0x000fea0003800200 */
.L_x_635:
[----:B------:R-:W-:Y:S05]  /*4a80*/  @P1 BRA `(.L_x_629) ;  /* 0x0000000000501947 */ /* 0x000fea0003800000 */
[----:B------:R-:W-:-:S05]  /*4a90*/  IADD3 R10, P0, PT, R11, R10, RZ ;  /* 0x0000000a0b0a7210 */ /* 0x000fca0007f1e0ff */
[----:B------:R-:W-:Y:S01]  /*4aa0*/  IMAD.X R9, RZ, RZ, R9, P0 ;  /* 0x000000ffff097224 */ /* 0x000fe200000e0609 */
[----:B------:R-:W-:-:S04]  /*4ab0*/  LEA R2, P0, R10, UR8, 0x2 ;  /* 0x000000080a027c11 */ /* 0x000fc8000f8010ff */
[----:B------:R-:W-:-:S05]  /*4ac0*/  LEA.HI.X R3, R10, UR9, R9, 0x2, P0 ;  /* 0x000000090a037c11 */ /* 0x000fca00080f1409 */
[----:B------:R-:W2:Y:S01]  /*4ad0*/  LDG.E R2, desc[UR12][R2.64] ;  /* 0x0000000c02027981 */ /* 0x000ea2000c1e1900 */
[----:B------:R-:W-:Y:S02]  /*4ae0*/  LOP3.LUT P3, RZ, R0, 0xff, RZ, 0xc0, !PT ;  /* 0x000000ff00ff7812 */ /* 0x000fe4000786c0ff */
[----:B------:R-:W-:-:S05]  /*4af0*/  IADD3 R11, P0, PT, R10, UR6, RZ ;  /* 0x000000060a0b7c10 */ /* 0x000fca000ff1e0ff */
[----:B------:R-:W-:Y:S01]  /*4b00*/  IMAD.X R10, R9, 0x1, R8, P0 ;  /* 0x00000001090a7824 */ /* 0x000fe200000e0608 */
[----:B------:R-:W-:-:S04]  /*4b10*/  ISETP.LT.U32.AND P0, PT, R11, R4, PT ;  /* 0x000000040b00720c */ /* 0x000fc80003f01070 */
[----:B------:R-:W-:-:S04]  /*4b20*/  ISETP.LT.AND.EX P0, PT, R10, R5, PT, P0 ;  /* 0x000000050a00720c */ /* 0x000fc80003f01300 */
[----:B------:R-:W-:Y:S02]  /*4b30*/  SEL R8, R11, R4, P0 ;  /* 0x000000040b087207 */ /* 0x000fe40000000000 */
[----:B------:R-:W-:Y:S02]  /*4b40*/  SEL R9, R10, R5, P0 ;  /* 0x000000050a097207 */ /* 0x000fe40000000000 */
[C---:B--2---:R-:W-:Y:S02]  /*4b50*/  ISETP.EQ.AND P1, PT, R2.reuse, UR10, P3 ;  /* 0x0000000a02007c0c */ /* 0x044fe40009f22270 */
[----:B------:R-:W-:-:S04]  /*4b60*/  ISETP.NE.AND P2, PT, R2, UR10, PT ;  /* 0x0000000a02007c0c */ /* 0x000fc8000bf45270 */
[----:B------:R-:W-:-:S04]  /*4b70*/  @!P3 SEL R0, RZ, 0x1, P2 ;  /* 0x00000001ff00b807 */ /* 0x000fc80001000000 */
[----:B------:R-:W-:-:S03]  /*4b80*/  SEL R0, R0, 0x1, !P1 ;  /* 0x0000000100007807 */ /* 0x000fc60004800000 */
[----:B------:R-:W-:Y:S02]  /*4b90*/  @!P1 SEL R8, R11, R4, !P3 ;  /* 0x000000040b089207 */ /* 0x000fe40005800000 */
[----:B------:R-:W-:-:S03]  /*4ba0*/  @!P1 SEL R9, R10, R5, !P3 ;  /* 0x000000050a099207 */ /* 0x000fc60005800000 */
[----:B------:R-:W-:Y:S02]  /*4bb0*/  IMAD.MOV.U32 R4, RZ, RZ, R8 ;  /* 0x000000ffff047224 */ /* 0x000fe400078e0008 */
[----:B------:R-:W-:-:S07]  /*4bc0*/  IMAD.MOV.U32 R5, RZ, RZ, R9 ;  /* 0x000000ffff057224 */ /* 0x000fce00078e0009 */
.L_x_629:
[----:B------:R-:W-:Y:S05]  /*4bd0*/  BSYNC.RECONVERGENT B1 ;  /* 0x0000000000017941 */ /* 0x000fea0003800200 */
.L_x_626:
[----:B------:R-:W0:Y:S01]  /*4be0*/  S2R R10, SR_LANEID ;  /* 0x00000000000a7919 */ /* 0x000e220000000000 */
[----:B------:R-:W-:Y:S01]  /*4bf0*/  LOP3.LUT R3, R0, 0xff, RZ, 0xc0, !PT ;  /* 0x000000ff00037812 */ /* 0x000fe200078ec0ff */
[----:B------:R-:W-:Y:S01]  /*4c00*/  BSSY.RECONVERGENT B1, `(.L_x_637) ;  /* 0x0000016000017945 */ /* 0x000fe20003800200 */
[----:B------:R1:W2:Y:S04]  /*4c10*/  SHFL.DOWN PT, R9, R4, 0x1, 0x1f ;  /* 0x08201f0004097f89 */ /* 0x0002a800000e0000 */
[----:B------:R1:W3:Y:S04]  /*4c20*/  SHFL.DOWN PT, R8, R5, 0x1, 0x1f ;  /* 0x08201f0005087f89 */ /* 0x0002e800000e0000 */
[----:B------:R-:W4:Y:S01]  /*4c30*/  SHFL.DOWN PT, R3, R3, 0x1, 0x1f ;  /* 0x08201f0003037f89 */ /* 0x000f2200000e0000 */
        /* <DEDUP_REMOVED lines=18> */
.L_x_638:
[----:B------:R-:W-:Y:S05]  /*4d60*/  BSYNC.RECONVERGENT B1 ;  /* 0x0000000000017941 */ /* 0x000fea0003800200 */
.L_x_637:
        /* <DEDUP_REMOVED lines=23> */
.L_x_640:
[----:B------:R-:W-:Y:S05]  /*4ee0*/  BSYNC.RECONVERGENT B1 ;  /* 0x0000000000017941 */ /* 0x000fea0003800200 */
.L_x_639:
        /* <DEDUP_REMOVED lines=20> */
.L_x_642:
[----:B------:R-:W-:Y:S05]  /*5030*/  BSYNC.RECONVERGENT B1 ;  /* 0x0000000000017941 */ /* 0x000fea0003800200 */
.L_x_641:
        /* <DEDUP_REMOVED lines=20> */
.L_x_644:
[----:B------:R-:W-:Y:S05]  /*5180*/  BSYNC.RECONVERGENT B1 ;  /* 0x0000000000017941 */ /* 0x000fea0003800200 */
.L_x_643:
        /* <DEDUP_REMOVED lines=20> */
.L_x_646:
[----:B------:R-:W-:Y:S05]  /*52d0*/  BSYNC.RECONVERGENT B1 ;  /* 0x0000000000017941 */ /* 0x000fea0003800200 */
.L_x_645:
        /* <DEDUP_REMOVED lines=10> */
.L_x_648:
[----:B------:R-:W-:Y:S05]  /*5380*/  BSYNC.RECONVERGENT B1 ;  /* 0x0000000000017941 */ /* 0x000fea0003800200 */
.L_x_647:
        /* <DEDUP_REMOVED lines=82> */
[----:B------:R-:W-:-:S07]  /*58b0*/  SEL R5, R3, R5, !P2 ;  /* 0x0000000503057207 */ /* 0x000fce0005000000 */
.L_x_607:
[----:B------:R-:W-:Y:S05]  /*58c0*/  BSYNC.RECONVERGENT B0 ;  /* 0x0000000000007941 */ /* 0x000fea0003800200 */
.L_x_582:
[----:B------:R-:W-:Y:S05]  /*58d0*/  @P1 EXIT ;  /* 0x000000000000194d */ /* 0x000fea0003800000 */
[----:B012---:R-:W0:Y:S02]  /*58e0*/  LDC.64 R2, c[0x0][0x398] ;  /* 0x0000e600ff027b82 */ /* 0x007e240000000a00 */
[----:B0-----:R-:W-:-:S05]  /*58f0*/  IMAD.WIDE.U32 R6, R6, 0x10, R2 ;  /* 0x0000001006067825 */ /* 0x001fca00078e0002 */
[----:B------:R-:W-:Y:S04]  /*5900*/  STG.E.64 desc[UR12][R6.64+0x8], R4 ;  /* 0x0000080406007986 */ /* 0x000fe8000c101b0c */
[----:B------:R-:W-:Y:S01]  /*5910*/  STG.E.U8 desc[UR12][R6.64], R0 ;  /* 0x0000000006007986 */ /* 0x000fe2000c10110c */
[----:B------:R-:W-:Y:S05]  /*5920*/  EXIT ;  /* 0x000000000000794d */ /* 0x000fea0003800000 */
.L_x_649:
        /* <DEDUP_REMOVED lines=13> */
.L_x_934:


//--------------------- .text._ZN3cub18CUB_300001_SM_10006detail6reduce28DeviceReduceSingleTileKernelINS2_10policy_hubIN4cuda3std3__45tupleIJblEEEyN6thrust24THRUST_300001_SM_1000_NS8cuda_cub9__find_if7functorIS9_EEE10Policy1000ENSB_12zip_iteratorINS8_IJNSD_26transform_input_iterator_tIbPiNSB_6detail10functional5actorINSM_9compositeIJNSM_16operator_adaptorINS7_8equal_toIvEEEENSN_INSM_8argumentILj0EEEEENSN_INSM_5valueIiEEEEEEEEEEENSB_17counting_iteratorIlNSB_11use_defaultES13_S13_EEEEEEEPS9_ySF_S9_S9_NS7_10__identityEEEvT0_T1_T2_T3_T4_T6_ --------------------------
	.section	.text._ZN3cub18CUB_300001_SM_10006detail6reduce28DeviceReduceSingleTileKernelINS2_10policy_hubIN4cuda3std3__45tupleIJblEEEyN6thrust24THRUST_300001_SM_1000_NS8cuda_cub9__find_if7functorIS9_EEE10Policy1000ENSB_12zip_iteratorINS8_IJNSD_26transform_input_iterator_tIbPiNSB_6detail10functional5actorINSM_9compositeIJNSM_16operator_adaptorINS7_8equal_toIvEEEENSN_INSM_8argumentILj0EEEEENSN_INSM_5valueIiEEEEEEEEEEENSB_17counting_iteratorIlNSB_11use_defaultES13_S13_EEEEEEEPS9_ySF_S9_S9_NS7_10__identityEEEvT0_T1_T2_T3_T4_T6_,"ax",@progbits
	.align	128
        .global         _ZN3cub18CUB_300001_SM_10006detail6reduce28DeviceReduceSingleTileKernelINS2_10policy_hubIN4cuda3std3__45tupleIJblEEEyN6thrust24THRUST_300001_SM_1000_NS8cuda_cub9__find_if7functorIS9_EEE10Policy1000ENSB_12zip_iteratorINS8_IJNSD_26transform_input_iterator_tIbPiNSB_6detail10functional5actorINSM_9compositeIJNSM_16operator_adaptorINS7_8equal_toIvEEEENSN_INSM_8argumentILj0EEEEENSN_INSM_5valueIiEEEEEEEEEEENSB_17counting_iteratorIlNSB_11use_defaultES13_S13_EEEEEEEPS9_ySF_S9_S9_NS7_10__identityEEEvT0_T1_T2_T3_T4_T6_
        .type           _ZN3cub18CUB_300001_SM_10006detail6reduce28DeviceReduceSingleTileKernelINS2_10policy_hubIN4cuda3std3__45tupleIJblEEEyN6thrust24THRUST_300001_SM_1000_NS8cuda_cub9__find_if7functorIS9_EEE10Policy1000ENSB_12zip_iteratorINS8_IJNSD_26transform_input_iterator_tIbPiNSB_6detail10functional5actorINSM_9compositeIJNSM_16operator_adaptorINS7_8equal_toIvEEEENSN_INSM_8argumentILj0EEEEENSN_INSM_5valueIiEEEEEEEEEEENSB_17counting_iteratorIlNSB_11use_defaultES13_S13_EEEEEEEPS9_ySF_S9_S9_NS7_10__identityEEEvT0_T1_T2_T3_T4_T6_,@function
        .size           _ZN3cub18CUB_300001_SM_10006detail6reduce28DeviceReduceSingleTileKernelINS2_10policy_hubIN4cuda3std3__45tupleIJblEEEyN6thrust24THRUST_300001_SM_1000_NS8cuda_cub9__find_if7functorIS9_EEE10Policy1000ENSB_12zip_iteratorINS8_IJNSD_26transform_input_iterator_tIbPiNSB_6detail10functional5actorINSM_9compositeIJNSM_16operator_adaptorINS7_8equal_toIvEEEENSN_INSM_8argumentILj0EEEEENSN_INSM_5valueIiEEEEEEEEEEENSB_17counting_iteratorIlNSB_11use_defaultES13_S13_EEEEEEEPS9_ySF_S9_S9_NS7_10__identityEEEvT0_T1_T2_T3_T4_T6_,(.L_x_935 - _ZN3cub18CUB_300001_SM_10006detail6reduce28DeviceReduceSingleTileKernelINS2_10policy_hubIN4cuda3std3__45tupleIJblEEEyN6thrust24THRUST_300001_SM_1000_NS8cuda_cub9__find_if7functorIS9_EEE10Policy1000ENSB_12zip_iteratorINS8_IJNSD_26transform_input_iterator_tIbPiNSB_6detail10functional5actorINSM_9compositeIJNSM_16operator_adaptorINS7_8equal_toIvEEEENSN_INSM_8argumentILj0EEEEENSN_INSM_5valueIiEEEEEEEEEEENSB_17counting_iteratorIlNSB_11use_defaultES13_S13_EEEEEEEPS9_ySF_S9_S9_NS7_10__identityEEEvT0_T1_T2_T3_T4_T6_)
        .other          _ZN3cub18CUB_300001_SM_10006detail6reduce28DeviceReduceSingleTileKernelINS2_10policy_hubIN4cuda3std3__45tupleIJblEEEyN6thrust24THRUST_300001_SM_1000_NS8cuda_cub9__find_if7functorIS9_EEE10Policy1000ENSB_12zip_iteratorINS8_IJNSD_26transform_input_iterator_tIbPiNSB_6detail10functional5actorINSM_9compositeIJNSM_16operator_adaptorINS7_8equal_toIvEEEENSN_INSM_8argumentILj0EEEEENSN_INSM_5valueIiEEEEEEEEEEENSB_17counting_iteratorIlNSB_11use_defaultES13_S13_EEEEEEEPS9_ySF_S9_S9_NS7_10__identityEEEvT0_T1_T2_T3_T4_T6_,@"STO_CUDA_ENTRY STV_DEFAULT"
_ZN3cub18CUB_300001_SM_10006detail6reduce28DeviceReduceSingleTileKernelINS2_10policy_hubIN4cuda3std3__45tupleIJblEEEyN6thrust24THRUST_300001_SM_1000_NS8cuda_cub9__find_if7functorIS9_EEE10Policy1000ENSB_12zip_iteratorINS8_IJNSD_26transform_input_iterator_tIbPiNSB_6detail10functional5actorINSM_9compositeIJNSM_16operator_adaptorINS7_8equal_toIvEEEENSN_INSM_8argumentILj0EEEEENSN_INSM_5valueIiEEEEEEEEEEENSB_17counting_iteratorIlNSB_11use_defaultES13_S13_EEEEEEEPS9_ySF_S9_S9_NS7_10__identityEEEvT0_T1_T2_T3_T4_T6_:
.text._ZN3cub18CUB_300001_SM_10006detail6reduce28DeviceReduceSingleTileKernelINS2_10policy_hubIN4cuda3std3__45tupleIJblEEEyN6thrust24THRUST_300001_SM_1000_NS8cuda_cub9__find_if7functorIS9_EEE10Policy1000ENSB_12zip_iteratorINS8_IJNSD_26transform_input_iterator_tIbPiNSB_6detail10functional5actorINSM_9compositeIJNSM_16operator_adaptorINS7_8equal_toIvEEEENSN_INSM_8argumentILj0EEEEENSN_INSM_5valueIiEEEEEEEEEEENSB_17counting_iteratorIlNSB_11use_defaultES13_S13_EEEEEEEPS9_ySF_S9_S9_NS7_10__identityEEEvT0_T1_T2_T3_T4_T6_:
[----:B------:R-:W-:Y:S01]  /*0000*/  LDC R1, c[0x0][0x37c] ;  /* 0x0000df00ff017b82 */ /* 0x000fe20000000800 */
[----:B------:R-:W0:Y:S07]  /*0010*/  LDCU.64 UR4, c[0x0][0x3a0] ;  /* 0x00007400ff0477ac */ /* 0x000e2e0008000a00 */
[----:B------:R-:W1:Y:S01]  /*0020*/  LDC.U8 R0, c[0x0][0x3b0] ;  /* 0x0000ec00ff007b82 */ /* 0x000e620000000000 */
[----:B------:R-:W2:Y:S01]  /*0030*/  LDCU.64 UR10, c[0x0][0x358] ;  /* 0x00006b00ff0a77ac */ /* 0x000ea20008000a00 */
[----:B0-----:R-:W-:-:S04]  /*0040*/  UISETP.NE.U32.AND UP0, UPT, UR4, URZ, UPT ;  /* 0x000000ff0400728c */ /* 0x001fc8000bf05070 */
[----:B------:R-:W-:-:S09]  /*0050*/  UISETP.NE.AND.EX UP0, UPT, UR5, URZ, UPT, UP0 ;  /* 0x000000ff0500728c */ /* 0x000fd2000bf05300 */
        /* <DEDUP_REMOVED lines=9> */
.L_x_650:
[----:B------:R-:W-:Y:S01]  /*00f0*/  UISETP.GT.U32.AND UP0, UPT, UR4, 0x3ff, UPT ;  /* 0x000003ff0400788c */ /* 0x000fe2000bf04070 */
[----:B------:R-:W-:Y:S03]  /*0100*/  BSSY.RECONVERGENT B0, `(.L_x_651) ;  /* 0x000054f000007945 */ /* 0x000fe60003800200 */
[----:B------:R-:W-:-:S09]  /*0110*/  UISETP.GT.U32.AND.EX UP0, UPT, UR5, URZ, UPT, UP0 ;  /* 0x000000ff0500728c */ /* 0x000fd2000bf04100 */
[----:B------:R-:W-:Y:S05]  /*0120*/  BRA.U UP0, `(.L_x_652) ;  /* 0x0000002d00dc7547 */ /* 0x000fea000b800000 */
[----:B------:R-:W0:Y:S01]  /*0130*/  S2R R5, SR_TID.X ;  /* 0x0000000000057919 */ /* 0x000e220000002100 */
[----:B------:R-:W-:Y:S01]  /*0140*/  IMAD.MOV.U32 R2, RZ, RZ, RZ ;  /* 0x000000ffff027224 */ /* 0x000fe200078e00ff */
[----:B------:R-:W2:Y:S01]  /*0150*/  LDCU UR8, c[0x0][0x38c] ;  /* 0x00007180ff0877ac */ /* 0x000ea20008000800 */
[----:B------:R-:W3:Y:S01]  /*0160*/  LDCU.64 UR6, c[0x0][0x390] ;  /* 0x00007200ff0677ac */ /* 0x000ee20008000a00 */
[----:B0-----:R-:W-:-:S13]  /*0170*/  ISETP.GE.U32.AND P0, PT, R5, UR4, PT ;  /* 0x0000000405007c0c */ /* 0x001fda000bf06070 */
[----:B------:R-:W0:Y:S08]  /*0180*/  @!P0 LDC.64 R6, c[0x0][0x380] ;  /* 0x0000e000ff068b82 */ /* 0x000e300000000a00 */
        /* <DEDUP_REMOVED lines=8> */
[----:B------:R-:W-:Y:S02]  /*0210*/  ISETP.GE.U32.AND P2, PT, R11, UR4, PT ;  /* 0x000000040b007c0c */ /* 0x000fe4000bf46070 */
[----:B-----5:R-:W-:-:S02]  /*0220*/  @!P0 IADD3 R2, P3, PT, R5, R8, RZ ;  /* 0x0000000805028210 */ /* 0x020fc40007f7e0ff */
[----:B----4-:R-:W-:Y:S01]  /*0230*/  @!P0 ISETP.NE.AND P1, PT, R6, R3, PT ;  /* 0x000000030600820c */ /* 0x010fe20003f25270 */
[----:B------:R-:W-:Y:S02]  /*0240*/  IMAD.MOV.U32 R3, RZ, RZ, RZ ;  /* 0x000000ffff037224 */ /* 0x000fe400078e00ff */
[----:B------:R-:W-:Y:S01]  /*0250*/  @!P0 IMAD.X R3, RZ, RZ, R9, P3 ;  /* 0x000000ffff038224 */ /* 0x000fe200018e0609 */
[----:B------:R-:W-:-:S04]  /*0260*/  @!P0 SEL R6, RZ, 0x1, P1 ;  /* 0x00000001ff068807 */ /* 0x000fc80000800000 */
[----:B------:R-:W-:Y:S01]  /*0270*/  @!P0 PRMT R4, R6, 0x7610, R4 ;  /* 0x0000761006048816 */ /* 0x000fe20000000004 */
[----:B--23--:R-:W-:Y:S06]  /*0280*/  @P2 BRA `(.L_x_654) ;  /* 0x0000001000182947 */ /* 0x00cfec0003800000 */
[----:B------:R-:W-:Y:S01]  /*0290*/  LOP3.LUT R10, RZ, R11, RZ, 0x33, !PT ;  /* 0x0000000bff0a7212 */ /* 0x000fe200078e33ff */
[----:B------:R-:W-:Y:S04]  /*02a0*/  BSSY.RECONVERGENT B2, `(.L_x_655) ;  /* 0x0000080000027945 */ /* 0x000fe80003800200 */
[----:B------:R-:W-:-:S05]  /*02b0*/  VIADD R10, R10, UR4 ;  /* 0x000000040a0a7c36 */ /* 0x000fca0008000000 */
[C---:B------:R-:W-:Y:S02]  /*02c0*/  ISETP.GE.U32.AND P0, PT, R10.reuse, 0x700, PT ;  /* 0x000007000a00780c */ /* 0x040fe40003f06070 */
[----:B------:R-:W-:-:S04]  /*02d0*/  LEA.HI R12, R10, 0x1, RZ, 0x18 ;  /* 0x000000010a0c7811 */ /* 0x000fc800078fc0ff */
[----:B------:R-:W-:-:S04]  /*02e0*/  LOP3.LUT R23, R12, 0x7, RZ, 0xc0, !PT ;  /* 0x000000070c177812 */ /* 0x000fc800078ec0ff */
[----:B------:R-:W-:-:S03]  /*02f0*/  ISETP.NE.AND P1, PT, R23, RZ, PT ;  /* 0x000000ff1700720c */ /* 0x000fc60003f25270 */
[----:B------:R-:W-:Y:S10]  /*0300*/  @!P0 BRA `(.L_x_656) ;  /* 0x0000000400e48947 */ /* 0x000ff40003800000 */
[----:B------:R-:W0:Y:S01]  /*0310*/  LDC.64 R6, c[0x0][0x380] ;  /* 0x0000e000ff067b82 */ /* 0x000e220000000a00 */
[----:B------:R-:W-:-:S05]  /*0320*/  LOP3.LUT R13, R12, 0x1fffff8, RZ, 0xc0, !PT ;  /* 0x01fffff80c0d7812 */ /* 0x000fca00078ec0ff */
[----:B------:R-:W-:-:S07]  /*0330*/  IMAD.MOV R13, RZ, RZ, -R13 ;  /* 0x000000ffff0d7224 */ /* 0x000fce00078e0a0d */
.L_x_657:
[----:B0-----:R-:W-:-:S05]  /*0340*/  IMAD.WIDE.U32 R8, R11, 0x4, R6 ;  /* 0x000000040b087825 */ /* 0x001fca00078e0006 */
        /* <DEDUP_REMOVED lines=10> */
[C---:B------:R-:W-:Y:S01]  /*03f0*/  IADD3 R17, P3, PT, R11.reuse, UR6, RZ ;  /* 0x000000060b117c10 */ /* 0x040fe2000ff7e0ff */
[----:B------:R-:W-:Y:S01]  /*0400*/  VIADD R11, R11, 0x800 ;  /* 0x000008000b0b7836 */ /* 0x000fe20000000000 */
[----:B------:R-:W-:-:S03]  /*0410*/  LOP3.LUT P5, RZ, R21, 0xff, RZ, 0xc0, !PT ;  /* 0x000000ff15ff7812 */ /* 0x000fc600078ac0ff */
[----:B------:R-:W-:Y:S01]  /*0420*/  IMAD.X R4, RZ, RZ, UR7, P3 ;  /* 0x00000007ff047e24 */ /* 0x000fe200098e06ff */
[C---:B--2---:R-:W-:Y:S02]  /*0430*/  ISETP.NE.AND P0, PT, R24.reuse, UR8, PT ;  /* 0x0000000818007c0c */ /* 0x044fe4000bf05270 */
[----:B------:R-:W-:-:S07]  /*0440*/  ISETP.EQ.AND P2, PT, R24, UR8, P5 ;  /* 0x0000000818007c0c */ /* 0x000fce000af42270 */
[----:B------:R-:W-:Y:S02]  /*0450*/  @!P5 SEL R21, RZ, 0x1, P0 ;  /* 0x00000001ff15d807 */ /* 0x000fe40000000000 */
[----:B---3--:R-:W-:Y:S02]  /*0460*/  ISETP.NE.AND P6, PT, R22, UR8, PT ;  /* 0x0000000816007c0c */ /* 0x008fe4000bfc5270 */
[----:B------:R-:W-:Y:S02]  /*0470*/  SEL R21, R21, 0x1, !P2 ;  /* 0x0000000115157807 */ /* 0x000fe40005000000 */
[----:B------:R-:W-:Y:S02]  /*0480*/  ISETP.LT.U32.AND P0, PT, R17, R2, PT ;  /* 0x000000021100720c */ /* 0x000fe40003f01070 */
[----:B------:R-:W-:Y:S02]  /*0490*/  LOP3.LUT P3, RZ, R21, 0xff, RZ, 0xc0, !PT ;  /* 0x000000ff15ff7812 */ /* 0x000fe4000786c0ff */
[----:B------:R-:W-:-:S02]  /*04a0*/  ISETP.LT.AND.EX P0, PT, R4, R3, PT, P0 ;  /* 0x000000030400720c */ /* 0x000fc40003f01300 */
[----:B------:R-:W-:Y:S02]  /*04b0*/  ISETP.EQ.AND P4, PT, R22, UR8, P3 ;  /* 0x0000000816007c0c */ /* 0x000fe40009f82270 */
[CC--:B0-----:R-:W-:Y:S02]  /*04c0*/  SEL R9, R17.reuse, R2.reuse, P0 ;  /* 0x0000000211097207 */ /* 0x0c1fe40000000000 */
[CC--:B------:R-:W-:Y:S02]  /*04d0*/  SEL R24, R4.reuse, R3.reuse, P0 ;  /* 0x0000000304187207 */ /* 0x0c0fe40000000000 */
[----:B------:R-:W-:Y:S02]  /*04e0*/  @!P2 SEL R9, R17, R2, !P5 ;  /* 0x000000021109a207 */ /* 0x000fe40006800000 */
[----:B------:R-:W-:Y:S02]  /*04f0*/  @!P2 SEL R24, R4, R3, !P5 ;  /* 0x000000030418a207 */ /* 0x000fe40006800000 */
[----:B------:R-:W-:-:S02]  /*0500*/  @!P3 SEL R21, RZ, 0x1, P6 ;  /* 0x00000001ff15b807 */ /* 0x000fc40003000000 */
[----:B------:R-:W-:Y:S02]  /*0510*/  IADD3 R2, P0, PT, R17, 0x100, RZ ;  /* 0x0000010011027810 */ /* 0x000fe40007f1e0ff */
        /* <DEDUP_REMOVED lines=67> */
[-C--:B------:R-:W-:Y:S02]  /*0950*/  ISETP.LT.AND.EX P0, PT, R3, R8.reuse, PT, P0 ;  /* 0x000000080300720c */ /* 0x080fe40003f01300 */
        /* <DEDUP_REMOVED lines=10> */
[-C--:B------:R-:W-:Y:S02]  /*0a00*/  ISETP.LT.U32.AND P0, PT, R17, R14.reuse, PT ;  /* 0x0000000e1100720c */ /* 0x080fe40003f01070 */
        /* <DEDUP_REMOVED lines=9> */
.L_x_656:
[----:B------:R-:W-:Y:S05]  /*0aa0*/  BSYNC.RECONVERGENT B2 ;  /* 0x0000000000027941 */ /* 0x000fea0003800200 */
.L_x_655:
[----:B------:R-:W-:Y:S05]  /*0ab0*/  @!P1 BRA `(.L_x_654) ;  /* 0x00000008000c9947 */ /* 0x000fea0003800000 */
[----:B------:R-:W-:Y:S01]  /*0ac0*/  ISETP.GE.U32.AND P0, PT, R23, 0x4, PT ;  /* 0x000000041700780c */ /* 0x000fe20003f06070 */
[----:B------:R-:W-:Y:S01]  /*0ad0*/  BSSY.RECONVERGENT B2, `(.L_x_658) ;  /* 0x0000043000027945 */ /* 0x000fe20003800200 */
[----:B------:R-:W-:-:S11]  /*0ae0*/  LOP3.LUT P1, R12, R12, 0x3, RZ, 0xc0, !PT ;  /* 0x000000030c0c7812 */ /* 0x000fd6000782c0ff */
[----:B------:R-:W-:Y:S05]  /*0af0*/  @!P0 BRA `(.L_x_659) ;  /* 0x0000000400008947 */ /* 0x000fea0003800000 */
[----:B------:R-:W0:Y:S01]  /*0b00*/  LDC.64 R8, c[0x0][0x380] ;  /* 0x0000e000ff087b82 */ /* 0x000e220000000a00 */
[----:B------:R-:W2:Y:S01]  /*0b10*/  LDCU UR9, c[0x0][0x38c] ;  /* 0x00007180ff0977ac */ /* 0x000ea20008000800 */
[----:B------:R-:W3:Y:S01]  /*0b20*/  LDCU.64 UR12, c[0x0][0x390] ;  /* 0x00007200ff0c77ac */ /* 0x000ee20008000a00 */
[----:B0-----:R-:W-:-:S05]  /*0b30*/  IMAD.WIDE.U32 R8, R11, 0x4, R8 ;  /* 0x000000040b087825 */ /* 0x001fca00078e0008 */
[----:B------:R-:W2:Y:S04]  /*0b40*/  LDG.E R7, desc[UR10][R8.64] ;  /* 0x0000000a08077981 */ /* 0x000ea8000c1e1900 */
[----:B------:R-:W4:Y:S04]  /*0b50*/  LDG.E R13, desc[UR10][R8.64+0x400] ;  /* 0x0004000a080d7981 */ /* 0x000f28000c1e1900 */
[----:B------:R-:W5:Y:S04]  /*0b60*/  LDG.E R14, desc[UR10][R8.64+0x800] ;  /* 0x0008000a080e7981 */ /* 0x000f68000c1e1900 */
[----:B------:R0:W5:Y:S01]  /*0b70*/  LDG.E R6, desc[UR10][R8.64+0xc00] ;  /* 0x000c000a08067981 */ /* 0x000162000c1e1900 */
[----:B------:R-:W-:-:S02]  /*0b80*/  LOP3.LUT P3, RZ, R4, 0xff, RZ, 0xc0, !PT ;  /* 0x000000ff04ff7812 */ /* 0x000fc4000786c0ff */
[----:B---3--:R-:W-:-:S05]  /*0b90*/  IADD3 R15, P2, PT, R11, UR12, RZ ;  /* 0x0000000c0b0f7c10 */ /* 0x008fca000ff5e0ff */
[----:B------:R-:W-:Y:S01]  /*0ba0*/  IMAD.X R16, RZ, RZ, UR13, P2 ;  /* 0x0000000dff107e24 */ /* 0x000fe200090e06ff */
        /* <DEDUP_REMOVED lines=8> */
[-C--:B------:R-:W-:Y:S02]  /*0c30*/  SEL R18, R15, R2.reuse, P0 ;  /* 0x000000020f127207 */ /* 0x080fe40000000000 */
[CC--:B0-----:R-:W-:Y:S02]  /*0c40*/  SEL R9, R16.reuse, R3.reuse, P0 ;  /* 0x0000000310097207 */ /* 0x0c1fe40000000000 */
[----:B----4-:R-:W-:Y:S02]  /*0c50*/  ISETP.NE.AND P0, PT, R13, UR9, PT ;  /* 0x000000090d007c0c */ /* 0x010fe4000bf05270 */
[----:B------:R-:W-:Y:S01]  /*0c60*/  @!P4 SEL R18, R15, R2, !P3 ;  /* 0x000000020f12c207 */ /* 0x000fe20005800000 */
[----:B------:R-:W-:Y:S01]  /*0c70*/  VIADD R2, R11, 0x200 ;  /* 0x000002000b027836 */ /* 0x000fe20000000000 */
[----:B------:R-:W-:-:S02]  /*0c80*/  @!P4 SEL R9, R16, R3, !P3 ;  /* 0x000000031009c207 */ /* 0x000fc40005800000 */
[----:B------:R-:W-:Y:S02]  /*0c90*/  ISETP.EQ.AND P4, PT, R13, UR9, P2 ;  /* 0x000000090d007c0c */ /* 0x000fe40009782270 */
[----:B------:R-:W-:Y:S02]  /*0ca0*/  @!P2 SEL R4, RZ, 0x1, P0 ;  /* 0x00000001ff04a807 */ /* 0x000fe40000000000 */
[----:B------:R-:W-:Y:S02]  /*0cb0*/  IADD3 R7, P5, PT, R7, UR12, RZ ;  /* 0x0000000c07077c10 */ /* 0x000fe4000ffbe0ff */
[----:B------:R-:W-:Y:S02]  /*0cc0*/  SEL R4, R4, 0x1, !P4 ;  /* 0x0000000104047807 */ /* 0x000fe40006000000 */
[----:B------:R-:W-:Y:S01]  /*0cd0*/  ISETP.LT.U32.AND P0, PT, R7, R18, PT ;  /* 0x000000120700720c */ /* 0x000fe20003f01070 */
[----:B------:R-:W-:Y:S01]  /*0ce0*/  IMAD.X R8, RZ, RZ, UR13, P5 ;  /* 0x0000000dff087e24 */ /* 0x000fe2000a8e06ff */
[----:B------:R-:W-:-:S04]  /*0cf0*/  LOP3.LUT P3, RZ, R4, 0xff, RZ, 0xc0, !PT ;  /* 0x000000ff04ff7812 */ /* 0x000fc8000786c0ff */
[----:B------:R-:W-:-:S04]  /*0d00*/  ISETP.LT.AND.EX P0, PT, R8, R9, PT, P0 ;  /* 0x000000090800720c */ /* 0x000fc80003f01300 */
[CC--:B------:R-:W-:Y:S02]  /*0d10*/  SEL R16, R7.reuse, R18.reuse, P0 ;  /* 0x0000001207107207 */ /* 0x0c0fe40000000000 */
[CC--:B------:R-:W-:Y:S02]  /*0d20*/  SEL R13, R8.reuse, R9.reuse, P0 ;  /* 0x00000009080d7207 */ /* 0x0c0fe40000000000 */
[----:B------:R-:W-:Y:S02]  /*0d30*/  @!P4 SEL R16, R7, R18, !P2 ;  /* 0x000000120710c207 */ /* 0x000fe40005000000 */
[----:B------:R-:W-:Y:S02]  /*0d40*/  @!P4 SEL R13, R8, R9, !P2 ;  /* 0x00000009080dc207 */ /* 0x000fe40005000000 */
[----:B------:R-:W-:Y:S01]  /*0d50*/  IADD3 R3, P0, PT, R2, UR12, RZ ;  /* 0x0000000c02037c10 */ /* 0x000fe2000ff1e0ff */
[C---:B------:R-:W-:Y:S01]  /*0d60*/  VIADD R2, R11.reuse, 0x300 ;  /* 0x000003000b027836 */ /* 0x040fe20000000000 */
[C---:B-----5:R-:W-:Y:S01]  /*0d70*/  ISETP.NE.AND P2, PT, R14.reuse, UR9, PT ;  /* 0x000000090e007c0c */ /* 0x060fe2000bf45270 */
[----:B------:R-:W-:Y:S01]  /*0d80*/  VIADD R11, R11, 0x400 ;  /* 0x000004000b0b7836 */ /* 0x000fe20000000000 */
[----:B------:R-:W-:Y:S01]  /*0d90*/  ISETP.EQ.AND P4, PT, R14, UR9, P3 ;  /* 0x000000090e007c0c */ /* 0x000fe20009f82270 */
[----:B------:R-:W-:Y:S01]  /*0da0*/  IMAD.X R8, RZ, RZ, UR13, P0 ;  /* 0x0000000dff087e24 */ /* 0x000fe200080e06ff */
[----:B------:R-:W-:-:S02]  /*0db0*/  @!P3 SEL R4, RZ, 0x1, P2 ;  /* 0x00000001ff04b807 */ /* 0x000fc40001000000 */
[CC--:B------:R-:W-:Y:S02]  /*0dc0*/  ISETP.LT.U32.AND P0, PT, R3.reuse, R16.reuse, PT ;  /* 0x000000100300720c */ /* 0x0c0fe40003f01070 */
[----:B------:R-:W-:Y:S02]  /*0dd0*/  SEL R4, R4, 0x1, !P4 ;  /* 0x0000000104047807 */ /* 0x000fe40006000000 */
[----:B------:R-:W-:Y:S02]  /*0de0*/  ISETP.LT.AND.EX P0, PT, R8, R13, PT, P0 ;  /* 0x0000000d0800720c */ /* 0x000fe40003f01300 */
[----:B------:R-:W-:Y:S02]  /*0df0*/  LOP3.LUT P2, RZ, R4, 0xff, RZ, 0xc0, !PT ;  /* 0x000000ff04ff7812 */ /* 0x000fe4000784c0ff */
[----:B------:R-:W-:Y:S02]  /*0e00*/  IADD3 R7, P5, PT, R2, UR12, RZ ;  /* 0x0000000c02077c10 */ /* 0x000fe4000ffbe0ff */
[----:B------:R-:W-:-:S02]  /*0e10*/  SEL R14, R3, R16, P0 ;  /* 0x00000010030e7207 */ /* 0x000fc40000000000 */
[CC--:B------:R-:W-:Y:S02]  /*0e20*/  SEL R9, R8.reuse, R13.reuse, P0 ;  /* 0x0000000d08097207 */ /* 0x0c0fe40000000000 */
[----:B------:R-:W-:Y:S02]  /*0e30*/  @!P4 SEL R14, R3, R16, !P3 ;  /* 0x00000010030ec207 */ /* 0x000fe40005800000 */
[----:B------:R-:W-:Y:S01]  /*0e40*/  @!P4 SEL R9, R8, R13, !P3 ;  /* 0x0000000d0809c207 */ /* 0x000fe20005800000 */
[----:B------:R-:W-:Y:S01]  /*0e50*/  IMAD.X R8, RZ, RZ, UR13, P5 ;  /* 0x0000000dff087e24 */ /* 0x000fe2000a8e06ff */
[C---:B------:R-:W-:Y:S02]  /*0e60*/  ISETP.EQ.AND P3, PT, R6.reuse, UR9, P2 ;  /* 0x0000000906007c0c */ /* 0x040fe40009762270 */
        /* <DEDUP_REMOVED lines=9> */
.L_x_659:
[----:B------:R-:W-:Y:S05]  /*0f00*/  BSYNC.RECONVERGENT B2 ;  /* 0x0000000000027941 */ /* 0x000fea0003800200 */
.L_x_658:
[----:B------:R-:W-:Y:S05]  /*0f10*/  @!P1 BRA `(.L_x_654) ;  /* 0x0000000000f49947 */ /* 0x000fea0003800000 */
[----:B------:R-:W-:Y:S01]  /*0f20*/  ISETP.NE.AND P0, PT, R12, 0x1, PT ;  /* 0x000000010c00780c */ /* 0x000fe20003f05270 */
[----:B------:R-:W-:Y:S01]  /*0f30*/  BSSY.RECONVERGENT B2, `(.L_x_660) ;  /* 0x0000026000027945 */ /* 0x000fe20003800200 */
[----:B------:R-:W-:-:S11]  /*0f40*/  LOP3.LUT P1, RZ, R10, 0x100, RZ, 0xc0, !PT ;  /* 0x000001000aff7812 */ /* 0x000fd6000782c0ff */
[----:B------:R-:W-:Y:S05]  /*0f50*/  @!P0 BRA `(.L_x_661) ;  /* 0x00000000008c8947 */ /* 0x000fea0003800000 */
[----:B------:R-:W0:Y:S01]  /*0f60*/  LDC.64 R6, c[0x0][0x380] ;  /* 0x0000e000ff067b82 */ /* 0x000e220000000a00 */
[----:B------:R-:W2:Y:S01]  /*0f70*/  LDCU UR9, c[0x0][0x38c] ;  /* 0x00007180ff0977ac */ /* 0x000ea20008000800 */
[----:B------:R-:W3:Y:S01]  /*0f80*/  LDCU.64 UR12, c[0x0][0x390] ;  /* 0x00007200ff0c77ac */ /* 0x000ee20008000a00 */
[----:B0-----:R-:W-:-:S05]  /*0f90*/  IMAD.WIDE.U32 R6, R11, 0x4, R6 ;  /* 0x000000040b067825 */ /* 0x001fca00078e0006 */
[----:B------:R-:W2:Y:S04]  /*0fa0*/  LDG.E R8, desc[UR10][R6.64] ;  /* 0x0000000a06087981 */ /* 0x000ea8000c1e1900 */
[----:B------:R0:W4:Y:S01]  /*0fb0*/  LDG.E R12, desc[UR10][R6.64+0x400] ;  /* 0x0004000a060c7981 */ /* 0x000122000c1e1900 */
[----:B------:R-:W-:Y:S01]  /*0fc0*/  LOP3.LUT P2, RZ, R4, 0xff, RZ, 0xc0, !PT ;  /* 0x000000ff04ff7812 */ /* 0x000fe2000784c0ff */
[C---:B------:R-:W-:Y:S01]  /*0fd0*/  VIADD R10, R11.reuse, 0x100 ;  /* 0x000001000b0a7836 */ /* 0x040fe20000000000 */
[C---:B---3--:R-:W-:Y:S01]  /*0fe0*/  IADD3 R9, P4, PT, R11.reuse, UR12, RZ ;  /* 0x0000000c0b097c10 */ /* 0x048fe2000ff9e0ff */
[----:B------:R-:W-:-:S03]  /*0ff0*/  VIADD R11, R11, 0x200 ;  /* 0x000002000b0b7836 */ /* 0x000fc60000000000 */
[----:B------:R-:W-:Y:S02]  /*1000*/  ISETP.LT.U32.AND P0, PT, R9, R2, PT ;  /* 0x000000020900720c */ /* 0x000fe40003f01070 */
[C---:B--2---:R-:W-:Y:S02]  /*1010*/  ISETP.NE.AND P5, PT, R8.reuse, UR9, PT ;  /* 0x0000000908007c0c */ /* 0x044fe4000bfa5270 */
[----:B------:R-:W-:Y:S01]  /*1020*/  ISETP.EQ.AND P3, PT, R8, UR9, P2 ;  /* 0x0000000908007c0c */ /* 0x000fe20009762270 */
[----:B------:R-:W-:Y:S02]  /*1030*/  IMAD.X R8, RZ, RZ, UR13, P4 ;  /* 0x0000000dff087e24 */ /* 0x000fe4000a0e06ff */
[----:B------:R-:W-:Y:S02]  /*1040*/  @!P2 SEL R4, RZ, 0x1, P5 ;  /* 0x00000001ff04a807 */ /* 0x000fe40002800000 */
[----:B------:R-:W-:Y:S02]  /*1050*/  IADD3 R13, P5, PT, R10, UR12, RZ ;  /* 0x0000000c0a0d7c10 */ /* 0x000fe4000ffbe0ff */
[----:B0-----:R-:W-:-:S02]  /*1060*/  SEL R7, R4, 0x1, !P3 ;  /* 0x0000000104077807 */ /* 0x001fc40005800000 */
[CC--:B------:R-:W-:Y:S02]  /*1070*/  ISETP.LT.AND.EX P0, PT, R8.reuse, R3.reuse, PT, P0 ;  /* 0x000000030800720c */ /* 0x0c0fe40003f01300 */
[----:B------:R-:W-:Y:S02]  /*1080*/  LOP3.LUT P4, RZ, R7, 0xff, RZ, 0xc0, !PT ;  /* 0x000000ff07ff7812 */ /* 0x000fe4000788c0ff */
[CC--:B------:R-:W-:Y:S02]  /*1090*/  SEL R4, R9.reuse, R2.reuse, P0 ;  /* 0x0000000209047207 */ /* 0x0c0fe40000000000 */
[CC--:B------:R-:W-:Y:S02]  /*10a0*/  SEL R6, R8.reuse, R3.reuse, P0 ;  /* 0x0000000308067207 */ /* 0x0c0fe40000000000 */
[----:B------:R-:W-:Y:S01]  /*10b0*/  @!P3 SEL R4, R9, R2, !P2 ;  /* 0x000000020904b207 */ /* 0x000fe20005000000 */
[----:B------:R-:W-:Y:S01]  /*10c0*/  IMAD.X R9, RZ, RZ, UR13, P5 ;  /* 0x0000000dff097e24 */ /* 0x000fe2000a8e06ff */
[----:B------:R-:W-:-:S02]  /*10d0*/  @!P3 SEL R6, R8, R3, !P2 ;  /* 0x000000030806b207 */ /* 0x000fc40005000000 */
[C---:B----4-:R-:W-:Y:S02]  /*10e0*/  ISETP.EQ.AND P3, PT, R12.reuse, UR9, P4 ;  /* 0x000000090c007c0c */ /* 0x050fe4000a762270 */
[----:B------:R-:W-:Y:S02]  /*10f0*/  ISETP.NE.AND P2, PT, R12, UR9, PT ;  /* 0x000000090c007c0c */ /* 0x000fe4000bf45270 */
[----:B------:R-:W-:Y:S02]  /*1100*/  ISETP.LT.U32.AND P0, PT, R13, R4, PT ;  /* 0x000000040d00720c */ /* 0x000fe40003f01070 */
[----:B------:R-:W-:Y:S02]  /*1110*/  @!P4 SEL R7, RZ, 0x1, P2 ;  /* 0x00000001ff07c807 */ /* 0x000fe40001000000 */
[----:B------:R-:W-:Y:S02]  /*1120*/  ISETP.LT.AND.EX P0, PT, R9, R6, PT, P0 ;  /* 0x000000060900720c */ /* 0x000fe40003f01300 */
[----:B------:R-:W-:-:S02]  /*1130*/  SEL R7, R7, 0x1, !P3 ;  /* 0x0000000107077807 */ /* 0x000fc40005800000 */
[----:B------:R-:W-:Y:S02]  /*1140*/  SEL R2, R13, R4, P0 ;  /* 0x000000040d027207 */ /* 0x000fe40000000000 */
[----:B------:R-:W-:Y:S02]  /*1150*/  SEL R3, R9, R6, P0 ;  /* 0x0000000609037207 */ /* 0x000fe40000000000 */
[----:B------:R-:W-:Y:S02]  /*1160*/  @!P3 SEL R2, R13, R4, !P4 ;  /* 0x000000040d02b207 */ /* 0x000fe40006000000 */
[----:B------:R-:W-:Y:S02]  /*1170*/  @!P3 SEL R3, R9, R6, !P4 ;  /* 0x000000060903b207 */ /* 0x000fe40006000000 */
[----:B------:R-:W-:-:S07]  /*1180*/  PRMT R4, R7, 0x7610, R4 ;  /* 0x0000761007047816 */ /* 0x000fce0000000004 */
.L_x_661:
[----:B------:R-:W-:Y:S05]  /*1190*/  BSYNC.RECONVERGENT B2 ;  /* 0x0000000000027941 */ /* 0x000fea0003800200 */
.L_x_660:
[----:B------:R-:W-:Y:S05]  /*11a0*/  @P1 BRA `(.L_x_654) ;  /* 0x0000000000501947 */ /* 0x000fea0003800000 */
[----:B------:R-:W0:Y:S01]  /*11b0*/  LDC.64 R6, c[0x0][0x380] ;  /* 0x0000e000ff067b82 */ /* 0x000e220000000a00 */
[----:B------:R-:W2:Y:S01]  /*11c0*/  LDCU.64 UR12, c[0x0][0x390] ;  /* 0x00007200ff0c77ac */ /* 0x000ea20008000a00 */
[----:B------:R-:W3:Y:S01]  /*11d0*/  LDCU UR9, c[0x0][0x38c] ;  /* 0x00007180ff0977ac */ /* 0x000ee20008000800 */
[----:B0-----:R-:W-:-:S06]  /*11e0*/  IMAD.WIDE.U32 R6, R11, 0x4, R6 ;  /* 0x000000040b067825 */ /* 0x001fcc00078e0006 */
[----:B------:R-:W3:Y:S01]  /*11f0*/  LDG.E R6, desc[UR10][R6.64] ;  /* 0x0000000a06067981 */ /* 0x000ee2000c1e1900 */
[----:B------:R-:W-:Y:S02]  /*1200*/  LOP3.LUT P3, RZ, R4, 0xff, RZ, 0xc0, !PT ;  /* 0x000000ff04ff7812 */ /* 0x000fe4000786c0ff */
[----:B--2---:R-:W-:-:S05]  /*1210*/  IADD3 R9, P0, PT, R11, UR12, RZ ;  /* 0x0000000c0b097c10 */ /* 0x004fca000ff1e0ff */
[----:B------:R-:W-:Y:S01]  /*1220*/  IMAD.X R10, RZ, RZ, UR13, P0 ;  /* 0x0000000dff0a7e24 */ /* 0x000fe200080e06ff */
[----:B------:R-:W-:-:S04]  /*1230*/  ISETP.LT.U32.AND P0, PT, R9, R2, PT ;  /* 0x000000020900720c */ /* 0x000fc80003f01070 */
[----:B------:R-:W-:-:S04]  /*1240*/  ISETP.LT.AND.EX P0, PT, R10, R3, PT, P0 ;  /* 0x000000030a00720c */ /* 0x000fc80003f01300 */
[----:B------:R-:W-:Y:S02]  /*1250*/  SEL R8, R9, R2, P0 ;  /* 0x0000000209087207 */ /* 0x000fe40000000000 */
[C---:B---3--:R-:W-:Y:S02]  /*1260*/  ISETP.EQ.AND P1, PT, R6.reuse, UR9, P3 ;  /* 0x0000000906007c0c */ /* 0x048fe40009f22270 */
        /* <DEDUP_REMOVED lines=8> */
.L_x_654:
[----:B------:R-:W-:Y:S05]  /*12f0*/  BSYNC.RECONVERGENT B1 ;  /* 0x0000000000017941 */ /* 0x000fea0003800200 */
.L_x_653:
[----:B------:R-:W-:-:S04]  /*1300*/  UISETP.GE.U32.AND UP0, UPT, UR4, 0x100, UPT ;  /* 0x000001000400788c */ /* 0x000fc8000bf06070 */
[----:B------:R-:W-:-:S09]  /*1310*/  UISETP.GE.U32.AND.EX UP0, UPT, UR5, URZ, UPT, UP0 ;  /* 0x000000ff0500728c */ /* 0x000fd2000bf06100 */
[----:B------:R-:W-:Y:S05]  /*1320*/  BRA.U !UP0, `(.L_x_662) ;  /* 0x0000000d08407547 */ /* 0x000fea000b800000 */
[----:B------:R-:W0:Y:S01]  /*1330*/  S2R R10, SR_LANEID ;  /* 0x00000000000a7919 */ /* 0x000e220000000000 */
[----:B------:R-:W-:Y:S01]  /*1340*/  LOP3.LUT R6, R4, 0xff, RZ, 0xc0, !PT ;  /* 0x000000ff04067812 */ /* 0x000fe200078ec0ff */
[----:B------:R-:W-:Y:S01]  /*1350*/  BSSY.RECONVERGENT B1, `(.L_x_663) ;  /* 0x0000016000017945 */ /* 0x000fe20003800200 */
[----:B------:R2:W3:Y:S04]  /*1360*/  SHFL.DOWN PT, R9, R2, 0x1, 0x1f ;  /* 0x08201f0002097f89 */ /* 0x0004e800000e0000 */
[----:B------:R2:W4:Y:S04]  /*1370*/  SHFL.DOWN PT, R8, R3, 0x1, 0x1f ;  /* 0x08201f0003087f89 */ /* 0x00052800000e0000 */
[----:B------:R2:W1:Y:S01]  /*1380*/  SHFL.DOWN PT, R7, R6, 0x1, 0x1f ;  /* 0x08201f0006077f89 */ /* 0x00046200000e0000 */
        /* <DEDUP_REMOVED lines=18> */
.L_x_664:
[----:B------:R-:W-:Y:S05]  /*14b0*/  BSYNC.RECONVERGENT B1 ;  /* 0x0000000000017941 */ /* 0x000fea0003800200 */
.L_x_663:
        /* <DEDUP_REMOVED lines=23> */
.L_x_666:
[----:B------:R-:W-:Y:S05]  /*1630*/  BSYNC.RECONVERGENT B1 ;  /* 0x0000000000017941 */ /* 0x000fea0003800200 */
.L_x_665:
        /* <DEDUP_REMOVED lines=20> */
.L_x_668:
[----:B------:R-:W-:Y:S05]  /*1780*/  BSYNC.RECONVERGENT B1 ;  /* 0x0000000000017941 */ /* 0x000fea0003800200 */
.L_x_667:
        /* <DEDUP_REMOVED lines=20> */
.L_x_670:
[----:B------:R-:W-:Y:S05]  /*18d0*/  BSYNC.RECONVERGENT B1 ;  /* 0x0000000000017941 */ /* 0x000fea0003800200 */
.L_x_669:
        /* <DEDUP_REMOVED lines=20> */
.L_x_672:
[----:B------:R-:W-:Y:S05]  /*1a20*/  BSYNC.RECONVERGENT B1 ;  /* 0x0000000000017941 */ /* 0x000fea0003800200 */
.L_x_671:
        /* <DEDUP_REMOVED lines=10> */
.L_x_674:
[----:B------:R-:W-:Y:S05]  /*1ad0*/  BSYNC.RECONVERGENT B1 ;  /* 0x0000000000017941 */ /* 0x000fea0003800200 */
.L_x_673:
        /* <DEDUP_REMOVED lines=8> */
[----:B--2-4-:R-:W2:Y:S04]  /*1b60*/  LDS.64 R8, [UR6+0x20] ;  /* 0x00002006ff087984 */ /* 0x014ea80008000a00 */
[----:B------:R-:W4:Y:S04]  /*1b70*/  LDS.U8 R16, [UR6+0x28] ;  /* 0x00002806ff107984 */ /* 0x000f280008000000 */
[----:B0-----:R-:W0:Y:S04]  /*1b80*/  LDS.64 R6, [UR6+0x30] ;  /* 0x00003006ff067984 */ /* 0x001e280008000a00 */
[----:B------:R-:W0:Y:S04]  /*1b90*/  LDS.U8 R17, [UR6+0x38] ;  /* 0x00003806ff117984 */ /* 0x000e280008000000 */
[----:B------:R-:W0:Y:S04]  /*1ba0*/  LDS.64 R10, [UR6+0x40] ;  /* 0x00004006ff0a7984 */ /* 0x000e280008000a00 */
[----:B------:R-:W0:Y:S01]  /*1bb0*/  LDS.U8 R12, [UR6+0x48] ;  /* 0x00004806ff0c7984 */ /* 0x000e220008000000 */
[----:B-----5:R-:W-:-:S04]  /*1bc0*/  ISETP.NE.AND P2, PT, R14, RZ, PT ;  /* 0x000000ff0e00720c */ /* 0x020fc80003f45270 */
[----:B------:R-:W-:Y:S02]  /*1bd0*/  @P4 SEL R14, R4, 0x1, !P2 ;  /* 0x00000001040e4807 */ /* 0x000fe40005000000 */
[-C--:B--2---:R-:W-:Y:S01]  /*1be0*/  ISETP.LT.U32.AND P0, PT, R8, R2.reuse, PT ;  /* 0x000000020800720c */ /* 0x084fe20003f01070 */
[----:B------:R-:W2:Y:S01]  /*1bf0*/  LDS.64 R4, [UR6+0x50] ;  /* 0x00005006ff047984 */ /* 0x000ea20008000a00 */
[----:B------:R-:W-:Y:S02]  /*1c00*/  LOP3.LUT P3, RZ, R14, 0xff, RZ, 0xc0, !PT ;  /* 0x000000ff0eff7812 */ /* 0x000fe4000786c0ff */
[----:B------:R-:W-:Y:S02]  /*1c10*/  ISETP.LT.AND.EX P0, PT, R9, R3, PT, P0 ;  /* 0x000000030900720c */ /* 0x000fe40003f01300 */
[----:B----4-:R-:W-:Y:S02]  /*1c20*/  ISETP.NE.AND P5, PT, R16, RZ, PT ;  /* 0x000000ff1000720c */ /* 0x010fe40003fa5270 */
[----:B-1-3--:R-:W-:-:S02]  /*1c30*/  @P2 SEL R2, R8, R2, P0 ;  /* 0x0000000208022207 */ /* 0x00afc40000000000 */
[C---:B------:R-:W-:Y:S02]  /*1c40*/  @P2 SEL R3, R9.reuse, R3, P0 ;  /* 0x0000000309032207 */ /* 0x040fe40000000000 */
[----:B------:R-:W-:Y:S02]  /*1c50*/  SEL R13, R8, R2, !P4 ;  /* 0x00000002080d7207 */ /* 0x000fe40006000000 */
[----:B------:R-:W-:Y:S02]  /*1c60*/  SEL R3, R9, R3, !P4 ;  /* 0x0000000309037207 */ /* 0x000fe40006000000 */
[----:B0-----:R-:W-:Y:S01]  /*1c70*/  ISETP.LT.U32.AND P0, PT, R6, R13, PT ;  /* 0x0000000d0600720c */ /* 0x001fe20003f01070 */
[----:B------:R-:W-:Y:S01]  /*1c80*/  LDS.64 R8, [UR6+0x60] ;  /* 0x00006006ff087984 */ /* 0x000fe20008000a00 */
[----:B------:R-:W-:Y:S02]  /*1c90*/  @P3 SEL R16, R14, 0x1, !P5 ;  /* 0x000000010e103807 */ /* 0x000fe40006800000 */
[----:B------:R-:W-:Y:S01]  /*1ca0*/  ISETP.LT.AND.EX P0, PT, R7, R3, PT, P0 ;  /* 0x000000030700720c */ /* 0x000fe20003f01300 */
[----:B------:R-:W0:Y:S01]  /*1cb0*/  LDS.U8 R14, [UR6+0x58] ;  /* 0x00005806ff0e7984 */ /* 0x000e220008000000 */
[----:B------:R-:W-:-:S02]  /*1cc0*/  LOP3.LUT P2, RZ, R16, 0xff, RZ, 0xc0, !PT ;  /* 0x000000ff10ff7812 */ /* 0x000fc4000784c0ff */
[C---:B------:R-:W-:Y:S02]  /*1cd0*/  @P5 SEL R13, R6.reuse, R13, P0 ;  /* 0x0000000d060d5207 */ /* 0x040fe40000000000 */
[----:B------:R-:W-:Y:S02]  /*1ce0*/  ISETP.NE.AND P4, PT, R17, RZ, PT ;  /* 0x000000ff1100720c */ /* 0x000fe40003f85270 */
        /* <DEDUP_REMOVED lines=9> */
[----:B------:R-:W-:Y:S01]  /*1d80*/  @P4 SEL R13, R10, R13, P0 ;  /* 0x0000000d0a0d4207 */ /* 0x000fe20000000000 */
[----:B------:R-:W-:Y:S01]  /*1d90*/  LDS.64 R2, [UR6+0x80] ;  /* 0x00008006ff027984 */ /* 0x000fe20008000a00 */
[----:B------:R-:W-:Y:S02]  /*1da0*/  ISETP.NE.AND P3, PT, R12, RZ, PT ;  /* 0x000000ff0c00720c */ /* 0x000fe40003f65270 */
[----:B------:R-:W-:Y:S02]  /*1db0*/  @P4 SEL R15, R11, R15, P0 ;  /* 0x0000000f0b0f4207 */ /* 0x000fe40000000000 */
[----:B------:R-:W-:-:S02]  /*1dc0*/  SEL R13, R10, R13, !P2 ;  /* 0x0000000d0a0d7207 */ /* 0x000fc40005000000 */
[----:B------:R-:W-:Y:S01]  /*1dd0*/  SEL R15, R11, R15, !P2 ;  /* 0x0000000f0b0f7207 */ /* 0x000fe20005000000 */
[----:B------:R-:W3:Y:S01]  /*1de0*/  LDS.U8 R10, [UR6+0x78] ;  /* 0x00007806ff0a7984 */ /* 0x000ee20008000000 */
[----:B--2---:R-:W-:Y:S02]  /*1df0*/  ISETP.LT.U32.AND P0, PT, R4, R13, PT ;  /* 0x0000000d0400720c */ /* 0x004fe40003f01070 */
[----:B------:R-:W-:Y:S02]  /*1e00*/  @P5 SEL R12, R17, 0x1, !P3 ;  /* 0x00000001110c5807 */ /* 0x000fe40005800000 */
[----:B------:R-:W-:Y:S02]  /*1e10*/  ISETP.LT.AND.EX P0, PT, R5, R15, PT, P0 ;  /* 0x0000000f0500720c */ /* 0x000fe40003f01300 */
[----:B------:R-:W-:Y:S02]  /*1e20*/  LOP3.LUT P4, RZ, R12, 0xff, RZ, 0xc0, !PT ;  /* 0x000000ff0cff7812 */ /* 0x000fe4000788c0ff */
[----:B------:R-:W-:-:S02]  /*1e30*/  @P3 SEL R13, R4, R13, P0 ;  /* 0x0000000d040d3207 */ /* 0x000fc40000000000 */
[----:B0-----:R-:W-:Y:S02]  /*1e40*/  ISETP.NE.AND P2, PT, R14, RZ, PT ;  /* 0x000000ff0e00720c */ /* 0x001fe40003f45270 */
[C---:B------:R-:W-:Y:S02]  /*1e50*/  @P3 SEL R15, R5.reuse, R15, P0 ;  /* 0x0000000f050f3207 */ /* 0x040fe40000000000 */
[----:B------:R-:W-:Y:S02]  /*1e60*/  SEL R11, R4, R13, !P5 ;  /* 0x0000000d040b7207 */ /* 0x000fe40006800000 */
[----:B------:R-:W-:Y:S02]  /*1e70*/  SEL R13, R5, R15, !P5 ;  /* 0x0000000f050d7207 */ /* 0x000fe40006800000 */
[----:B------:R-:W-:Y:S02]  /*1e80*/  ISETP.LT.U32.AND P0, PT, R8, R11, PT ;  /* 0x0000000b0800720c */ /* 0x000fe40003f01070 */
[----:B------:R-:W-:-:S02]  /*1e90*/  @P4 SEL R14, R12, 0x1, !P2 ;  /* 0x000000010c0e4807 */ /* 0x000fc40005000000 */
[C---:B------:R-:W-:Y:S02]  /*1ea0*/  ISETP.LT.AND.EX P0, PT, R9.reuse, R13, PT, P0 ;  /* 0x0000000d0900720c */ /* 0x040fe40003f01300 */
[----:B------:R-:W-:Y:S02]  /*1eb0*/  LOP3.LUT P5, RZ, R14, 0xff, RZ, 0xc0, !PT ;  /* 0x000000ff0eff7812 */ /* 0x000fe400078ac0ff */
[----:B------:R-:W-:Y:S02]  /*1ec0*/  @P2 SEL R11, R8, R11, P0 ;  /* 0x0000000b080b2207 */ /* 0x000fe40000000000 */
[----:B-1----:R-:W-:Y:S02]  /*1ed0*/  ISETP.NE.AND P3, PT, R16, RZ, PT ;  /* 0x000000ff1000720c */ /* 0x002fe40003f65270 */
[----:B------:R-:W-:Y:S02]  /*1ee0*/  @P2 SEL R13, R9, R13, P0 ;  /* 0x0000000d090d2207 */ /* 0x000fe40000000000 */
[----:B------:R-:W-:-:S02]  /*1ef0*/  SEL R5, R8, R11, !P4 ;  /* 0x0000000b08057207 */ /* 0x000fc40006000000 */
[----:B------:R-:W-:Y:S02]  /*1f00*/  SEL R9, R9, R13, !P4 ;  /* 0x0000000d09097207 */ /* 0x000fe40006000000 */
[----:B------:R-:W-:Y:S02]  /*1f10*/  ISETP.LT.U32.AND P0, PT, R6, R5, PT ;  /* 0x000000050600720c */ /* 0x000fe40003f01070 */
[----:B------:R-:W-:Y:S02]  /*1f20*/  @P5 SEL R16, R14, 0x1, !P3 ;  /* 0x000000010e105807 */ /* 0x000fe40005800000 */
[----:B------:R-:W-:Y:S02]  /*1f30*/  ISETP.LT.AND.EX P0, PT, R7, R9, PT, P0 ;  /* 0x000000090700720c */ /* 0x000fe40003f01300 */
[----:B---3--:R-:W-:Y:S02]  /*1f40*/  ISETP.NE.AND P4, PT, R10, RZ, PT ;  /* 0x000000ff0a00720c */ /* 0x008fe40003f85270 */
[----:B------:R-:W-:-:S02]  /*1f50*/  @P3 SEL R5, R6, R5, P0 ;  /* 0x0000000506053207 */ /* 0x000fc40000000000 */
[----:B------:R-:W-:Y:S02]  /*1f60*/  LOP3.LUT P2, RZ, R16, 0xff, RZ, 0xc0, !PT ;  /* 0x000000ff10ff7812 */ /* 0x000fe4000784c0ff */
[C---:B------:R-:W-:Y:S02]  /*1f70*/  @P3 SEL R9, R7.reuse, R9, P0 ;  /* 0x0000000907093207 */ /* 0x040fe40000000000 */
[----:B------:R-:W-:Y:S02]  /*1f80*/  SEL R5, R6, R5, !P5 ;  /* 0x0000000506057207 */ /* 0x000fe40006800000 */
[----:B------:R-:W-:Y:S02]  /*1f90*/  SEL R7, R7, R9, !P5 ;  /* 0x0000000907077207 */ /* 0x000fe40006800000 */
[----:B------:R-:W-:-:S04]  /*1fa0*/  ISETP.LT.U32.AND P0, PT, R2, R5, PT ;  /* 0x000000050200720c */ /* 0x000fc80003f01070 */
        /* <DEDUP_REMOVED lines=8> */
.L_x_662:
[----:B------:R-:W0:Y:S01]  /*2030*/  S2R R13, SR_LANEID ;  /* 0x00000000000d7919 */ /* 0x000e220000000000 */
[----:B------:R-:W-:Y:S01]  /*2040*/  LOP3.LUT R6, R5, 0x3e0, RZ, 0xc0, !PT ;  /* 0x000003e005067812 */ /* 0x000fe200078ec0ff */
[----:B------:R-:W-:Y:S04]  /*2050*/  BSSY.RECONVERGENT B1, `(.L_x_676) ;  /* 0x0000022000017945 */ /* 0x000fe80003800200 */
[----:B------:R-:W-:Y:S01]  /*2060*/  VIADD R7, R6, 0x20 ;  /* 0x0000002006077836 */ /* 0x000fe20000000000 */
[----:B------:R-:W-:-:S04]  /*2070*/  LOP3.LUT R6, RZ, R6, RZ, 0x33, !PT ;  /* 0x00000006ff067212 */ /* 0x000fc800078e33ff */
[----:B------:R-:W-:Y:S01]  /*2080*/  ISETP.GT.U32.AND P0, PT, R7, UR4, PT ;  /* 0x0000000407007c0c */ /* 0x000fe2000bf04070 */
[----:B------:R-:W-:-:S05]  /*2090*/  VIADD R6, R6, UR4 ;  /* 0x0000000406067c36 */ /* 0x000fca0008000000 */
[----:B------:R-:W-:-:S05]  /*20a0*/  SEL R6, R6, 0x1f, P0 ;  /* 0x0000001f06067807 */ /* 0x000fca0000000000 */
[----:B------:R2:W3:Y:S01]  /*20b0*/  SHFL.DOWN PT, R8, R3, 0x1, R6 ;  /* 0x0820000003087989 */ /* 0x0004e200000e0006 */
        /* <DEDUP_REMOVED lines=22> */
[----:B--2---:R-:W-:-:S02]  /*2220*/  @!P0 SEL R2, R11, R2, P4 ;  /* 0x000000020b028207 */ /* 0x004fc40002000000 */
[C---:B------:R-:W-:Y:S02]  /*2230*/  @!P0 SEL R3, R8.reuse, R3, P4 ;  /* 0x0000000308038207 */ /* 0x040fe40002000000 */
[----:B------:R-:W-:Y:S02]  /*2240*/  @P0 PRMT R4, R7, 0x7610, R4 ;  /* 0x0000761007040816 */ /* 0x000fe40000000004 */
[----:B------:R-:W-:Y:S02]  /*2250*/  @P0 SEL R2, R11, R2, !P6 ;  /* 0x000000020b020207 */ /* 0x000fe40007000000 */
[----:B------:R-:W-:-:S07]  /*2260*/  @P0 SEL R3, R8, R3, !P6 ;  /* 0x0000000308030207 */ /* 0x000fce0007000000 */
.L_x_677:
[----:B------:R-:W-:Y:S05]  /*2270*/  BSYNC.RECONVERGENT B1 ;  /* 0x0000000000017941 */ /* 0x000fea0003800200 */
.L_x_676:
        /* <DEDUP_REMOVED lines=8> */
[----:B------:R-:W-:Y:S01]  /*2300*/  IMAD.MOV.U32 R11, RZ, RZ, 0x1 ;  /* 0x00000001ff0b7424 */ /* 0x000fe200078e00ff */
[----:B------:R-:W-:-:S04]  /*2310*/  LOP3.LUT P5, R10, R4, 0xff, RZ, 0xc0, !PT ;  /* 0x000000ff040a7812 */ /* 0x000fc800078ac0ff */
[----:B------:R-:W-:-:S13]  /*2320*/  PLOP3.LUT P0, PT, P5, P0, PT, 0x2f, 0xf2 ;  /* 0x0000000000f2781c */ /* 0x000fda0002f00577 */
[----:B------:R-:W-:Y:S02]  /*2330*/  @!P0 ISETP.LT.U32.AND P5, PT, R9, R2, PT ;  /* 0x000000020900820c */ /* 0x000fe40003fa1070 */
[----:B------:R-:W-:Y:S02]  /*2340*/  @P0 ISETP.NE.AND P6, PT, R10, RZ, PT ;  /* 0x000000ff0a00020c */ /* 0x000fe40003fc5270 */
[----:B------:R-:W-:Y:S02]  /*2350*/  @!P0 PRMT R4, R11, 0x7610, R4 ;  /* 0x000076100b048816 */ /* 0x000fe40000000004 */
[----:B----4-:R-:W-:Y:S02]  /*2360*/  @!P0 ISETP.LT.AND.EX P5, PT, R8, R3, PT, P5 ;  /* 0x000000030800820c */ /* 0x010fe40003fa1350 */
[----:B------:R-:W-:Y:S02]  /*2370*/  @P0 SEL R7, R7, R4, !P6 ;  /* 0x0000000407070207 */ /* 0x000fe40007000000 */
[----:B--23--:R-:W-:-:S02]  /*2380*/  @!P0 SEL R2, R9, R2, P5 ;  /* 0x0000000209028207 */ /* 0x00cfc40002800000 */
[C---:B------:R-:W-:Y:S02]  /*2390*/  @!P0 SEL R3, R8.reuse, R3, P5 ;  /* 0x0000000308038207 */ /* 0x040fe40002800000 */
[----:B------:R-:W-:Y:S02]  /*23a0*/  @P0 PRMT R4, R7, 0x7610, R4 ;  /* 0x0000761007040816 */ /* 0x000fe40000000004 */
[----:B------:R-:W-:Y:S02]  /*23b0*/  @P0 SEL R2, R9, R2, !P6 ;  /* 0x0000000209020207 */ /* 0x000fe40007000000 */
[----:B------:R-:W-:-:S07]  /*23c0*/  @P0 SEL R3, R8, R3, !P6 ;  /* 0x0000000308030207 */ /* 0x000fce0007000000 */
.L_x_679:
[----:B------:R-:W-:Y:S05]  /*23d0*/  BSYNC.RECONVERGENT B1 ;  /* 0x0000000000017941 */ /* 0x000fea0003800200 */
.L_x_678:
[----:B0-----:R-:W-:Y:S01]  /*23e0*/  LOP3.LUT R7, R4, 0xff, RZ, 0xc0, !PT ;  /* 0x000000ff04077812 */ /* 0x001fe200078ec0ff */
[----:B------:R0:W0:Y:S01]  /*23f0*/  SHFL.DOWN PT, R9, R2, 0x4, R6 ;  /* 0x0880000002097989 */ /* 0x00002200000e0006 */
[----:B------:R-:W-:Y:S03]  /*2400*/  BSSY.RECONVERGENT B1, `(.L_x_680) ;  /* 0x0000012000017945 */ /* 0x000fe60003800200 */
[----:B----4-:R4:W0:Y:S04]  /*2410*/  SHFL.DOWN PT, R8, R3, 0x4, R6 ;  /* 0x0880000003087989 */ /* 0x01082800000e0006 */
        /* <DEDUP_REMOVED lines=11> */
[----:B--23--:R-:W-:-:S02]  /*24d0*/  @!P0 SEL R2, R9, R2, P3 ;  /* 0x0000000209028207 */ /* 0x00cfc40001800000 */
[C---:B----4-:R-:W-:Y:S02]  /*24e0*/  @!P0 SEL R3, R8.reuse, R3, P3 ;  /* 0x0000000308038207 */ /* 0x050fe40001800000 */
[----:B------:R-:W-:Y:S02]  /*24f0*/  @P0 PRMT R4, R7, 0x7610, R4 ;  /* 0x0000761007040816 */ /* 0x000fe40000000004 */
[----:B------:R-:W-:Y:S02]  /*2500*/  @P0 SEL R2, R9, R2, !P5 ;  /* 0x0000000209020207 */ /* 0x000fe40006800000 */
[----:B------:R-:W-:-:S07]  /*2510*/  @P0 SEL R3, R8, R3, !P5 ;  /* 0x0000000308030207 */ /* 0x000fce0006800000 */
.L_x_681:
[----:B------:R-:W-:Y:S05]  /*2520*/  BSYNC.RECONVERGENT B1 ;  /* 0x0000000000017941 */ /* 0x000fea0003800200 */
.L_x_680:
        /* <DEDUP_REMOVED lines=20> */
.L_x_683:
[----:B------:R-:W-:Y:S05]  /*2670*/  BSYNC.RECONVERGENT B1 ;  /* 0x0000000000017941 */ /* 0x000fea0003800200 */
.L_x_682:
        /* <DEDUP_REMOVED lines=8> */
[----:B--234-:R-:W-:-:S04]  /*2700*/  LOP3.LUT P2, R6, R4, 0xff, RZ, 0xc0, !PT ;  /* 0x000000ff04067812 */ /* 0x01cfc8000784c0ff */
        /* <DEDUP_REMOVED lines=11> */
.L_x_685:
[----:B------:R-:W-:Y:S05]  /*27c0*/  BSYNC.RECONVERGENT B1 ;  /* 0x0000000000017941 */ /* 0x000fea0003800200 */
.L_x_684:
[----:B------:R-:W-:Y:S04]  /*27d0*/  BSSY.RECONVERGENT B1, `(.L_x_686) ;  /* 0x000000a000017945 */ /* 0x000fe80003800200 */
[----:B------:R-:W-:Y:S05]  /*27e0*/  @P1 BRA `(.L_x_687) ;  /* 0x0000000000201947 */ /* 0x000fea0003800000 */
[----:B0-----:R-:W0:Y:S01]  /*27f0*/  S2R R8, SR_CgaCtaId ;  /* 0x0000000000087919 */ /* 0x001e220000008800 */
[----:B------:R-:W-:Y:S02]  /*2800*/  MOV R7, 0x400 ;  /* 0x0000040000077802 */ /* 0x000fe40000000f00 */
[----:B--234-:R-:W-:-:S04]  /*2810*/  SHF.R.U32.HI R6, RZ, 0x1, R5 ;  /* 0x00000001ff067819 */ /* 0x01cfc80000011605 */
[----:B------:R-:W-:Y:S02]  /*2820*/  LOP3.LUT R6, R6, 0x1f0, RZ, 0xc0, !PT ;  /* 0x000001f006067812 */ /* 0x000fe400078ec0ff */
[----:B0-----:R-:W-:-:S05]  /*2830*/  LEA R7, R8, R7, 0x18 ;  /* 0x0000000708077211 */ /* 0x001fca00078ec0ff */
[----:B------:R-:W-:-:S05]  /*2840*/  IMAD.IADD R7, R6, 0x1, R7 ;  /* 0x0000000106077824 */ /* 0x000fca00078e0207 */
[----:B------:R0:W-:Y:S04]  /*2850*/  STS.64 [R7+0x10], R2 ;  /* 0x0000100207007388 */ /* 0x0001e80000000a00 */
[----:B------:R0:W-:Y:S02]  /*2860*/  STS.U8 [R7+0x8], R4 ;  /* 0x0000080407007388 */ /* 0x0001e40000000000 */
.L_x_687:
[----:B------:R-:W-:Y:S05]  /*2870*/  BSYNC.RECONVERGENT B1 ;  /* 0x0000000000017941 */ /* 0x000fea0003800200 */
.L_x_686:
[----:B------:R-:W-:Y:S01]  /*2880*/  BAR.SYNC.DEFER_BLOCKING 0x0 ;  /* 0x0000000000007b1d */ /* 0x000fe20000010000 */
[----:B------:R-:W-:-:S13]  /*2890*/  ISETP.NE.AND P1, PT, R5, RZ, PT ;  /* 0x000000ff0500720c */ /* 0x000fda0003f25270 */
[----:B------:R-:W-:Y:S05]  /*28a0*/  @P1 BRA `(.L_x_675) ;  /* 0x0000002c00501947 */ /* 0x000fea0003800000 */
[----:B------:R-:W-:Y:S02]  /*28b0*/  UISETP.GE.U32.AND UP3, UPT, UR4, 0x21, UPT ;  /* 0x000000210400788c */ /* 0x000fe4000bf66070 */
[----:B------:R-:W-:Y:S02]  /*28c0*/  UISETP.GE.U32.AND UP2, UPT, UR4, 0x41, UPT ;  /* 0x000000410400788c */ /* 0x000fe4000bf46070 */
[----:B------:R-:W-:Y:S02]  /*28d0*/  UISETP.GE.U32.AND.EX UP3, UPT, UR5, URZ, UPT, UP3 ;  /* 0x000000ff0500728c */ /* 0x000fe4000bf66130 */
[----:B------:R-:W-:Y:S02]  /*28e0*/  UISETP.GE.U32.AND UP1, UPT, UR4, 0x61, UPT ;  /* 0x000000610400788c */ /* 0x000fe4000bf26070 */
[----:B------:R-:W-:Y:S02]  /*28f0*/  UISETP.GE.U32.AND UP0, UPT, UR4, 0x81, UPT ;  /* 0x000000810400788c */ /* 0x000fe4000bf06070 */
[----:B------:R-:W-:-:S02]  /*2900*/  UISETP.GE.U32.AND UP6, UPT, UR4, 0xa1, UPT ;  /* 0x000000a10400788c */ /* 0x000fc4000bfc6070 */
[----:B------:R-:W-:Y:S02]  /*2910*/  UISETP.GE.U32.AND UP4, UPT, UR4, 0xc1, UPT ;  /* 0x000000c10400788c */ /* 0x000fe4000bf86070 */
[----:B------:R-:W-:Y:S02]  /*2920*/  UISETP.GE.U32.AND UP5, UPT, UR4, 0xe1, UPT ;  /* 0x000000e10400788c */ /* 0x000fe4000bfa6070 */
[----:B------:R-:W-:Y:S02]  /*2930*/  UISETP.GE.U32.AND.EX UP2, UPT, UR5, URZ, UPT, UP2 ;  /* 0x000000ff0500728c */ /* 0x000fe4000bf46120 */
[----:B------:R-:W-:Y:S02]  /*2940*/  UISETP.GE.U32.AND.EX UP1, UPT, UR5, URZ, UPT, UP1 ;  /* 0x000000ff0500728c */ /* 0x000fe4000bf26110 */
[----:B------:R-:W-:Y:S02]  /*2950*/  UISETP.GE.U32.AND.EX UP0, UPT, UR5, URZ, UPT, UP0 ;  /* 0x000000ff0500728c */ /* 0x000fe4000bf06100 */
[----:B------:R-:W-:-:S02]  /*2960*/  UISETP.GE.U32.AND.EX UP6, UPT, UR5, URZ, UPT, UP6 ;  /* 0x000000ff0500728c */ /* 0x000fc4000bfc6160 */
[----:B------:R-:W-:Y:S02]  /*2970*/  UISETP.GE.U32.AND.EX UP4, UPT, UR5, URZ, UPT, UP4 ;  /* 0x000000ff0500728c */ /* 0x000fe4000bf86140 */
[----:B------:R-:W-:Y:S01]  /*2980*/  UISETP.GE.U32.AND.EX UP5, UPT, UR5, URZ, UPT, UP5 ;  /* 0x000000ff0500728c */ /* 0x000fe2000bfa6150 */
[----:B------:R-:W-:Y:S10]  /*2990*/  BRA.U !UP3, `(.L_x_688) ;  /* 0x000000010b3c7547 */ /* 0x000ff4000b800000 */
[----:B------:R-:W5:Y:S01]  /*29a0*/  S2UR UR7, SR_CgaCtaId ;  /* 0x00000000000779c3 */ /* 0x000f620000008800 */
[----:B------:R-:W-:Y:S01]  /*29b0*/  UMOV UR6, 0x400 ;  /* 0x0000040000067882 */ /* 0x000fe20000000000 */
[----:B------:R-:W-:Y:S01]  /*29c0*/  LOP3.LUT P3, RZ, R4, 0xff, RZ, 0xc0, !PT ;  /* 0x000000ff04ff7812 */ /* 0x000fe2000786c0ff */
[----:B-----5:R-:W-:-:S09]  /*29d0*/  ULEA UR6, UR7, UR6, 0x18 ;  /* 0x0000000607067291 */ /* 0x020fd2000f8ec0ff */
[----:B------:R-:W5:Y:S04]  /*29e0*/  LDS.U8 R5, [UR6+0x18] ;  /* 0x00001806ff057984 */ /* 0x000f680008000000 */
[----:B0-234-:R-:W0:Y:S01]  /*29f0*/  LDS.64 R6, [UR6+0x20] ;  /* 0x00002006ff067984 */ /* 0x01de220008000a00 */
        /* <DEDUP_REMOVED lines=9> */
.L_x_688:
[----:B------:R-:W-:Y:S05]  /*2a90*/  BRA.U !UP2, `(.L_x_689) ;  /* 0x000000010a3c7547 */ /* 0x000fea000b800000 */
        /* <DEDUP_REMOVED lines=15> */
.L_x_689:
        /* <DEDUP_REMOVED lines=16> */
.L_x_690:
        /* <DEDUP_REMOVED lines=16> */
.L_x_691:
        /* <DEDUP_REMOVED lines=16> */
.L_x_692:
        /* <DEDUP_REMOVED lines=16> */
.L_x_693:
        /* <DEDUP_REMOVED lines=17> */
.L_x_652:
[----:B------:R-:W0:Y:S01]  /*30a0*/  S2R R8, SR_TID.X ;  /* 0x0000000000087919 */ /* 0x000e220000002100 */
[----:B------:R-:W0:Y:S01]  /*30b0*/  LDC.64 R6, c[0x0][0x380] ;  /* 0x0000e000ff067b82 */ /* 0x000e220000000a00 */
[----:B------:R-:W2:Y:S01]  /*30c0*/  LDCU UR6, c[0x0][0x38c] ;  /* 0x00007180ff0677ac */ /* 0x000ea20008000800 */
[----:B------:R-:W3:Y:S01]  /*30d0*/  LDCU.64 UR8, c[0x0][0x390] ;  /* 0x00007200ff0877ac */ /* 0x000ee20008000a00 */
[----:B0-----:R-:W-:-:S05]  /*30e0*/  IMAD.WIDE.U32 R6, R8, 0x4, R6 ;  /* 0x0000000408067825 */ /* 0x001fca00078e0006 */
[----:B------:R-:W2:Y:S04]  /*30f0*/  LDG.E R3, desc[UR10][R6.64] ;  /* 0x0000000a06037981 */ /* 0x000ea8000c1e1900 */
[----:B------:R-:W4:Y:S04]  /*3100*/  LDG.E R4, desc[UR10][R6.64+0x800] ;  /* 0x0008000a06047981 */ /* 0x000f28000c1e1900 */
[----:B------:R-:W5:Y:S04]  /*3110*/  LDG.E R2, desc[UR10][R6.64+0x400] ;  /* 0x0004000a06027981 */ /* 0x000f68000c1e1900 */
[----:B------:R-:W5:Y:S01]  /*3120*/  LDG.E R5, desc[UR10][R6.64+0xc00] ;  /* 0x000c000a06057981 */ /* 0x000f62000c1e1900 */
[----:B------:R-:W-:Y:S01]  /*3130*/  VIADD R9, R8, 0x100 ;  /* 0x0000010008097836 */ /* 0x000fe20000000000 */
[----:B------:R-:W-:-:S04]  /*3140*/  UIADD3 UR7, UP0, UPT, UR4, -0x400, URZ ;  /* 0xfffffc0004077890 */ /* 0x000fc8000ff1e0ff */
[----:B------:R-:W-:Y:S02]  /*3150*/  UIADD3.X UR12, UPT, UPT, UR5, -0x1, URZ, UP0, !UPT ;  /* 0xffffffff050c7890 */ /* 0x000fe400087fe4ff */
[----:B------:R-:W-:-:S04]  /*3160*/  UISETP.GE.U32.AND UP0, UPT, UR7, 0x400, UPT ;  /* 0x000004000700788c */ /* 0x000fc8000bf06070 */
[----:B------:R-:W-:Y:S01]  /*3170*/  UISETP.GE.U32.AND.EX UP0, UPT, UR12, URZ, UPT, UP0 ;  /* 0x000000ff0c00728c */ /* 0x000fe2000bf06100 */
[----:B--2---:R-:W-:Y:S01]  /*3180*/  ISETP.NE.AND P0, PT, R3, UR6, PT ;  /* 0x0000000603007c0c */ /* 0x004fe2000bf05270 */
[----:B------:R-:W-:-:S03]  /*3190*/  VIADD R3, R8, 0x200 ;  /* 0x0000020008037836 */ /* 0x000fc60000000000 */
[----:B------:R-:W-:Y:S02]  /*31a0*/  SEL R9, R8, R9, !P0 ;  /* 0x0000000908097207 */ /* 0x000fe40004000000 */
[----:B---3--:R-:W-:Y:S02]  /*31b0*/  IADD3 R10, P1, PT, R3, UR8, RZ ;  /* 0x00000008030a7c10 */ /* 0x008fe4000ff3e0ff */
[----:B------:R-:W-:Y:S02]  /*31c0*/  IADD3 R3, P3, PT, R9, UR8, RZ ;  /* 0x0000000809037c10 */ /* 0x000fe4000ff7e0ff */
[----:B----4-:R-:W-:Y:S01]  /*31d0*/  ISETP.NE.AND P2, PT, R4, UR6, PT ;  /* 0x0000000604007c0c */ /* 0x010fe2000bf45270 */
[----:B------:R-:W-:Y:S01]  /*31e0*/  IMAD.X R12, RZ, RZ, UR9, P1 ;  /* 0x00000009ff0c7e24 */ /* 0x000fe200088e06ff */
[----:B------:R-:W-:Y:S01]  /*31f0*/  ISETP.LT.U32.AND P1, PT, R10, R3, PT ;  /* 0x000000030a00720c */ /* 0x000fe20003f21070 */
[----:B------:R-:W-:Y:S01]  /*3200*/  IMAD.X R9, RZ, RZ, UR9, P3 ;  /* 0x00000009ff097e24 */ /* 0x000fe200098e06ff */
[----:B-----5:R-:W-:-:S02]  /*3210*/  ISETP.EQ.OR P0, PT, R2, UR6, !P0 ;  /* 0x0000000602007c0c */ /* 0x020fc4000c702670 */
[----:B------:R-:W-:Y:S02]  /*3220*/  IADD3 R11, P4, PT, R10, 0x100, RZ ;  /* 0x000001000a0b7810 */ /* 0x000fe40007f9e0ff */
[----:B------:R-:W-:Y:S02]  /*3230*/  ISETP.LT.AND.EX P1, PT, R12, R9, PT, P1 ;  /* 0x000000090c00720c */ /* 0x000fe40003f21310 */
[----:B------:R-:W-:-:S03]  /*3240*/  ISETP.NE.AND P3, PT, R5, UR6, PT ;  /* 0x0000000605007c0c */ /* 0x000fc6000bf65270 */
[----:B------:R-:W-:Y:S02]  /*3250*/  @!P2 SEL R3, R10, R3, P1 ;  /* 0x000000030a03a207 */ /* 0x000fe40000800000 */
[----:B------:R-:W-:Y:S02]  /*3260*/  @!P2 SEL R9, R12, R9, P1 ;  /* 0x000000090c09a207 */ /* 0x000fe40000800000 */
[----:B------:R-:W-:Y:S01]  /*3270*/  SEL R2, R3, R10, P0 ;  /* 0x0000000a03027207 */ /* 0x000fe20000000000 */
[----:B------:R-:W-:Y:S01]  /*3280*/  IMAD.X R10, RZ, RZ, R12, P4 ;  /* 0x000000ffff0a7224 */ /* 0x000fe200020e060c */
[----:B------:R-:W-:Y:S01]  /*3290*/  SEL R3, R9, R12, P0 ;  /* 0x0000000c09037207 */ /* 0x000fe20000000000 */
[----:B------:R-:W-:Y:S01]  /*32a0*/  IMAD.MOV.U32 R9, RZ, RZ, 0x400 ;  /* 0x00000400ff097424 */ /* 0x000fe200078e00ff */
[----:B------:R-:W-:Y:S02]  /*32b0*/  ISETP.LT.U32.AND P1, PT, R11, R2, PT ;  /* 0x000000020b00720c */ /* 0x000fe40003f21070 */
[----:B------:R-:W-:-:S02]  /*32c0*/  ISETP.EQ.OR P0, PT, R4, UR6, P0 ;  /* 0x0000000604007c0c */ /* 0x000fc40008702670 */
[CC--:B------:R-:W-:Y:S02]  /*32d0*/  ISETP.LT.AND.EX P1, PT, R10.reuse, R3.reuse, PT, P1 ;  /* 0x000000030a00720c */ /* 0x0c0fe40003f21310 */
[----:B------:R-:W-:Y:S01]  /*32e0*/  ISETP.EQ.OR P2, PT, R5, UR6, P0 ;  /* 0x0000000605007c0c */ /* 0x000fe20008742670 */
[----:B------:R-:W-:Y:S01]  /*32f0*/  IMAD.MOV.U32 R5, RZ, RZ, RZ ;  /* 0x000000ffff057224 */ /* 0x000fe200078e00ff */
[----:B------:R-:W-:Y:S02]  /*3300*/  @!P3 SEL R2, R11, R2, P1 ;  /* 0x000000020b02b207 */ /* 0x000fe40000800000 */
[----:B------:R-:W-:Y:S02]  /*3310*/  @!P3 SEL R3, R10, R3, P1 ;  /* 0x000000030a03b207 */ /* 0x000fe40000800000 */
[----:B------:R-:W-:Y:S02]  /*3320*/  SEL R2, R2, R11, P0 ;  /* 0x0000000b02027207 */ /* 0x000fe40000000000 */
[----:B------:R-:W-:-:S02]  /*3330*/  SEL R4, RZ, 0x1, !P2 ;  /* 0x00000001ff047807 */ /* 0x000fc40005000000 */
[----:B------:R-:W-:Y:S01]  /*3340*/  SEL R3, R3, R10, P0 ;  /* 0x0000000a03037207 */ /* 0x000fe20000000000 */
[----:B------:R-:W-:Y:S06]  /*3350*/  BRA.U !UP0, `(.L_x_694) ;  /* 0x0000000508187547 */ /* 0x000fec000b800000 */
[----:B------:R-:W-:Y:S01]  /*3360*/  IMAD.MOV.U32 R9, RZ, RZ, 0x400 ;  /* 0x00000400ff097424 */ /* 0x000fe200078e00ff */
[----:B------:R-:W0:Y:S01]  /*3370*/  LDCU UR6, c[0x0][0x38c] ;  /* 0x00007180ff0677ac */ /* 0x000e220008000800 */
[----:B------:R-:W-:Y:S01]  /*3380*/  IMAD.MOV.U32 R5, RZ, RZ, RZ ;  /* 0x000000ffff057224 */ /* 0x000fe200078e00ff */
[----:B------:R-:W2:Y:S01]  /*3390*/  LDCU.64 UR8, c[0x0][0x390] ;  /* 0x00007200ff0877ac */ /* 0x000ea20008000a00 */
[----:B------:R-:W3:Y:S01]  /*33a0*/  LDCU.64 UR4, c[0x0][0x3a0] ;  /* 0x00007400ff0477ac */ /* 0x000ee20008000a00 */
[----:B------:R-:W-:-:S04]  /*33b0*/  NOP ;  /* 0x0000000000007918 */ /* 0x000fc80000000000 */
.L_x_696:
[----:B------:R-:W-:-:S04]  /*33c0*/  LEA R12, P0, R9, R6, 0x2 ;  /* 0x00000006090c7211 */ /* 0x000fc800078010ff */
[----:B------:R-:W-:-:S05]  /*33d0*/  LEA.HI.X R13, R9, R7, R5, 0x2, P0 ;  /* 0x00000007090d7211 */ /* 0x000fca00000f1405 */
[----:B------:R-:W0:Y:S04]  /*33e0*/  LDG.E R15, desc[UR10][R12.64] ;  /* 0x0000000a0c0f7981 */ /* 0x000e28000c1e1900 */
[----:B------:R-:W4:Y:S04]  /*33f0*/  LDG.E R11, desc[UR10][R12.64+0x400] ;  /* 0x0004000a0c0b7981 */ /* 0x000f28000c1e1900 */
[----:B------:R-:W5:Y:S04]  /*3400*/  LDG.E R14, desc[UR10][R12.64+0x800] ;  /* 0x0008000a0c0e7981 */ /* 0x000f68000c1e1900 */
[----:B------:R1:W3:Y:S01]  /*3410*/  LDG.E R10, desc[UR10][R12.64+0xc00] ;  /* 0x000c000a0c0a7981 */ /* 0x0002e2000c1e1900 */
[----:B------:R-:W-:-:S02]  /*3420*/  LOP3.LUT P3, RZ, R4, 0xff, RZ, 0xc0, !PT ;  /* 0x000000ff04ff7812 */ /* 0x000fc4000786c0ff */
[----:B0-----:R-:W-:Y:S02]  /*3430*/  ISETP.NE.AND P2, PT, R15, UR6, PT ;  /* 0x000000060f007c0c */ /* 0x001fe4000bf45270 */
[----:B--2---:R-:W-:Y:S02]  /*3440*/  IADD3 R15, P1, P4, R9, UR8, R8 ;  /* 0x00000008090f7c10 */ /* 0x004fe4000fc3e008 */
[----:B-1----:R-:W-:Y:S02]  /*3450*/  SEL R12, RZ, 0x1, P2 ;  /* 0x00000001ff0c7807 */ /* 0x002fe40001000000 */
[----:B------:R-:W-:Y:S02]  /*3460*/  ISETP.LT.U32.AND P0, PT, R15, R2, PT ;  /* 0x000000020f00720c */ /* 0x000fe40003f01070 */
[----:B------:R-:W-:Y:S02]  /*3470*/  IADD3.X R16, PT, PT, R5, UR9, RZ, P1, P4 ;  /* 0x0000000905107c10 */ /* 0x000fe40008fe84ff */
[----:B------:R-:W-:-:S02]  /*3480*/  IADD3 R13, P5, PT, R15, 0x100, RZ ;  /* 0x000001000f0d7810 */ /* 0x000fc40007fbe0ff */
[CC--:B------:R-:W-:Y:S02]  /*3490*/  ISETP.LT.AND.EX P0, PT, R16.reuse, R3.reuse, PT, P0 ;  /* 0x000000031000720c */ /* 0x0c0fe40003f01300 */
[----:B----4-:R-:W-:Y:S02]  /*34a0*/  ISETP.NE.AND P4, PT, R11, UR6, PT ;  /* 0x000000060b007c0c */ /* 0x010fe4000bf85270 */
[C---:B------:R-:W-:Y:S02]  /*34b0*/  @!P2 SEL R2, R15.reuse, R2, P0 ;  /* 0x000000020f02a207 */ /* 0x040fe40000000000 */
[----:B------:R-:W-:Y:S02]  /*34c0*/  @!P2 SEL R3, R16, R3, P0 ;  /* 0x000000031003a207 */ /* 0x000fe40000000000 */
[----:B------:R-:W-:Y:S02]  /*34d0*/  SEL R2, R15, R2, !P3 ;  /* 0x000000020f027207 */ /* 0x000fe40005800000 */
[----:B------:R-:W-:Y:S01]  /*34e0*/  @P3 SEL R12, R4, 0x1, P2 ;  /* 0x00000001040c3807 */ /* 0x000fe20001000000 */
[----:B------:R-:W-:Y:S01]  /*34f0*/  IMAD.X R4, RZ, RZ, R16, P5 ;  /* 0x000000ffff047224 */ /* 0x000fe200028e0610 */
[----:B------:R-:W-:-:S02]  /*3500*/  SEL R3, R16, R3, !P3 ;  /* 0x0000000310037207 */ /* 0x000fc40005800000 */
[CC--:B------:R-:W-:Y:S02]  /*3510*/  ISETP.LT.U32.AND P0, PT, R13.reuse, R2.reuse, PT ;  /* 0x000000020d00720c */ /* 0x0c0fe40003f01070 */
[----:B------:R-:W-:Y:S02]  /*3520*/  LOP3.LUT P1, RZ, R12, 0xff, RZ, 0xc0, !PT ;  /* 0x000000ff0cff7812 */ /* 0x000fe4000782c0ff */
[-C--:B------:R-:W-:Y:S02]  /*3530*/  ISETP.LT.AND.EX P0, PT, R4, R3.reuse, PT, P0 ;  /* 0x000000030400720c */ /* 0x080fe40003f01300 */
[----:B-----5:R-:W-:Y:S02]  /*3540*/  ISETP.NE.AND P2, PT, R14, UR6, PT ;  /* 0x000000060e007c0c */ /* 0x020fe4000bf45270 */
[----:B------:R-:W-:Y:S02]  /*3550*/  @!P4 SEL R2, R13, R2, P0 ;  /* 0x000000020d02c207 */ /* 0x000fe40000000000 */
[----:B------:R-:W-:-:S02]  /*3560*/  @!P4 SEL R3, R4, R3, P0 ;  /* 0x000000030403c207 */ /* 0x000fc40000000000 */
[----:B------:R-:W-:Y:S02]  /*3570*/  IADD3 R11, P0, PT, R15, 0x200, RZ ;  /* 0x000002000f0b7810 */ /* 0x000fe40007f1e0ff */
[----:B------:R-:W-:Y:S02]  /*3580*/  SEL R2, R13, R2, !P1 ;  /* 0x000000020d027207 */ /* 0x000fe40004800000 */
[----:B------:R-:W-:Y:S01]  /*3590*/  SEL R3, R4, R3, !P1 ;  /* 0x0000000304037207 */ /* 0x000fe20004800000 */
[----:B------:R-:W-:Y:S01]  /*35a0*/  IMAD.X R4, RZ, RZ, R16, P0 ;  /* 0x000000ffff047224 */ /* 0x000fe200000e0610 */
[----:B------:R-:W-:Y:S02]  /*35b0*/  ISETP.LT.U32.AND P0, PT, R11, R2, PT ;  /* 0x000000020b00720c */ /* 0x000fe40003f01070 */
[----:B------:R-:W-:Y:S02]  /*35c0*/  SEL R17, RZ, 0x1, P4 ;  /* 0x00000001ff117807 */ /* 0x000fe40002000000 */
[----:B------:R-:W-:-:S02]  /*35d0*/  @P1 SEL R17, R12, 0x1, P4 ;  /* 0x000000010c111807 */ /* 0x000fc40002000000 */
[CC--:B------:R-:W-:Y:S02]  /*35e0*/  ISETP.LT.AND.EX P0, PT, R4.reuse, R3.reuse, PT, P0 ;  /* 0x000000030400720c */ /* 0x0c0fe40003f01300 */
[----:B------:R-:W-:Y:S02]  /*35f0*/  LOP3.LUT P1, RZ, R17, 0xff, RZ, 0xc0, !PT ;  /* 0x000000ff11ff7812 */ /* 0x000fe4000782c0ff */
[C---:B------:R-:W-:Y:S02]  /*3600*/  @!P2 SEL R2, R11.reuse, R2, P0 ;  /* 0x000000020b02a207 */ /* 0x040fe40000000000 */
[----:B------:R-:W-:Y:S02]  /*3610*/  @!P2 SEL R3, R4, R3, P0 ;  /* 0x000000030403a207 */ /* 0x000fe40000000000 */
[----:B------:R-:W-:Y:S02]  /*3620*/  SEL R2, R11, R2, !P1 ;  /* 0x000000020b027207 */ /* 0x000fe40004800000 */
[----:B------:R-:W-:-:S02]  /*3630*/  IADD3 R11, P0, PT, R15, 0x300, RZ ;  /* 0x000003000f0b7810 */ /* 0x000fc40007f1e0ff */
[----:B------:R-:W-:Y:S02]  /*3640*/  SEL R3, R4, R3, !P1 ;  /* 0x0000000304037207 */ /* 0x000fe40004800000 */
[----:B---3--:R-:W-:Y:S02]  /*3650*/  IADD3 R4, P4, PT, -R9, UR4, RZ ;  /* 0x0000000409047c10 */ /* 0x008fe4000ff9e1ff */
[----:B------:R-:W-:Y:S01]  /*3660*/  ISETP.NE.AND P3, PT, R10, UR6, PT ;  /* 0x000000060a007c0c */ /* 0x000fe2000bf65270 */
[----:B------:R-:W-:Y:S01]  /*3670*/  IMAD.X R10, RZ, RZ, R16, P0 ;  /* 0x000000ffff0a7224 */ /* 0x000fe200000e0610 */
[----:B------:R-:W-:Y:S02]  /*3680*/  ISETP.GE.U32.AND P0, PT, R4, 0x400, PT ;  /* 0x000004000400780c */ /* 0x000fe40003f06070 */
[----:B------:R-:W-:Y:S02]  /*3690*/  IADD3.X R13, PT, PT, ~R5, UR5, RZ, P4, !PT ;  /* 0x00000005050d7c10 */ /* 0x000fe4000a7fe5ff */
[----:B------:R-:W-:-:S02]  /*36a0*/  SEL R12, RZ, 0x1, P2 ;  /* 0x00000001ff0c7807 */ /* 0x000fc40001000000 */
[----:B------:R-:W-:Y:S02]  /*36b0*/  @P1 SEL R12, R17, 0x1, P2 ;  /* 0x00000001110c1807 */ /* 0x000fe40001000000 */
[----:B------:R-:W-:Y:S02]  /*36c0*/  ISETP.GE.U32.AND.EX P0, PT, R13, RZ, PT, P0 ;  /* 0x000000ff0d00720c */ /* 0x000fe40003f06100 */
[----:B------:R-:W-:Y:S02]  /*36d0*/  LOP3.LUT P2, RZ, R12, 0xff, RZ, 0xc0, !PT ;  /* 0x000000ff0cff7812 */ /* 0x000fe4000784c0ff */
[----:B------:R-:W-:Y:S02]  /*36e0*/  ISETP.LT.U32.AND P1, PT, R11, R2, PT ;  /* 0x000000020b00720c */ /* 0x000fe40003f21070 */
[----:B------:R-:W-:Y:S02]  /*36f0*/  SEL R4, RZ, 0x1, P3 ;  /* 0x00000001ff047807 */ /* 0x000fe40001800000 */
[----:B------:R-:W-:-:S04]  /*3700*/  ISETP.LT.AND.EX P1, PT, R10, R3, PT, P1 ;  /* 0x000000030a00720c */ /* 0x000fc80003f21310 */
[C---:B------:R-:W-:Y:S02]  /*3710*/  @!P3 SEL R2, R11.reuse, R2, P1 ;  /* 0x000000020b02b207 */ /* 0x040fe40000800000 */
[----:B------:R-:W-:Y:S02]  /*3720*/  @!P3 SEL R3, R10, R3, P1 ;  /* 0x000000030a03b207 */ /* 0x000fe40000800000 */
[----:B------:R-:W-:Y:S02]  /*3730*/  @P2 SEL R4, R12, 0x1, P3 ;  /* 0x000000010c042807 */ /* 0x000fe40001800000 */
[----:B------:R-:W-:Y:S02]  /*3740*/  SEL R2, R11, R2, !P2 ;  /* 0x000000020b027207 */ /* 0x000fe40005000000 */
[----:B------:R-:W-:Y:S01]  /*3750*/  SEL R3, R10, R3, !P2 ;  /* 0x000000030a037207 */ /* 0x000fe20005000000 */
[----:B------:R-:W-:Y:S06]  /*3760*/  @!P0 BRA `(.L_x_695) ;  /* 0x0000001000648947 */ /* 0x000fec0003800000 */
[----:B------:R-:W-:-:S05]  /*3770*/  IADD3 R9, P0, PT, R9, 0x400, RZ ;  /* 0x0000040009097810 */ /* 0x000fca0007f1e0ff */
[----:B------:R-:W-:Y:S01]  /*3780*/  IMAD.X R5, RZ, RZ, R5, P0 ;  /* 0x000000ffff057224 */ /* 0x000fe200000e0605 */
[----:B------:R-:W-:-:S04]  /*3790*/  ISETP.GT.U32.AND P0, PT, R9, UR7, PT ;  /* 0x0000000709007c0c */ /* 0x000fc8000bf04070 */
[----:B------:R-:W-:-:S13]  /*37a0*/  ISETP.GT.U32.AND.EX P0, PT, R5, UR12, PT, P0 ;  /* 0x0000000c05007c0c */ /* 0x000fda000bf04100 */
[----:B------:R-:W-:Y:S05]  /*37b0*/  @!P0 BRA `(.L_x_696) ;  /* 0xfffffffc00008947 */ /* 0x000fea000383ffff */
.L_x_694:
[C---:B------:R-:W-:Y:S01]  /*37c0*/  IADD3 R7, PT, PT, -R9.reuse, UR4, RZ ;  /* 0x0000000409077c10 */ /* 0x040fe2000fffe1ff */
[----:B------:R-:W0:Y:S01]  /*37d0*/  LDCU.64 UR12, c[0x0][0x380] ;  /* 0x00007000ff0c77ac */ /* 0x000e220008000a00 */
[----:B------:R-:W-:Y:S01]  /*37e0*/  ISETP.GE.U32.AND P1, PT, R9, UR4, PT ;  /* 0x0000000409007c0c */ /* 0x000fe2000bf26070 */
[----:B------:R-:W-:Y:S01]  /*37f0*/  BSSY.RECONVERGENT B1, `(.L_x_695) ;  /* 0x0000110000017945 */ /* 0x000fe20003800200 */
[----:B------:R-:W-:-:S04]  /*3800*/  ISETP.GE.AND P0, PT, R8, R7, PT ;  /* 0x000000070800720c */ /* 0x000fc80003f06270 */
[----:B------:R-:W-:-:S13]  /*3810*/  ISETP.GE.U32.OR.EX P0, PT, R5, UR5, P0, P1 ;  /* 0x0000000505007c0c */ /* 0x000fda0008706510 */
[----:B0-----:R-:W-:Y:S05]  /*3820*/  @P0 BRA `(.L_x_697) ;  /* 0x0000001000300947 */ /* 0x001fea0003800000 */
[----:B------:R-:W-:Y:S01]  /*3830*/  LOP3.LUT R6, RZ, R8, RZ, 0x33, !PT ;  /* 0x00000008ff067212 */ /* 0x000fe200078e33ff */
[----:B------:R-:W-:Y:S01]  /*3840*/  BSSY.RECONVERGENT B2, `(.L_x_698) ;  /* 0x0000084000027945 */ /* 0x000fe20003800200 */
[----:B------:R-:W-:Y:S02]  /*3850*/  IMAD.MOV.U32 R10, RZ, RZ, R8 ;  /* 0x000000ffff0a7224 */ /* 0x000fe400078e0008 */
[----:B------:R-:W-:-:S04]  /*3860*/  IADD3 R11, PT, PT, -R9, UR4, R6 ;  /* 0x00000004090b7c10 */ /* 0x000fc8000fffe106 */
[C---:B------:R-:W-:Y:S02]  /*3870*/  ISETP.GE.U32.AND P0, PT, R11.reuse, 0x700, PT ;  /* 0x000007000b00780c */ /* 0x040fe40003f06070 */
[----:B------:R-:W-:-:S04]  /*3880*/  LEA.HI R12, R11, 0x1, RZ, 0x18 ;  /* 0x000000010b0c7811 */ /* 0x000fc800078fc0ff */
[----:B------:R-:W-:-:S04]  /*3890*/  LOP3.LUT R23, R12, 0x7, RZ, 0xc0, !PT ;  /* 0x000000070c177812 */ /* 0x000fc800078ec0ff */
[----:B------:R-:W-:-:S03]  /*38a0*/  ISETP.NE.AND P1, PT, R23, RZ, PT ;  /* 0x000000ff1700720c */ /* 0x000fc60003f25270 */
[----:B------:R-:W-:Y:S10]  /*38b0*/  @!P0 BRA `(.L_x_699) ;  /* 0x0000000400f08947 */ /* 0x000ff40003800000 */
[----:B------:R-:W-:Y:S01]  /*38c0*/  LOP3.LUT R13, R12, 0x1fffff8, RZ, 0xc0, !PT ;  /* 0x01fffff80c0d7812 */ /* 0x000fe200078ec0ff */
[----:B------:R-:W-:-:S04]  /*38d0*/  IMAD.MOV.U32 R10, RZ, RZ, R8 ;  /* 0x000000ffff0a7224 */ /* 0x000fc800078e0008 */
[----:B------:R-:W-:-:S07]  /*38e0*/  IMAD.MOV R13, RZ, RZ, -R13 ;  /* 0x000000ffff0d7224 */ /* 0x000fce00078e0a0d */
.L_x_700:
        /* <DEDUP_REMOVED lines=16> */
[----:B------:R-:W-:-:S02]  /*39f0*/  LOP3.LUT P5, RZ, R24, 0xff, RZ, 0xc0, !PT ;  /* 0x000000ff18ff7812 */ /* 0x000fc400078ac0ff */
[----:B------:R-:W-:Y:S02]  /*3a00*/  IADD3.X R4, PT, PT, R22, UR9, RZ, P3, !PT ;  /* 0x0000000916047c10 */ /* 0x000fe40009ffe4ff */
        /* <DEDUP_REMOVED lines=23> */
[CC--:B------:R-:W-:Y:S02]  /*3b80*/  SEL R6, R3.reuse, R24.reuse, P0 ;  /* 0x0000001803067207 */ /* 0x0c0fe40000000000 */
        /* <DEDUP_REMOVED lines=10> */
[CC--:B------:R-:W-:Y:S02]  /*3c30*/  ISETP.LT.AND.EX P0, PT, R3.reuse, R6.reuse, PT, P0 ;  /* 0x000000060300720c */ /* 0x0c0fe40003f01300 */
[----:B------:R-:W-:Y:S02]  /*3c40*/  @!P3 SEL R22, RZ, 0x1, P6 ;  /* 0x00000001ff16b807 */ /* 0x000fe40003000000 */
[-C--:B------:R-:W-:Y:S02]  /*3c50*/  SEL R7, R2, R21.reuse, P0 ;  /* 0x0000001502077207 */ /* 0x080fe40000000000 */
        /* <DEDUP_REMOVED lines=31> */
[-C--:B------:R-:W-:Y:S02]  /*3e50*/  ISETP.LT.U32.AND P0, PT, R2, R7.reuse, PT ;  /* 0x000000070200720c */ /* 0x080fe40003f01070 */
        /* <DEDUP_REMOVED lines=34> */
.L_x_699:
[----:B------:R-:W-:Y:S05]  /*4080*/  BSYNC.RECONVERGENT B2 ;  /* 0x0000000000027941 */ /* 0x000fea0003800200 */
.L_x_698:
[----:B------:R-:W-:Y:S05]  /*4090*/  @!P1 BRA `(.L_x_697) ;  /* 0x0000000800149947 */ /* 0x000fea0003800000 */
[----:B------:R-:W-:Y:S01]  /*40a0*/  ISETP.GE.U32.AND P0, PT, R23, 0x4, PT ;  /* 0x000000041700780c */ /* 0x000fe20003f06070 */
[----:B------:R-:W-:Y:S01]  /*40b0*/  BSSY.RECONVERGENT B2, `(.L_x_701) ;  /* 0x0000044000027945 */ /* 0x000fe20003800200 */
[----:B------:R-:W-:-:S11]  /*40c0*/  LOP3.LUT P1, R12, R12, 0x3, RZ, 0xc0, !PT ;  /* 0x000000030c0c7812 */ /* 0x000fd6000782c0ff */
[----:B------:R-:W-:Y:S05]  /*40d0*/  @!P0 BRA `(.L_x_702) ;  /* 0x0000000400048947 */ /* 0x000fea0003800000 */
        /* <DEDUP_REMOVED lines=8> */
[----:B------:R0:W5:Y:S01]  /*4160*/  LDG.E R6, desc[UR10][R14.64+0xc00] ;  /* 0x000c000a0e067981 */ /* 0x000162000c1e1900 */
[----:B------:R-:W-:-:S02]  /*4170*/  LOP3.LUT P4, RZ, R4, 0xff, RZ, 0xc0, !PT ;  /* 0x000000ff04ff7812 */ /* 0x000fc4000788c0ff */
[----:B------:R-:W-:-:S04]  /*4180*/  IADD3 R17, P2, PT, R17, UR8, RZ ;  /* 0x0000000811117c10 */ /* 0x000fc8000ff5e0ff */
[----:B------:R-:W-:Y:S01]  /*4190*/  IADD3.X R18, PT, PT, R18, UR9, RZ, P2, !PT ;  /* 0x0000000912127c10 */ /* 0x000fe200097fe4ff */
[----:B0-----:R-:W-:-:S05]  /*41a0*/  VIADD R14, R10, 0x100 ;  /* 0x000001000a0e7836 */ /* 0x001fca0000000000 */
[----:B------:R-:W-:Y:S02]  /*41b0*/  IADD3 R14, P5, P6, R9, UR8, R14 ;  /* 0x00000008090e7c10 */ /* 0x000fe4000febe00e */
[C---:B--2---:R-:W-:Y:S02]  /*41c0*/  ISETP.NE.AND P0, PT, R16.reuse, UR6, PT ;  /* 0x0000000610007c0c */ /* 0x044fe4000bf05270 */
[----:B------:R-:W-:Y:S02]  /*41d0*/  ISETP.EQ.AND P3, PT, R16, UR6, P4 ;  /* 0x0000000610007c0c */ /* 0x000fe4000a762270 */
[----:B------:R-:W-:Y:S02]  /*41e0*/  @!P4 SEL R4, RZ, 0x1, P0 ;  /* 0x00000001ff04c807 */ /* 0x000fe40000000000 */
[----:B------:R-:W-:Y:S02]  /*41f0*/  ISETP.LT.U32.AND P0, PT, R17, R2, PT ;  /* 0x000000021100720c */ /* 0x000fe40003f01070 */
[----:B------:R-:W-:-:S02]  /*4200*/  SEL R4, R4, 0x1, !P3 ;  /* 0x0000000104047807 */ /* 0x000fc40005800000 */
[-C--:B------:R-:W-:Y:S02]  /*4210*/  ISETP.LT.AND.EX P0, PT, R18, R3.reuse, PT, P0 ;  /* 0x000000031200720c */ /* 0x080fe40003f01300 */
[----:B------:R-:W-:Y:S02]  /*4220*/  LOP3.LUT P2, RZ, R4, 0xff, RZ, 0xc0, !PT ;  /* 0x000000ff04ff7812 */ /* 0x000fe4000784c0ff */
[-C--:B------:R-:W-:Y:S02]  /*4230*/  SEL R15, R17, R2.reuse, P0 ;  /* 0x00000002110f7207 */ /* 0x080fe40000000000 */
[-C--:B------:R-:W-:Y:S02]  /*4240*/  SEL R16, R18, R3.reuse, P0 ;  /* 0x0000000312107207 */ /* 0x080fe40000000000 */
[----:B---3--:R-:W-:Y:S02]  /*4250*/  ISETP.NE.AND P0, PT, R13, UR6, PT ;  /* 0x000000060d007c0c */ /* 0x008fe4000bf05270 */
[----:B------:R-:W-:Y:S01]  /*4260*/  @!P3 SEL R15, R17, R2, !P4 ;  /* 0x00000002110fb207 */ /* 0x000fe20006000000 */
[----:B------:R-:W-:Y:S01]  /*4270*/  VIADD R2, R10, 0x200 ;  /* 0x000002000a027836 */ /* 0x000fe20000000000 */
[----:B------:R-:W-:-:S02]  /*4280*/  @!P3 SEL R16, R18, R3, !P4 ;  /* 0x000000031210b207 */ /* 0x000fc40006000000 */
[----:B------:R-:W-:Y:S02]  /*4290*/  ISETP.EQ.AND P3, PT, R13, UR6, P2 ;  /* 0x000000060d007c0c */ /* 0x000fe40009762270 */
[----:B------:R-:W-:Y:S02]  /*42a0*/  @!P2 SEL R4, RZ, 0x1, P0 ;  /* 0x00000001ff04a807 */ /* 0x000fe40000000000 */
[----:B------:R-:W-:Y:S02]  /*42b0*/  IADD3.X R13, PT, PT, R5, UR9, RZ, P5, P6 ;  /* 0x00000009050d7c10 */ /* 0x000fe4000afec4ff */
[----:B------:R-:W-:Y:S02]  /*42c0*/  SEL R4, R4, 0x1, !P3 ;  /* 0x0000000104047807 */ /* 0x000fe40005800000 */
[----:B------:R-:W-:Y:S02]  /*42d0*/  ISETP.LT.U32.AND P0, PT, R14, R15, PT ;  /* 0x0000000f0e00720c */ /* 0x000fe40003f01070 */
[----:B------:R-:W-:-:S02]  /*42e0*/  LOP3.LUT P4, RZ, R4, 0xff, RZ, 0xc0, !PT ;  /* 0x000000ff04ff7812 */ /* 0x000fc4000788c0ff */
[----:B------:R-:W-:-:S04]  /*42f0*/  ISETP.LT.AND.EX P0, PT, R13, R16, PT, P0 ;  /* 0x000000100d00720c */ /* 0x000fc80003f01300 */
[CC--:B------:R-:W-:Y:S02]  /*4300*/  SEL R18, R14.reuse, R15.reuse, P0 ;  /* 0x0000000f0e127207 */ /* 0x0c0fe40000000000 */
[CC--:B------:R-:W-:Y:S02]  /*4310*/  SEL R20, R13.reuse, R16.reuse, P0 ;  /* 0x000000100d147207 */ /* 0x0c0fe40000000000 */
[----:B------:R-:W-:Y:S02]  /*4320*/  @!P3 SEL R18, R14, R15, !P2 ;  /* 0x0000000f0e12b207 */ /* 0x000fe40005000000 */
[----:B------:R-:W-:Y:S02]  /*4330*/  @!P3 SEL R20, R13, R16, !P2 ;  /* 0x000000100d14b207 */ /* 0x000fe40005000000 */
[----:B----4-:R-:W-:Y:S02]  /*4340*/  ISETP.NE.AND P3, PT, R7, UR6, PT ;  /* 0x0000000607007c0c */ /* 0x010fe4000bf65270 */
[----:B------:R-:W-:Y:S01]  /*4350*/  IADD3 R3, P5, P0, R9, UR8, R2 ;  /* 0x0000000809037c10 */ /* 0x000fe2000f8be002 */
[C---:B------:R-:W-:Y:S01]  /*4360*/  VIADD R2, R10.reuse, 0x300 ;  /* 0x000003000a027836 */ /* 0x040fe20000000000 */
[----:B------:R-:W-:Y:S01]  /*4370*/  ISETP.EQ.AND P2, PT, R7, UR6, P4 ;  /* 0x0000000607007c0c */ /* 0x000fe2000a742270 */
[----:B------:R-:W-:Y:S01]  /*4380*/  VIADD R10, R10, 0x400 ;  /* 0x000004000a0a7836 */ /* 0x000fe20000000000 */
[----:B------:R-:W-:-:S02]  /*4390*/  @!P4 SEL R4, RZ, 0x1, P3 ;  /* 0x00000001ff04c807 */ /* 0x000fc40001800000 */
[----:B------:R-:W-:Y:S02]  /*43a0*/  IADD3.X R13, PT, PT, R5, UR9, RZ, P5, P0 ;  /* 0x00000009050d7c10 */ /* 0x000fe4000afe04ff */
[----:B------:R-:W-:Y:S02]  /*43b0*/  ISETP.LT.U32.AND P0, PT, R3, R18, PT ;  /* 0x000000120300720c */ /* 0x000fe40003f01070 */
[----:B------:R-:W-:Y:S02]  /*43c0*/  SEL R4, R4, 0x1, !P2 ;  /* 0x0000000104047807 */ /* 0x000fe40005000000 */
[----:B------:R-:W-:Y:S02]  /*43d0*/  ISETP.LT.AND.EX P0, PT, R13, R20, PT, P0 ;  /* 0x000000140d00720c */ /* 0x000fe40003f01300 */
[----:B------:R-:W-:Y:S02]  /*43e0*/  LOP3.LUT P3, RZ, R4, 0xff, RZ, 0xc0, !PT ;  /* 0x000000ff04ff7812 */ /* 0x000fe4000786c0ff */
[----:B------:R-:W-:-:S02]  /*43f0*/  SEL R14, R3, R18, P0 ;  /* 0x00000012030e7207 */ /* 0x000fc40000000000 */
[----:B------:R-:W-:Y:S02]  /*4400*/  SEL R16, R13, R20, P0 ;  /* 0x000000140d107207 */ /* 0x000fe40000000000 */
        /* <DEDUP_REMOVED lines=14> */
.L_x_702:
[----:B------:R-:W-:Y:S05]  /*44f0*/  BSYNC.RECONVERGENT B2 ;  /* 0x0000000000027941 */ /* 0x000fea0003800200 */
.L_x_701:
[----:B------:R-:W-:Y:S05]  /*4500*/  @!P1 BRA `(.L_x_697) ;  /* 0x0000000000f89947 */ /* 0x000fea0003800000 */
[----:B------:R-:W-:Y:S01]  /*4510*/  ISETP.NE.AND P0, PT, R12, 0x1, PT ;  /* 0x000000010c00780c */ /* 0x000fe20003f05270 */
[----:B------:R-:W-:Y:S01]  /*4520*/  BSSY.RECONVERGENT B2, `(.L_x_703) ;  /* 0x0000026000027945 */ /* 0x000fe20003800200 */
[----:B------:R-:W-:-:S11]  /*4530*/  LOP3.LUT P1, RZ, R11, 0x100, RZ, 0xc0, !PT ;  /* 0x000001000bff7812 */ /* 0x000fd6000782c0ff */
[----:B------:R-:W-:Y:S05]  /*4540*/  @!P0 BRA `(.L_x_704) ;  /* 0x00000000008c8947 */ /* 0x000fea0003800000 */
[----:B------:R-:W0:Y:S01]  /*4550*/  LDCU.64 UR14, c[0x0][0x380] ;  /* 0x00007000ff0e77ac */ /* 0x000e220008000a00 */
[----:B------:R-:W-:-:S05]  /*4560*/  IADD3 R11, P0, PT, R10, R9, RZ ;  /* 0x000000090a0b7210 */ /* 0x000fca0007f1e0ff */
[----:B------:R-:W-:Y:S01]  /*4570*/  IMAD.X R12, RZ, RZ, R5, P0 ;  /* 0x000000ffff0c7224 */ /* 0x000fe200000e0605 */
[----:B0-----:R-:W-:-:S04]  /*4580*/  LEA R6, P0, R11, UR14, 0x2 ;  /* 0x0000000e0b067c11 */ /* 0x001fc8000f8010ff */
[----:B------:R-:W-:-:S05]  /*4590*/  LEA.HI.X R7, R11, UR15, R12, 0x2, P0 ;  /* 0x0000000f0b077c11 */ /* 0x000fca00080f140c */
[----:B------:R-:W2:Y:S04]  /*45a0*/  LDG.E R13, desc[UR10][R6.64] ;  /* 0x0000000a060d7981 */ /* 0x000ea8000c1e1900 */
[----:B------:R0:W3:Y:S01]  /*45b0*/  LDG.E R15, desc[UR10][R6.64+0x400] ;  /* 0x0004000a060f7981 */ /* 0x0000e2000c1e1900 */
[----:B------:R-:W-:Y:S01]  /*45c0*/  LOP3.LUT P2, RZ, R4, 0xff, RZ, 0xc0, !PT ;  /* 0x000000ff04ff7812 */ /* 0x000fe2000784c0ff */
[C---:B------:R-:W-:Y:S01]  /*45d0*/  VIADD R14, R10.reuse, 0x100 ;  /* 0x000001000a0e7836 */ /* 0x040fe20000000000 */
[----:B------:R-:W-:Y:S01]  /*45e0*/  IADD3 R11, P0, PT, R11, UR8, RZ ;  /* 0x000000080b0b7c10 */ /* 0x000fe2000ff1e0ff */
[----:B------:R-:W-:-:S03]  /*45f0*/  VIADD R10, R10, 0x200 ;  /* 0x000002000a0a7836 */ /* 0x000fc60000000000 */
[----:B------:R-:W-:Y:S02]  /*4600*/  IADD3.X R12, PT, PT, R12, UR9, RZ, P0, !PT ;  /* 0x000000090c0c7c10 */ /* 0x000fe400087fe4ff */
[----:B------:R-:W-:-:S04]  /*4610*/  ISETP.LT.U32.AND P0, PT, R11, R2, PT ;  /* 0x000000020b00720c */ /* 0x000fc80003f01070 */
[----:B------:R-:W-:-:S04]  /*4620*/  ISETP.LT.AND.EX P0, PT, R12, R3, PT, P0 ;  /* 0x000000030c00720c */ /* 0x000fc80003f01300 */
[----:B0-----:R-:W-:Y:S02]  /*4630*/  SEL R6, R11, R2, P0 ;  /* 0x000000020b067207 */ /* 0x001fe40000000000 */
[----:B------:R-:W-:Y:S02]  /*4640*/  SEL R7, R12, R3, P0 ;  /* 0x000000030c077207 */ /* 0x000fe40000000000 */
[C---:B--2---:R-:W-:Y:S02]  /*4650*/  ISETP.NE.AND P4, PT, R13.reuse, UR6, PT ;  /* 0x000000060d007c0c */ /* 0x044fe4000bf85270 */
[----:B------:R-:W-:Y:S02]  /*4660*/  ISETP.EQ.AND P3, PT, R13, UR6, P2 ;  /* 0x000000060d007c0c */ /* 0x000fe40009762270 */
[----:B------:R-:W-:Y:S02]  /*4670*/  @!P2 SEL R4, RZ, 0x1, P4 ;  /* 0x00000001ff04a807 */ /* 0x000fe40002000000 */
[----:B------:R-:W-:-:S02]  /*4680*/  IADD3 R13, P5, P6, R9, UR8, R14 ;  /* 0x00000008090d7c10 */ /* 0x000fc4000febe00e */
[----:B------:R-:W-:-:S04]  /*4690*/  SEL R4, R4, 0x1, !P3 ;  /* 0x0000000104047807 */ /* 0x000fc80005800000 */
[----:B------:R-:W-:-:S03]  /*46a0*/  LOP3.LUT P4, RZ, R4, 0xff, RZ, 0xc0, !PT ;  /* 0x000000ff04ff7812 */ /* 0x000fc6000788c0ff */
[----:B------:R-:W-:Y:S02]  /*46b0*/  @!P3 SEL R6, R11, R2, !P2 ;  /* 0x000000020b06b207 */ /* 0x000fe40005000000 */
[----:B------:R-:W-:Y:S02]  /*46c0*/  @!P3 SEL R7, R12, R3, !P2 ;  /* 0x000000030c07b207 */ /* 0x000fe40005000000 */
[----:B---3--:R-:W-:Y:S02]  /*46d0*/  ISETP.EQ.AND P3, PT, R15, UR6, P4 ;  /* 0x000000060f007c0c */ /* 0x008fe4000a762270 */
[----:B------:R-:W-:Y:S02]  /*46e0*/  IADD3.X R12, PT, PT, R5, UR9, RZ, P5, P6 ;  /* 0x00000009050c7c10 */ /* 0x000fe4000afec4ff */
        /* <DEDUP_REMOVED lines=9> */
.L_x_704:
[----:B------:R-:W-:Y:S05]  /*4780*/  BSYNC.RECONVERGENT B2 ;  /* 0x0000000000027941 */ /* 0x000fea0003800200 */
.L_x_703:
[----:B------:R-:W-:Y:S05]  /*4790*/  @P1 BRA `(.L_x_697) ;  /* 0x0000000000541947 */ /* 0x000fea0003800000 */
[----:B------:R-:W0:Y:S01]  /*47a0*/  LDCU.64 UR14, c[0x0][0x380] ;  /* 0x00007000ff0e77ac */ /* 0x000e220008000a00 */
[----:B------:R-:W-:-:S05]  /*47b0*/  IADD3 R9, P0, PT, R10, R9, RZ ;  /* 0x000000090a097210 */ /* 0x000fca0007f1e0ff */
[----:B------:R-:W-:Y:S01]  /*47c0*/  IMAD.X R10, RZ, RZ, R5, P0 ;  /* 0x000000ffff0a7224 */ /* 0x000fe200000e0605 */
[----:B0-----:R-:W-:-:S04]  /*47d0*/  LEA R6, P0, R9, UR14, 0x2 ;  /* 0x0000000e09067c11 */ /* 0x001fc8000f8010ff */
[----:B------:R-:W-:-:S05]  /*47e0*/  LEA.HI.X R7, R9, UR15, R10, 0x2, P0 ;  /* 0x0000000f09077c11 */ /* 0x000fca00080f140a */
[----:B------:R-:W2:Y:S01]  /*47f0*/  LDG.E R6, desc[UR10][R6.64] ;  /* 0x0000000a06067981 */ /* 0x000ea2000c1e1900 */
[----:B------:R-:W-:Y:S02]  /*4800*/  LOP3.LUT P3, RZ, R4, 0xff, RZ, 0xc0, !PT ;  /* 0x000000ff04ff7812 */ /* 0x000fe4000786c0ff */
[----:B------:R-:W-:-:S04]  /*4810*/  IADD3 R11, P0, PT, R9, UR8, RZ ;  /* 0x00000008090b7c10 */ /* 0x000fc8000ff1e0ff */
[----:B------:R-:W-:Y:S02]  /*4820*/  IADD3.X R10, PT, PT, R10, UR9, RZ, P0, !PT ;  /* 0x000000090a0a7c10 */ /* 0x000fe400087fe4ff */
        /* <DEDUP_REMOVED lines=12> */
.L_x_697:
[----:B------:R-:W-:Y:S05]  /*48f0*/  BSYNC.RECONVERGENT B1 ;  /* 0x0000000000017941 */ /* 0x000fea0003800200 */
.L_x_695:
        /* <DEDUP_REMOVED lines=20> */
[C---:B------:R-:W-:Y:S02]  /*4a40*/  @!P0 SEL R3, R6.reuse, R3, P1 ;  /* 0x0000000306038207 */ /* 0x040fe40000800000 */
[----:B------:R-:W-:Y:S02]  /*4a50*/  @P0 PRMT R4, R5, 0x7610, R4 ;  /* 0x0000761005040816 */ /* 0x000fe40000000004 */
[----:B------:R-:W-:Y:S02]  /*4a60*/  @P0 SEL R2, R7, R2, !P3 ;  /* 0x0000000207020207 */ /* 0x000fe40005800000 */
[----:B------:R-:W-:-:S07]  /*4a70*/  @P0 SEL R3, R6, R3, !P3 ;  /* 0x0000000306030207 */ /* 0x000fce0005800000 */
.L_x_706:
[----:B------:R-:W-:Y:S05]  /*4a80*/  BSYNC.RECONVERGENT B1 ;  /* 0x0000000000017941 */ /* 0x000fea0003800200 */
.L_x_705:
        /* <DEDUP_REMOVED lines=19> */
[C---:B------:R-:W-:Y:S02]  /*4bc0*/  @!P0 SEL R3, R6.reuse, R3, P5 ;  /* 0x0000000306038207 */ /* 0x040fe40002800000 */
[----:B------:R-:W-:Y:S02]  /*4bd0*/  @P0 PRMT R4, R5, 0x7610, R4 ;  /* 0x0000761005040816 */ /* 0x000fe40000000004 */
[----:B------:R-:W-:Y:S02]  /*4be0*/  @P0 SEL R2, R7, R2, !P6 ;  /* 0x0000000207020207 */ /* 0x000fe40007000000 */
[----:B------:R-:W-:-:S07]  /*4bf0*/  @P0 SEL R3, R6, R3, !P6 ;  /* 0x0000000306030207 */ /* 0x000fce0007000000 */
.L_x_708:
[----:B------:R-:W-:Y:S05]  /*4c00*/  BSYNC.RECONVERGENT B1 ;  /* 0x0000000000017941 */ /* 0x000fea0003800200 */
.L_x_707:
        /* <DEDUP_REMOVED lines=16> */
[C---:B------:R-:W-:Y:S02]  /*4d10*/  @!P0 SEL R3, R6.reuse, R3, P2 ;  /* 0x0000000306038207 */ /* 0x040fe40001000000 */
[----:B------:R-:W-:Y:S02]  /*4d20*/  @P0 PRMT R4, R5, 0x7610, R4 ;  /* 0x0000761005040816 */ /* 0x000fe40000000004 */
[----:B------:R-:W-:Y:S02]  /*4d30*/  @P0 SEL R2, R7, R2, !P5 ;  /* 0x0000000207020207 */ /* 0x000fe40006800000 */
[----:B------:R-:W-:-:S07]  /*4d40*/  @P0 SEL R3, R6, R3, !P5 ;  /* 0x0000000306030207 */ /* 0x000fce0006800000 */
.L_x_710:
[----:B------:R-:W-:Y:S05]  /*4d50*/  BSYNC.RECONVERGENT B1 ;  /* 0x0000000000017941 */ /* 0x000fea0003800200 */
.L_x_709:
        /* <DEDUP_REMOVED lines=16> */
[C---:B------:R-:W-:Y:S02]  /*4e60*/  @!P0 SEL R3, R6.reuse, R3, P2 ;  /* 0x0000000306038207 */ /* 0x040fe40001000000 */
[----:B------:R-:W-:Y:S02]  /*4e70*/  @P0 PRMT R4, R5, 0x7610, R4 ;  /* 0x0000761005040816 */ /* 0x000fe40000000004 */
[----:B------:R-:W-:Y:S02]  /*4e80*/  @P0 SEL R2, R7, R2, !P4 ;  /* 0x0000000207020207 */ /* 0x000fe40006000000 */
[----:B------:R-:W-:-:S07]  /*4e90*/  @P0 SEL R3, R6, R3, !P4 ;  /* 0x0000000306030207 */ /* 0x000fce0006000000 */
.L_x_712:
[----:B------:R-:W-:Y:S05]  /*4ea0*/  BSYNC.RECONVERGENT B1 ;  /* 0x0000000000017941 */ /* 0x000fea0003800200 */
.L_x_711:
        /* <DEDUP_REMOVED lines=20> */
.L_x_714:
[----:B------:R-:W-:Y:S05]  /*4ff0*/  BSYNC.RECONVERGENT B1 ;  /* 0x0000000000017941 */ /* 0x000fea0003800200 */
.L_x_713:
[----:B------:R-:W-:Y:S04]  /*5000*/  BSSY.RECONVERGENT B1, `(.L_x_715) ;  /* 0x000000a000017945 */ /* 0x000fe80003800200 */
[----:B------:R-:W-:Y:S05]  /*5010*/  @P1 BRA `(.L_x_716) ;  /* 0x0000000000201947 */ /* 0x000fea0003800000 */
[----:B----4-:R-:W4:Y:S01]  /*5020*/  S2R R7, SR_CgaCtaId ;  /* 0x0000000000077919 */ /* 0x010f220000008800 */
[----:B--2---:R-:W-:Y:S02]  /*5030*/  MOV R6, 0x400 ;  /* 0x0000040000067802 */ /* 0x004fe40000000f00 */
[----:B0-----:R-:W-:-:S04]  /*5040*/  SHF.R.U32.HI R5, RZ, 0x1, R8 ;  /* 0x00000001ff057819 */ /* 0x001fc80000011608 */
[----:B------:R-:W-:Y:S02]  /*5050*/  LOP3.LUT R5, R5, 0x1f0, RZ, 0xc0, !PT ;  /* 0x000001f005057812 */ /* 0x000fe400078ec0ff */
[----:B----4-:R-:W-:-:S05]  /*5060*/  LEA R6, R7, R6, 0x18 ;  /* 0x0000000607067211 */ /* 0x010fca00078ec0ff */
[----:B------:R-:W-:-:S05]  /*5070*/  IMAD.IADD R5, R5, 0x1, R6 ;  /* 0x0000000105057824 */ /* 0x000fca00078e0206 */
[----:B------:R0:W-:Y:S04]  /*5080*/  STS.64 [R5+0x10], R2 ;  /* 0x0000100205007388 */ /* 0x0001e80000000a00 */
[----:B------:R0:W-:Y:S02]  /*5090*/  STS.U8 [R5+0x8], R4 ;  /* 0x0000080405007388 */ /* 0x0001e40000000000 */
.L_x_716:
[----:B------:R-:W-:Y:S05]  /*50a0*/  BSYNC.RECONVERGENT B1 ;  /* 0x0000000000017941 */ /* 0x000fea0003800200 */
.L_x_715:
        /* <DEDUP_REMOVED lines=8> */
[----:B------:R-:W0:Y:S04]  /*5130*/  LDS.64 R8, [UR6+0x20] ;  /* 0x00002006ff087984 */ /* 0x000e280008000a00 */
[----:B------:R-:W1:Y:S04]  /*5140*/  LDS.U8 R16, [UR6+0x28] ;  /* 0x00002806ff107984 */ /* 0x000e680008000000 */
[----:B--2-4-:R-:W2:Y:S04]  /*5150*/  LDS.64 R6, [UR6+0x30] ;  /* 0x00003006ff067984 */ /* 0x014ea80008000a00 */
[----:B------:R-:W4:Y:S04]  /*5160*/  LDS.U8 R17, [UR6+0x38] ;  /* 0x00003806ff117984 */ /* 0x000f280008000000 */
[----:B------:R-:W4:Y:S04]  /*5170*/  LDS.64 R10, [UR6+0x40] ;  /* 0x00004006ff0a7984 */ /* 0x000f280008000a00 */
[----:B------:R-:W4:Y:S01]  /*5180*/  LDS.U8 R12, [UR6+0x48] ;  /* 0x00004806ff0c7984 */ /* 0x000f220008000000 */
[----:B-----5:R-:W-:-:S04]  /*5190*/  ISETP.NE.AND P2, PT, R14, RZ, PT ;  /* 0x000000ff0e00720c */ /* 0x020fc80003f45270 */
[----:B------:R-:W-:Y:S02]  /*51a0*/  @P4 SEL R14, R4, 0x1, !P2 ;  /* 0x00000001040e4807 */ /* 0x000fe40005000000 */
[-C--:B0-----:R-:W-:Y:S01]  /*51b0*/  ISETP.LT.U32.AND P0, PT, R8, R2.reuse, PT ;  /* 0x000000020800720c */ /* 0x081fe20003f01070 */
[----:B------:R-:W0:Y:S01]  /*51c0*/  LDS.64 R4, [UR6+0x50] ;  /* 0x00005006ff047984 */ /* 0x000e220008000a00 */
[----:B------:R-:W-:Y:S02]  /*51d0*/  LOP3.LUT P3, RZ, R14, 0xff, RZ, 0xc0, !PT ;  /* 0x000000ff0eff7812 */ /* 0x000fe4000786c0ff */
[----:B------:R-:W-:Y:S02]  /*51e0*/  ISETP.LT.AND.EX P0, PT, R9, R3, PT, P0 ;  /* 0x000000030900720c */ /* 0x000fe40003f01300 */
[----:B-1----:R-:W-:Y:S02]  /*51f0*/  ISETP.NE.AND P5, PT, R16, RZ, PT ;  /* 0x000000ff1000720c */ /* 0x002fe40003fa5270 */
[----:B---3--:R-:W-:-:S02]  /*5200*/  @P2 SEL R2, R8, R2, P0 ;  /* 0x0000000208022207 */ /* 0x008fc40000000000 */
[C---:B------:R-:W-:Y:S02]  /*5210*/  @P2 SEL R3, R9.reuse, R3, P0 ;  /* 0x0000000309032207 */ /* 0x040fe40000000000 */
[----:B------:R-:W-:Y:S02]  /*5220*/  SEL R13, R8, R2, !P4 ;  /* 0x00000002080d7207 */ /* 0x000fe40006000000 */
[----:B------:R-:W-:Y:S02]  /*5230*/  SEL R3, R9, R3, !P4 ;  /* 0x0000000309037207 */ /* 0x000fe40006000000 */
[----:B--2---:R-:W-:Y:S01]  /*5240*/  ISETP.LT.U32.AND P0, PT, R6, R13, PT ;  /* 0x0000000d0600720c */ /* 0x004fe20003f01070 */
[----:B------:R-:W-:Y:S01]  /*5250*/  LDS.64 R8, [UR6+0x60] ;  /* 0x00006006ff087984 */ /* 0x000fe20008000a00 */
[----:B------:R-:W-:Y:S02]  /*5260*/  @P3 SEL R16, R14, 0x1, !P5 ;  /* 0x000000010e103807 */ /* 0x000fe40006800000 */
[----:B------:R-:W-:Y:S01]  /*5270*/  ISETP.LT.AND.EX P0, PT, R7, R3, PT, P0 ;  /* 0x000000030700720c */ /* 0x000fe20003f01300 */
[----:B------:R-:W1:Y:S01]  /*5280*/  LDS.U8 R14, [UR6+0x58] ;  /* 0x00005806ff0e7984 */ /* 0x000e620008000000 */
[----:B------:R-:W-:-:S02]  /*5290*/  LOP3.LUT P2, RZ, R16, 0xff, RZ, 0xc0, !PT ;  /* 0x000000ff10ff7812 */ /* 0x000fc4000784c0ff */
[C---:B------:R-:W-:Y:S02]  /*52a0*/  @P5 SEL R13, R6.reuse, R13, P0 ;  /* 0x0000000d060d5207 */ /* 0x040fe40000000000 */
[----:B----4-:R-:W-:Y:S02]  /*52b0*/  ISETP.NE.AND P4, PT, R17, RZ, PT ;  /* 0x000000ff1100720c */ /* 0x010fe40003f85270 */
[C---:B------:R-:W-:Y:S02]  /*52c0*/  @P5 SEL R3, R7.reuse, R3, P0 ;  /* 0x0000000307035207 */ /* 0x040fe40000000000 */
[----:B------:R-:W-:Y:S02]  /*52d0*/  SEL R13, R6, R13, !P3 ;  /* 0x0000000d060d7207 */ /* 0x000fe40005800000 */
[----:B------:R-:W-:Y:S02]  /*52e0*/  SEL R15, R7, R3, !P3 ;  /* 0x00000003070f7207 */ /* 0x000fe40005800000 */
[----:B------:R-:W-:Y:S01]  /*52f0*/  ISETP.LT.U32.AND P0, PT, R10, R13, PT ;  /* 0x0000000d0a00720c */ /* 0x000fe20003f01070 */
[----:B------:R-:W-:Y:S01]  /*5300*/  LDS.64 R6, [UR6+0x70] ;  /* 0x00007006ff067984 */ /* 0x000fe20008000a00 */
[----:B------:R-:W-:-:S02]  /*5310*/  @P2 SEL R17, R16, 0x1, !P4 ;  /* 0x0000000110112807 */ /* 0x000fc40006000000 */
[----:B------:R-:W-:Y:S01]  /*5320*/  ISETP.LT.AND.EX P0, PT, R11, R15, PT, P0 ;  /* 0x0000000f0b00720c */ /* 0x000fe20003f01300 */
[----:B------:R-:W2:Y:S01]  /*5330*/  LDS.U8 R16, [UR6+0x68] ;  /* 0x00006806ff107984 */ /* 0x000ea20008000000 */
        /* <DEDUP_REMOVED lines=8> */
[----:B0-----:R-:W-:Y:S02]  /*53c0*/  ISETP.LT.U32.AND P0, PT, R4, R13, PT ;  /* 0x0000000d0400720c */ /* 0x001fe40003f01070 */
[----:B------:R-:W-:Y:S02]  /*53d0*/  @P5 SEL R12, R17, 0x1, !P3 ;  /* 0x00000001110c5807 */ /* 0x000fe40005800000 */
[----:B------:R-:W-:Y:S02]  /*53e0*/  ISETP.LT.AND.EX P0, PT, R5, R15, PT, P0 ;  /* 0x0000000f0500720c */ /* 0x000fe40003f01300 */
[----:B------:R-:W-:Y:S02]  /*53f0*/  LOP3.LUT P4, RZ, R12, 0xff, RZ, 0xc0, !PT ;  /* 0x000000ff0cff7812 */ /* 0x000fe4000788c0ff */
[----:B------:R-:W-:-:S02]  /*5400*/  @P3 SEL R13, R4, R13, P0 ;  /* 0x0000000d040d3207 */ /* 0x000fc40000000000 */
[----:B-1----:R-:W-:Y:S02]  /*5410*/  ISETP.NE.AND P2, PT, R14, RZ, PT ;  /* 0x000000ff0e00720c */ /* 0x002fe40003f45270 */
        /* <DEDUP_REMOVED lines=8> */
[----:B--2---:R-:W-:Y:S02]  /*54a0*/  ISETP.NE.AND P3, PT, R16, RZ, PT ;  /* 0x000000ff1000720c */ /* 0x004fe40003f65270 */
        /* <DEDUP_REMOVED lines=19> */
[----:B------:R-:W-:-:S07]  /*55e0*/  SEL R3, R3, R7, !P2 ;  /* 0x0000000703037207 */ /* 0x000fce0005000000 */
.L_x_675:
[----:B------:R-:W-:Y:S05]  /*55f0*/  BSYNC.RECONVERGENT B0 ;  /* 0x0000000000007941 */ /* 0x000fea0003800200 */
.L_x_651:
[----:B------:R-:W-:Y:S05]  /*5600*/  @P1 EXIT ;  /* 0x000000000000194d */ /* 0x000fea0003800000 */
[----:B0-2-4-:R-:W0:Y:S01]  /*5610*/  LDC.64 R8, c[0x0][0x3b8] ;  /* 0x0000ee00ff087b82 */ /* 0x015e220000000a00 */
        /* <DEDUP_REMOVED lines=10> */
[----:B---3--:R-:W-:Y:S02]  /*56c0*/  SEL R2, R2, R8, !P1 ;  /* 0x0000000802027207 */ /* 0x008fe40004800000 */
[----:B------:R-:W-:-:S05]  /*56d0*/  SEL R3, R3, R9, !P1 ;  /* 0x0000000903037207 */ /* 0x000fca0004800000 */
[----:B------:R-:W-:Y:S01]  /*56e0*/  STG.E.64 desc[UR10][R4.64+0x8], R2 ;  /* 0x0000080204007986 */ /* 0x000fe2000c101b0a */
[----:B------:R-:W-:Y:S05]  /*56f0*/  EXIT ;  /* 0x000000000000794d */ /* 0x000fea0003800000 */
.L_x_717:
        /* <DEDUP_REMOVED lines=16> */
.L_x_935:


//--------------------- .text._ZN3cub18CUB_300001_SM_10006detail6reduce28DeviceReduceSingleTileKernelINS2_10policy_hubIN4cuda3std3__45tupleIJblEEEjN6thrust24THRUST_300001_SM_1000_NS8cuda_cub9__find_if7functorIS9_EEE10Policy1000EPS9_SI_iSF_S9_S9_NS7_10__identityEEEvT0_T1_T2_T3_T4_T6_ --------------------------
	.section	.text._ZN3cub18CUB_300001_SM_10006detail6reduce28DeviceReduceSingleTileKernelINS2_10policy_hubIN4cuda3std3__45tupleIJblEEEjN6thrust24THRUST_300001_SM_1000_NS8cuda_cub9__find_if7functorIS9_EEE10Policy1000EPS9_SI_iSF_S9_S9_NS7_10__identityEEEvT0_T1_T2_T3_T4_T6_,"ax",@progbits
	.align	128
        .global         _ZN3cub18CUB_300001_SM_10006detail6reduce28DeviceReduceSingleTileKernelINS2_10policy_hubIN4cuda3std3__45tupleIJblEEEjN6thrust24THRUST_300001_SM_1000_NS8cuda_cub9__find_if7functorIS9_EEE10Policy1000EPS9_SI_iSF_S9_S9_NS7_10__identityEEEvT0_T1_T2_T3_T4_T6_
        .type           _ZN3cub18CUB_300001_SM_10006detail6reduce28DeviceReduceSingleTileKernelINS2_10policy_hubIN4cuda3std3__45tupleIJblEEEjN6thrust24THRUST_300001_SM_1000_NS8cuda_cub9__find_if7functorIS9_EEE10Policy1000EPS9_SI_iSF_S9_S9_NS7_10__identityEEEvT0_T1_T2_T3_T4_T6_,@function
        .size           _ZN3cub18CUB_300001_SM_10006detail6reduce28DeviceReduceSingleTileKernelINS2_10policy_hubIN4cuda3std3__45tupleIJblEEEjN6thrust24THRUST_300001_SM_1000_NS8cuda_cub9__find_if7functorIS9_EEE10Policy1000EPS9_SI_iSF_S9_S9_NS7_10__identityEEEvT0_T1_T2_T3_T4_T6_,(.L_x_936 - _ZN3cub18CUB_300001_SM_10006detail6reduce28DeviceReduceSingleTileKernelINS2_10policy_hubIN4cuda3std3__45tupleIJblEEEjN6thrust24THRUST_300001_SM_1000_NS8cuda_cub9__find_if7functorIS9_EEE10Policy1000EPS9_SI_iSF_S9_S9_NS7_10__identityEEEvT0_T1_T2_T3_T4_T6_)
        .other          _ZN3cub18CUB_300001_SM_10006detail6reduce28DeviceReduceSingleTileKernelINS2_10policy_hubIN4cuda3std3__45tupleIJblEEEjN6thrust24THRUST_300001_SM_1000_NS8cuda_cub9__find_if7functorIS9_EEE10Policy1000EPS9_SI_iSF_S9_S9_NS7_10__identityEEEvT0_T1_T2_T3_T4_T6_,@"STO_CUDA_ENTRY STV_DEFAULT"
_ZN3cub18CUB_300001_SM_10006detail6reduce28DeviceReduceSingleTileKernelINS2_10policy_hubIN4cuda3std3__45tupleIJblEEEjN6thrust24THRUST_300001_SM_1000_NS8cuda_cub9__find_if7functorIS9_EEE10Policy1000EPS9_SI_iSF_S9_S9_NS7_10__identityEEEvT0_T1_T2_T3_T4_T6_:
.text._ZN3cub18CUB_300001_SM_10006detail6reduce28DeviceReduceSingleTileKernelINS2_10policy_hubIN4cuda3std3__45tupleIJblEEEjN6thrust24THRUST_300001_SM_1000_NS8cuda_cub9__find_if7functorIS9_EEE10Policy1000EPS9_SI_iSF_S9_S9_NS7_10__identityEEEvT0_T1_T2_T3_T4_T6_:
        /* <DEDUP_REMOVED lines=14> */
.L_x_718:
        /* <DEDUP_REMOVED lines=15> */
.L_x_722:
[----:B------:R-:W-:Y:S05]  /*01d0*/  BSYNC.RECONVERGENT B1 ;  /* 0x0000000000017941 */ /* 0x000fea0003800200 */
.L_x_721:
        /* <DEDUP_REMOVED lines=18> */
.L_x_727:
        /* <DEDUP_REMOVED lines=19> */
.L_x_726:
[----:B------:R-:W-:Y:S05]  /*0430*/  BSYNC.RECONVERGENT B2 ;  /* 0x0000000000027941 */ /* 0x000fea0003800200 */
.L_x_725:
[----:B------:R-:W-:Y:S05]  /*0440*/  @!P1 BRA `(.L_x_724) ;  /* 0x0000000000c89947 */ /* 0x000fea0003800000 */
.L_x_728:
        /* <DEDUP_REMOVED lines=50> */
.L_x_724:
[----:B------:R-:W-:Y:S05]  /*0770*/  BSYNC.RECONVERGENT B1 ;  /* 0x0000000000017941 */ /* 0x000fea0003800200 */
.L_x_723:
        /* <DEDUP_REMOVED lines=26> */
.L_x_731:
[----:B------:R-:W-:Y:S05]  /*0920*/  BSYNC.RECONVERGENT B1 ;  /* 0x0000000000017941 */ /* 0x000fea0003800200 */
.L_x_730:
        /* <DEDUP_REMOVED lines=23> */
.L_x_733:
[----:B------:R-:W-:Y:S05]  /*0aa0*/  BSYNC.RECONVERGENT B1 ;  /* 0x0000000000017941 */ /* 0x000fea0003800200 */
.L_x_732:
        /* <DEDUP_REMOVED lines=20> */
.L_x_735:
[----:B------:R-:W-:Y:S05]  /*0bf0*/  BSYNC.RECONVERGENT B1 ;  /* 0x0000000000017941 */ /* 0x000fea0003800200 */
.L_x_734:
        /* <DEDUP_REMOVED lines=20> */
.L_x_737:
[----:B------:R-:W-:Y:S05]  /*0d40*/  BSYNC.RECONVERGENT B1 ;  /* 0x0000000000017941 */ /* 0x000fea0003800200 */
.L_x_736:
        /* <DEDUP_REMOVED lines=20> */
.L_x_739:
[----:B------:R-:W-:Y:S05]  /*0e90*/  BSYNC.RECONVERGENT B1 ;  /* 0x0000000000017941 */ /* 0x000fea0003800200 */
.L_x_738:
        /* <DEDUP_REMOVED lines=10> */
.L_x_741:
[----:B------:R-:W-:Y:S05]  /*0f40*/  BSYNC.RECONVERGENT B1 ;  /* 0x0000000000017941 */ /* 0x000fea0003800200 */
.L_x_740:
        /* <DEDUP_REMOVED lines=85> */
.L_x_729:
        /* <DEDUP_REMOVED lines=36> */
.L_x_744:
[----:B------:R-:W-:Y:S05]  /*16e0*/  BSYNC.RECONVERGENT B1 ;  /* 0x0000000000017941 */ /* 0x000fea0003800200 */
.L_x_743:
        /* <DEDUP_REMOVED lines=21> */
.L_x_746:
[----:B------:R-:W-:Y:S05]  /*1840*/  BSYNC.RECONVERGENT B1 ;  /* 0x0000000000017941 */ /* 0x000fea0003800200 */
.L_x_745:
        /* <DEDUP_REMOVED lines=20> */
.L_x_748:
[----:B------:R-:W-:Y:S05]  /*1990*/  BSYNC.RECONVERGENT B1 ;  /* 0x0000000000017941 */ /* 0x000fea0003800200 */
.L_x_747:
        /* <DEDUP_REMOVED lines=20> */
.L_x_750:
[----:B------:R-:W-:Y:S05]  /*1ae0*/  BSYNC.RECONVERGENT B1 ;  /* 0x0000000000017941 */ /* 0x000fea0003800200 */
.L_x_749:
        /* <DEDUP_REMOVED lines=20> */
.L_x_752:
[----:B------:R-:W-:Y:S05]  /*1c30*/  BSYNC.RECONVERGENT B1 ;  /* 0x0000000000017941 */ /* 0x000fea0003800200 */
.L_x_751:
        /* <DEDUP_REMOVED lines=10> */
.L_x_754:
[----:B------:R-:W-:Y:S05]  /*1ce0*/  BSYNC.RECONVERGENT B1 ;  /* 0x0000000000017941 */ /* 0x000fea0003800200 */
.L_x_753:
        /* <DEDUP_REMOVED lines=26> */
.L_x_755:
        /* <DEDUP_REMOVED lines=16> */
.L_x_756:
        /* <DEDUP_REMOVED lines=16> */
.L_x_757:
        /* <DEDUP_REMOVED lines=16> */
.L_x_758:
        /* <DEDUP_REMOVED lines=16> */
.L_x_759:
        /* <DEDUP_REMOVED lines=16> */
.L_x_760:
        /* <DEDUP_REMOVED lines=17> */
.L_x_720:
        /* <DEDUP_REMOVED lines=47> */
.L_x_763:
        /* <DEDUP_REMOVED lines=54> */
.L_x_761:
        /* <DEDUP_REMOVED lines=20> */
.L_x_767:
        /* <DEDUP_REMOVED lines=18> */
.L_x_766:
[----:B------:R-:W-:Y:S05]  /*2d50*/  BSYNC.RECONVERGENT B2 ;  /* 0x0000000000027941 */ /* 0x000fea0003800200 */
.L_x_765:
        /* <DEDUP_REMOVED lines=10> */
.L_x_768:
        /* <DEDUP_REMOVED lines=55> */
.L_x_764:
[----:B------:R-:W-:Y:S05]  /*3170*/  BSYNC.RECONVERGENT B1 ;  /* 0x0000000000017941 */ /* 0x000fea0003800200 */
.L_x_762:
        /* <DEDUP_REMOVED lines=24> */
.L_x_770:
[----:B------:R-:W-:Y:S05]  /*3300*/  BSYNC.RECONVERGENT B1 ;  /* 0x0000000000017941 */ /* 0x000fea0003800200 */
.L_x_769:
        /* <DEDUP_REMOVED lines=23> */
.L_x_772:
[----:B------:R-:W-:Y:S05]  /*3480*/  BSYNC.RECONVERGENT B1 ;  /* 0x0000000000017941 */ /* 0x000fea0003800200 */
.L_x_771:
        /* <DEDUP_REMOVED lines=20> */
.L_x_774:
[----:B------:R-:W-:Y:S05]  /*35d0*/  BSYNC.RECONVERGENT B1 ;  /* 0x0000000000017941 */ /* 0x000fea0003800200 */
.L_x_773:
        /* <DEDUP_REMOVED lines=20> */
.L_x_776:
[----:B------:R-:W-:Y:S05]  /*3720*/  BSYNC.RECONVERGENT B1 ;  /* 0x0000000000017941 */ /* 0x000fea0003800200 */
.L_x_775:
        /* <DEDUP_REMOVED lines=20> */
.L_x_778:
[----:B------:R-:W-:Y:S05]  /*3870*/  BSYNC.RECONVERGENT B1 ;  /* 0x0000000000017941 */ /* 0x000fea0003800200 */
.L_x_777:
        /* <DEDUP_REMOVED lines=10> */
.L_x_780:
[----:B------:R-:W-:Y:S05]  /*3920*/  BSYNC.RECONVERGENT B1 ;  /* 0x0000000000017941 */ /* 0x000fea0003800200 */
.L_x_779:
        /* <DEDUP_REMOVED lines=84> */
.L_x_742:
[----:B------:R-:W-:Y:S05]  /*3e70*/  BSYNC.RECONVERGENT B0 ;  /* 0x0000000000007941 */ /* 0x000fea0003800200 */
.L_x_719:
        /* <DEDUP_REMOVED lines=16> */
.L_x_781:
        /* <DEDUP_REMOVED lines=16> */
.L_x_936:


//--------------------- .text._ZN3cub18CUB_300001_SM_10006detail6reduce18DeviceReduceKernelINS2_10policy_hubIN4cuda3std3__45tupleIJblEEEjN6thrust24THRUST_300001_SM_1000_NS8cuda_cub9__find_if7functorIS9_EEE10Policy1000ENSB_12zip_iteratorINS8_IJNSD_26transform_input_iterator_tIbPiNSB_6detail10functional5actorINSM_9compositeIJNSM_16operator_adaptorINS7_8equal_toIvEEEENSN_INSM_8argumentILj0EEEEENSN_INSM_5valueIiEEEEEEEEEEENSB_17counting_iteratorIlNSB_11use_defaultES13_S13_EEEEEEEjSF_S9_NS7_10__identityEEEvT0_PT3_T1_NS0_13GridEvenShareIS1B_EET2_T4_ --------------------------
	.section	.text._ZN3cub18CUB_300001_SM_10006detail6reduce18DeviceReduceKernelINS2_10policy_hubIN4cuda3std3__45tupleIJblEEEjN6thrust24THRUST_300001_SM_1000_NS8cuda_cub9__find_if7functorIS9_EEE10Policy1000ENSB_12zip_iteratorINS8_IJNSD_26transform_input_iterator_tIbPiNSB_6detail10functional5actorINSM_9compositeIJNSM_16operator_adaptorINS7_8equal_toIvEEEENSN_INSM_8argumentILj0EEEEENSN_INSM_5valueIiEEEEEEEEEEENSB_17counting_iteratorIlNSB_11use_defaultES13_S13_EEEEEEEjSF_S9_NS7_10__identityEEEvT0_PT3_T1_NS0_13GridEvenShareIS1B_EET2_T4_,"ax",@progbits
	.align	128
        .global         _ZN3cub18CUB_300001_SM_10006detail6reduce18DeviceReduceKernelINS2_10policy_hubIN4cuda3std3__45tupleIJblEEEjN6thrust24THRUST_300001_SM_1000_NS8cuda_cub9__find_if7functorIS9_EEE10Policy1000ENSB_12zip_iteratorINS8_IJNSD_26transform_input_iterator_tIbPiNSB_6detail10functional5actorINSM_9compositeIJNSM_16operator_adaptorINS7_8equal_toIvEEEENSN_INSM_8argumentILj0EEEEENSN_INSM_5valueIiEEEEEEEEEEENSB_17counting_iteratorIlNSB_11use_defaultES13_S13_EEEEEEEjSF_S9_NS7_10__identityEEEvT0_PT3_T1_NS0_13GridEvenShareIS1B_EET2_T4_
        .type           _ZN3cub18CUB_300001_SM_10006detail6reduce18DeviceReduceKernelINS2_10policy_hubIN4cuda3std3__45tupleIJblEEEjN6thrust24THRUST_300001_SM_1000_NS8cuda_cub9__find_if7functorIS9_EEE10Policy1000ENSB_12zip_iteratorINS8_IJNSD_26transform_input_iterator_tIbPiNSB_6detail10functional5actorINSM_9compositeIJNSM_16operator_adaptorINS7_8equal_toIvEEEENSN_INSM_8argumentILj0EEEEENSN_INSM_5valueIiEEEEEEEEEEENSB_17counting_iteratorIlNSB_11use_defaultES13_S13_EEEEEEEjSF_S9_NS7_10__identityEEEvT0_PT3_T1_NS0_13GridEvenShareIS1B_EET2_T4_,@function
        .size           _ZN3cub18CUB_300001_SM_10006detail6reduce18DeviceReduceKernelINS2_10policy_hubIN4cuda3std3__45tupleIJblEEEjN6thrust24THRUST_300001_SM_1000_NS8cuda_cub9__find_if7functorIS9_EEE10Policy1000ENSB_12zip_iteratorINS8_IJNSD_26transform_input_iterator_tIbPiNSB_6detail10functional5actorINSM_9compositeIJNSM_16operator_adaptorINS7_8equal_toIvEEEENSN_INSM_8argumentILj0EEEEENSN_INSM_5valueIiEEEEEEEEEEENSB_17counting_iteratorIlNSB_11use_defaultES13_S13_EEEEEEEjSF_S9_NS7_10__identityEEEvT0_PT3_T1_NS0_13GridEvenShareIS1B_EET2_T4_,(.L_x_937 - _ZN3cub18CUB_300001_SM_10006detail6reduce18DeviceReduceKernelINS2_10policy_hubIN4cuda3std3__45tupleIJblEEEjN6thrust24THRUST_300001_SM_1000_NS8cuda_cub9__find_if7functorIS9_EEE10Policy1000ENSB_12zip_iteratorINS8_IJNSD_26transform_input_iterator_tIbPiNSB_6detail10functional5actorINSM_9compositeIJNSM_16operator_adaptorINS7_8equal_toIvEEEENSN_INSM_8argumentILj0EEEEENSN_INSM_5valueIiEEEEEEEEEEENSB_17counting_iteratorIlNSB_11use_defaultES13_S13_EEEEEEEjSF_S9_NS7_10__identityEEEvT0_PT3_T1_NS0_13GridEvenShareIS1B_EET2_T4_)
        .other          _ZN3cub18CUB_300001_SM_10006detail6reduce18DeviceReduceKernelINS2_10policy_hubIN4cuda3std3__45tupleIJblEEEjN6thrust24THRUST_300001_SM_1000_NS8cuda_cub9__find_if7functorIS9_EEE10Policy1000ENSB_12zip_iteratorINS8_IJNSD_26transform_input_iterator_tIbPiNSB_6detail10functional5actorINSM_9compositeIJNSM_16operator_adaptorINS7_8equal_toIvEEEENSN_INSM_8argumentILj0EEEEENSN_INSM_5valueIiEEEEEEEEEEENSB_17counting_iteratorIlNSB_11use_defaultES13_S13_EEEEEEEjSF_S9_NS7_10__identityEEEvT0_PT3_T1_NS0_13GridEvenShareIS1B_EET2_T4_,@"STO_CUDA_ENTRY STV_DEFAULT"
_ZN3cub18CUB_300001_SM_10006detail6reduce18DeviceReduceKernelINS2_10policy_hubIN4cuda3std3__45tupleIJblEEEjN6thrust24THRUST_300001_SM_1000_NS8cuda_cub9__find_if7functorIS9_EEE10Policy1000ENSB_12zip_iteratorINS8_IJNSD_26transform_input_iterator_tIbPiNSB_6detail10functional5actorINSM_9compositeIJNSM_16operator_adaptorINS7_8equal_toIvEEEENSN_INSM_8argumentILj0EEEEENSN_INSM_5valueIiEEEEEEEEEEENSB_17counting_iteratorIlNSB_11use_defaultES13_S13_EEEEEEEjSF_S9_NS7_10__identityEEEvT0_PT3_T1_NS0_13GridEvenShareIS1B_EET2_T4_:
.text._ZN3cub18CUB_300001_SM_10006detail6reduce18DeviceReduceKernelINS2_10policy_hubIN4cuda3std3__45tupleIJblEEEjN6thrust24THRUST_300001_SM_1000_NS8cuda_cub9__find_if7functorIS9_EEE10Policy1000ENSB_12zip_iteratorINS8_IJNSD_26transform_input_iterator_tIbPiNSB_6detail10functional5actorINSM_9compositeIJNSM_16operator_adaptorINS7_8equal_toIvEEEENSN_INSM_8argumentILj0EEEEENSN_INSM_5valueIiEEEEEEEEEEENSB_17counting_iteratorIlNSB_11use_defaultES13_S13_EEEEEEEjSF_S9_NS7_10__identityEEEvT0_PT3_T1_NS0_13GridEvenShareIS1B_EET2_T4_:
[----:B------:R-:W-:Y:S01]  /*0000*/  LDC R1, c[0x0][0x37c] ;  /* 0x0000df00ff017b82 */ /* 0x000fe20000000800 */
[----:B------:R-:W0:Y:S01]  /*0010*/  S2R R0, SR_CTAID.X ;  /* 0x0000000000007919 */ /* 0x000e220000002500 */
[----:B------:R-:W1:Y:S01]  /*0020*/  LDCU.64 UR12, c[0x0][0x3b8] ;  /* 0x00007700ff0c77ac */ /* 0x000e620008000a00 */
[----:B------:R-:W-:Y:S01]  /*0030*/  BSSY.RECONVERGENT B0, `(.L_x_782) ;  /* 0x0000586000007945 */ /* 0x000fe20003800200 */
[----:B------:R-:W2:Y:S01]  /*0040*/  LDCU.64 UR10, c[0x0][0x358] ;  /* 0x00006b00ff0a77ac */ /* 0x000ea20008000a00 */
[----:B-1----:R-:W-:Y:S01]  /*0050*/  IMAD.U32 R12, RZ, RZ, UR12 ;  /* 0x0000000cff0c7e24 */ /* 0x002fe2000f8e00ff */
[----:B------:R-:W-:Y:S01]  /*0060*/  USHF.L.U32 UR4, UR13, 0xa, URZ ;  /* 0x0000000a0d047899 */ /* 0x000fe200080006ff */
[----:B0-----:R-:W-:-:S04]  /*0070*/  IMAD.SHL.U32 R5, R0, 0x400, RZ ;  /* 0x0000040000057824 */ /* 0x001fc800078e00ff */
[----:B------:R-:W-:-:S05]  /*0080*/  IMAD.IADD R4, R12, 0x1, -R5 ;  /* 0x000000010c047824 */ /* 0x000fca00078e0a05 */
[----:B------:R-:W-:-:S13]  /*0090*/  ISETP.GT.U32.AND P0, PT, R4, 0x3ff, PT ;  /* 0x000003ff0400780c */ /* 0x000fda0003f04070 */
[----:B--2---:R-:W-:Y:S05]  /*00a0*/  @P0 BRA `(.L_x_783) ;  /* 0x0000003000240947 */ /* 0x004fea0003800000 */
[----:B------:R-:W0:Y:S01]  /*00b0*/  S2R R14, SR_TID.X ;  /* 0x00000000000e7919 */ /* 0x000e220000002100 */
[----:B------:R-:W-:Y:S01]  /*00c0*/  CS2R R18, SRZ ;  /* 0x0000000000127805 */ /* 0x000fe2000001ff00 */
[----:B------:R-:W1:Y:S01]  /*00d0*/  LDCU UR6, c[0x0][0x38c] ;  /* 0x00007180ff0677ac */ /* 0x000e620008000800 */
[----:B------:R-:W2:Y:S01]  /*00e0*/  LDCU.64 UR4, c[0x0][0x390] ;  /* 0x00007200ff0477ac */ /* 0x000ea20008000a00 */
[----:B0-----:R-:W-:-:S13]  /*00f0*/  ISETP.GE.U32.AND P0, PT, R14, R4, PT ;  /* 0x000000040e00720c */ /* 0x001fda0003f06070 */
[----:B------:R-:W0:Y:S01]  /*0100*/  @!P0 LDC.64 R2, c[0x0][0x380] ;  /* 0x0000e000ff028b82 */ /* 0x000e220000000a00 */
[----:B------:R-:W-:-:S07]  /*0110*/  @!P0 IMAD.IADD R7, R5, 0x1, R14 ;  /* 0x0000000105078824 */ /* 0x000fce00078e020e */
[----:B------:R-:W3:Y:S08]  /*0120*/  @!P0 LDC R11, c[0x0][0x38c] ;  /* 0x0000e300ff0b8b82 */ /* 0x000ef00000000800 */
[----:B------:R-:W4:Y:S01]  /*0130*/  @!P0 LDC.64 R8, c[0x0][0x390] ;  /* 0x0000e400ff088b82 */ /* 0x000f220000000a00 */
[----:B0-----:R-:W-:-:S06]  /*0140*/  @!P0 IMAD.WIDE.U32 R2, R7, 0x4, R2 ;  /* 0x0000000407028825 */ /* 0x001fcc00078e0002 */
[----:B------:R-:W3:Y:S01]  /*0150*/  @!P0 LDG.E R2, desc[UR10][R2.64] ;  /* 0x0000000a02028981 */ /* 0x000ee2000c1e1900 */
[----:B------:R-:W-:Y:S01]  /*0160*/  IMAD.MOV.U32 R6, RZ, RZ, R14 ;  /* 0x000000ffff067224 */ /* 0x000fe200078e000e */
[----:B------:R-:W-:Y:S01]  /*0170*/  PRMT R20, RZ, 0x7610, R20 ;  /* 0x00007610ff147816 */ /* 0x000fe20000000014 */
[----:B------:R-:W-:Y:S01]  /*0180*/  @!P0 VIADD R6, R14, 0x100 ;  /* 0x000001000e068836 */ /* 0x000fe20000000000 */
[----:B------:R-:W-:Y:S04]  /*0190*/  BSSY.RECONVERGENT B1, `(.L_x_784) ;  /* 0x0000129000017945 */ /* 0x000fe80003800200 */
[----:B------:R-:W-:Y:S02]  /*01a0*/  ISETP.GE.U32.AND P2, PT, R6, R4, PT ;  /* 0x000000040600720c */ /* 0x000fe40003f46070 */
[----:B----4-:R-:W-:-:S05]  /*01b0*/  @!P0 IADD3 R18, P3, PT, R7, R8, RZ ;  /* 0x0000000807128210 */ /* 0x010fca0007f7e0ff */
[----:B------:R-:W-:Y:S01]  /*01c0*/  @!P0 IMAD.X R19, RZ, RZ, R9, P3 ;  /* 0x000000ffff138224 */ /* 0x000fe200018e0609 */
[----:B---3--:R-:W-:-:S04]  /*01d0*/  @!P0 ISETP.NE.AND P1, PT, R2, R11, PT ;  /* 0x0000000b0200820c */ /* 0x008fc80003f25270 */
[----:B------:R-:W-:-:S04]  /*01e0*/  @!P0 SEL R2, RZ, 0x1, P1 ;  /* 0x00000001ff028807 */ /* 0x000fc80000800000 */
[----:B------:R-:W-:Y:S01]  /*01f0*/  @!P0 PRMT R20, R2, 0x7610, R20 ;  /* 0x0000761002148816 */ /* 0x000fe20000000014 */
[----:B-12---:R-:W-:Y:S06]  /*0200*/  @P2 BRA `(.L_x_785) ;  /* 0x0000001000842947 */ /* 0x006fec0003800000 */
        /* <DEDUP_REMOVED lines=8> */
[----:B------:R-:W0:Y:S01]  /*0290*/  LDC.64 R2, c[0x0][0x380] ;  /* 0x0000e000ff027b82 */ /* 0x000e220000000a00 */
[----:B------:R-:W-:Y:S01]  /*02a0*/  LOP3.LUT R22, R15, 0x1fffff8, RZ, 0xc0, !PT ;  /* 0x01fffff80f167812 */ /* 0x000fe200078ec0ff */
[----:B------:R-:W-:Y:S01]  /*02b0*/  BSSY.RECONVERGENT B3, `(.L_x_788) ;  /* 0x0000089000037945 */ /* 0x000fe20003800200 */
[----:B------:R-:W-:Y:S02]  /*02c0*/  VIADD R21, R6, 0x400 ;  /* 0x0000040006157836 */ /* 0x000fe40000000000 */
[----:B------:R-:W-:Y:S02]  /*02d0*/  IMAD.IADD R17, R5, 0x1, R6 ;  /* 0x0000000105117824 */ /* 0x000fe400078e0206 */
[----:B------:R-:W-:-:S07]  /*02e0*/  IMAD.MOV R22, RZ, RZ, -R22 ;  /* 0x000000ffff167224 */ /* 0x000fce00078e0a16 */
.L_x_789:
[----:B0-----:R-:W-:-:S06]  /*02f0*/  IMAD.WIDE.U32 R6, R17, 0x4, R2 ;  /* 0x0000000411067825 */ /* 0x001fcc00078e0002 */
[----:B------:R0:W2:Y:S01]  /*0300*/  LDG.E R6, desc[UR10][R6.64] ;  /* 0x0000000a06067981 */ /* 0x0000a2000c1e1900 */
[----:B------:R-:W-:-:S04]  /*0310*/  VIADD R29, R17, 0x100 ;  /* 0x00000100111d7836 */ /* 0x000fc80000000000 */
[----:B------:R-:W-:-:S06]  /*0320*/  IMAD.WIDE.U32 R8, R29, 0x4, R2 ;  /* 0x000000041d087825 */ /* 0x000fcc00078e0002 */
[----:B------:R-:W3:Y:S01]  /*0330*/  LDG.E R8, desc[UR10][R8.64] ;  /* 0x0000000a08087981 */ /* 0x000ee2000c1e1900 */
[----:B------:R-:W-:-:S04]  /*0340*/  VIADD R27, R17, 0x200 ;  /* 0x00000200111b7836 */ /* 0x000fc80000000000 */
[----:B------:R-:W-:-:S06]  /*0350*/  IMAD.WIDE.U32 R10, R27, 0x4, R2 ;  /* 0x000000041b0a7825 */ /* 0x000fcc00078e0002 */
[----:B------:R1:W4:Y:S01]  /*0360*/  LDG.E R10, desc[UR10][R10.64] ;  /* 0x0000000a0a0a7981 */ /* 0x000322000c1e1900 */
[----:B------:R-:W-:Y:S01]  /*0370*/  PRMT R24, R20, 0x7610, R24 ;  /* 0x0000761014187816 */ /* 0x000fe20000000018 */
[----:B------:R-:W-:-:S03]  /*0380*/  VIADD R25, R17, 0x300 ;  /* 0x0000030011197836 */ /* 0x000fc60000000000 */
[----:B------:R-:W-:Y:S01]  /*0390*/  LOP3.LUT P3, RZ, R24, 0xff, RZ, 0xc0, !PT ;  /* 0x000000ff18ff7812 */ /* 0x000fe2000786c0ff */
[----:B------:R-:W-:Y:S01]  /*03a0*/  IMAD.WIDE.U32 R12, R25, 0x4, R2 ;  /* 0x00000004190c7825 */ /* 0x000fe200078e0002 */
[----:B0-----:R-:W-:-:S05]  /*03b0*/  IADD3 R7, P1, PT, R17, UR4, RZ ;  /* 0x0000000411077c10 */ /* 0x001fca000ff3e0ff */
[----:B------:R-:W-:Y:S01]  /*03c0*/  IMAD.X R26, RZ, RZ, UR5, P1 ;  /* 0x00000005ff1a7e24 */ /* 0x000fe200088e06ff */
[----:B------:R-:W5:Y:S01]  /*03d0*/  LDG.E R12, desc[UR10][R12.64] ;  /* 0x0000000a0c0c7981 */ /* 0x000f62000c1e1900 */
[----:B------:R-:W-:Y:S01]  /*03e0*/  ISETP.LT.U32.AND P0, PT, R7, R18, PT ;  /* 0x000000120700720c */ /* 0x000fe20003f01070 */
[----:B-1----:R-:W-:-:S03]  /*03f0*/  VIADD R11, R17, 0x400 ;  /* 0x00000400110b7836 */ /* 0x002fc60000000000 */
[----:B------:R-:W-:-:S04]  /*0400*/  ISETP.LT.AND.EX P0, PT, R26, R19, PT, P0 ;  /* 0x000000131a00720c */ /* 0x000fc80003f01300 */
[----:B------:R-:W-:Y:S02]  /*0410*/  SEL R20, R7, R18, P0 ;  /* 0x0000001207147207 */ /* 0x000fe40000000000 */
[----:B------:R-:W-:Y:S02]  /*0420*/  SEL R9, R26, R19, P0 ;  /* 0x000000131a097207 */ /* 0x000fe40000000000 */
[----:B------:R-:W-:Y:S02]  /*0430*/  IADD3 R29, P0, PT, R29, UR4, RZ ;  /* 0x000000041d1d7c10 */ /* 0x000fe4000ff1e0ff */
[C---:B--2---:R-:W-:Y:S02]  /*0440*/  ISETP.NE.AND P1, PT, R6.reuse, UR6, PT ;  /* 0x0000000606007c0c */ /* 0x044fe4000bf25270 */
[----:B------:R-:W-:Y:S02]  /*0450*/  ISETP.EQ.AND P2, PT, R6, UR6, P3 ;  /* 0x0000000606007c0c */ /* 0x000fe40009f42270 */
[----:B------:R-:W-:-:S04]  /*0460*/  @!P3 SEL R24, RZ, 0x1, P1 ;  /* 0x00000001ff18b807 */ /* 0x000fc80000800000 */
[----:B------:R-:W-:-:S04]  /*0470*/  SEL R24, R24, 0x1, !P2 ;  /* 0x0000000118187807 */ /* 0x000fc80005000000 */
[----:B------:R-:W-:-:S03]  /*0480*/  LOP3.LUT P1, RZ, R24, 0xff, RZ, 0xc0, !PT ;  /* 0x000000ff18ff7812 */ /* 0x000fc6000782c0ff */
[----:B------:R-:W-:Y:S01]  /*0490*/  @!P2 SEL R20, R7, R18, !P3 ;  /* 0x000000120714a207 */ /* 0x000fe20005800000 */
[----:B------:R-:W-:Y:S01]  /*04a0*/  IMAD.WIDE.U32 R6, R11, 0x4, R2 ;  /* 0x000000040b067825 */ /* 0x000fe200078e0002 */
[----:B------:R-:W-:Y:S02]  /*04b0*/  @!P2 SEL R9, R26, R19, !P3 ;  /* 0x000000131a09a207 */ /* 0x000fe40005800000 */
[C---:B---3--:R-:W-:Y:S01]  /*04c0*/  ISETP.NE.AND P2, PT, R8.reuse, UR6, PT ;  /* 0x0000000608007c0c */ /* 0x048fe2000bf45270 */
[----:B------:R-:W-:Y:S01]  /*04d0*/  IMAD.X R18, RZ, RZ, UR5, P0 ;  /* 0x00000005ff127e24 */ /* 0x000fe200080e06ff */
[----:B------:R0:W2:Y:S01]  /*04e0*/  LDG.E R13, desc[UR10][R6.64] ;  /* 0x0000000a060d7981 */ /* 0x0000a2000c1e1900 */
[----:B------:R-:W-:Y:S02]  /*04f0*/  ISETP.EQ.AND P3, PT, R8, UR6, P1 ;  /* 0x0000000608007c0c */ /* 0x000fe40008f62270 */
[----:B------:R-:W-:Y:S02]  /*0500*/  ISETP.LT.U32.AND P0, PT, R29, R20, PT ;  /* 0x000000141d00720c */ /* 0x000fe40003f01070 */
[----:B------:R-:W-:-:S02]  /*0510*/  @!P1 SEL R24, RZ, 0x1, P2 ;  /* 0x00000001ff189807 */ /* 0x000fc40001000000 */
[-C--:B------:R-:W-:Y:S02]  /*0520*/  ISETP.LT.AND.EX P0, PT, R18, R9.reuse, PT, P0 ;  /* 0x000000091200720c */ /* 0x080fe40003f01300 */
[----:B------:R-:W-:Y:S01]  /*0530*/  SEL R24, R24, 0x1, !P3 ;  /* 0x0000000118187807 */ /* 0x000fe20005800000 */
[----:B------:R-:W-:Y:S01]  /*0540*/  VIADD R19, R17, 0x500 ;  /* 0x0000050011137836 */ /* 0x000fe20000000000 */
[----:B------:R-:W-:Y:S02]  /*0550*/  SEL R26, R29, R20, P0 ;  /* 0x000000141d1a7207 */ /* 0x000fe40000000000 */
[----:B------:R-:W-:Y:S02]  /*0560*/  LOP3.LUT P2, RZ, R24, 0xff, RZ, 0xc0, !PT ;  /* 0x000000ff18ff7812 */ /* 0x000fe4000784c0ff */
[----:B------:R-:W-:Y:S02]  /*0570*/  SEL R8, R18, R9, P0 ;  /* 0x0000000912087207 */ /* 0x000fe40000000000 */
[----:B------:R-:W-:-:S02]  /*0580*/  IADD3 R27, P0, PT, R27, UR4, RZ ;  /* 0x000000041b1b7c10 */ /* 0x000fc4000ff1e0ff */
[----:B------:R-:W-:Y:S02]  /*0590*/  @!P3 SEL R26, R29, R20, !P1 ;  /* 0x000000141d1ab207 */ /* 0x000fe40004800000 */
[----:B------:R-:W-:Y:S01]  /*05a0*/  @!P3 SEL R8, R18, R9, !P1 ;  /* 0x000000091208b207 */ /* 0x000fe20004800000 */
[----:B0-----:R-:W-:Y:S01]  /*05b0*/  IMAD.WIDE.U32 R6, R19, 0x4, R2 ;  /* 0x0000000413067825 */ /* 0x001fe200078e0002 */
[----:B----4-:R-:W-:-:S03]  /*05c0*/  ISETP.EQ.AND P1, PT, R10, UR6, P2 ;  /* 0x000000060a007c0c */ /* 0x010fc60009722270 */
[----:B------:R-:W-:Y:S01]  /*05d0*/  IMAD.X R9, RZ, RZ, UR5, P0 ;  /* 0x00000005ff097e24 */ /* 0x000fe200080e06ff */
[----:B------:R-:W-:Y:S01]  /*05e0*/  ISETP.LT.U32.AND P0, PT, R27, R26, PT ;  /* 0x0000001a1b00720c */ /* 0x000fe20003f01070 */
[----:B------:R0:W3:Y:S03]  /*05f0*/  LDG.E R18, desc[UR10][R6.64] ;  /* 0x0000000a06127981 */ /* 0x0000e6000c1e1900 */
[----:B------:R-:W-:-:S04]  /*0600*/  ISETP.LT.AND.EX P0, PT, R9, R8, PT, P0 ;  /* 0x000000080900720c */ /* 0x000fc80003f01300 */
[CC--:B------:R-:W-:Y:S02]  /*0610*/  SEL R20, R27.reuse, R26.reuse, P0 ;  /* 0x0000001a1b147207 */ /* 0x0c0fe40000000000 */
[----:B------:R-:W-:Y:S01]  /*0620*/  @!P1 SEL R20, R27, R26, !P2 ;  /* 0x0000001a1b149207 */ /* 0x000fe20005000000 */
[----:B------:R-:W-:Y:S01]  /*0630*/  VIADD R27, R17, 0x600 ;  /* 0x00000600111b7836 */ /* 0x000fe20000000000 */
[----:B------:R-:W-:Y:S02]  /*0640*/  ISETP.NE.AND P3, PT, R10, UR6, PT ;  /* 0x000000060a007c0c */ /* 0x000fe4000bf65270 */
[CC--:B------:R-:W-:Y:S02]  /*0650*/  SEL R10, R9.reuse, R8.reuse, P0 ;  /* 0x00000008090a7207 */ /* 0x0c0fe40000000000 */
[----:B------:R-:W-:Y:S01]  /*0660*/  @!P1 SEL R10, R9, R8, !P2 ;  /* 0x00000008090a9207 */ /* 0x000fe20005000000 */
[----:B------:R-:W-:-:S06]  /*0670*/  IMAD.WIDE.U32 R8, R27, 0x4, R2 ;  /* 0x000000041b087825 */ /* 0x000fcc00078e0002 */
[----:B------:R1:W4:Y:S01]  /*0680*/  LDG.E R8, desc[UR10][R8.64] ;  /* 0x0000000a08087981 */ /* 0x000322000c1e1900 */
[----:B------:R-:W-:Y:S01]  /*0690*/  IADD3 R28, P0, PT, R25, UR4, RZ ;  /* 0x00000004191c7c10 */ /* 0x000fe2000ff1e0ff */
[----:B------:R-:W-:-:S04]  /*06a0*/  VIADD R25, R17, 0x700 ;  /* 0x0000070011197836 */ /* 0x000fc80000000000 */
[----:B0-----:R-:W-:-:S06]  /*06b0*/  IMAD.WIDE.U32 R6, R25, 0x4, R2 ;  /* 0x0000000419067825 */ /* 0x001fcc00078e0002 */
[----:B------:R0:W4:Y:S01]  /*06c0*/  LDG.E R6, desc[UR10][R6.64] ;  /* 0x0000000a06067981 */ /* 0x000122000c1e1900 */
[----:B------:R-:W-:-:S04]  /*06d0*/  @!P2 SEL R24, RZ, 0x1, P3 ;  /* 0x00000001ff18a807 */ /* 0x000fc80001800000 */
[----:B------:R-:W-:-:S04]  /*06e0*/  SEL R24, R24, 0x1, !P1 ;  /* 0x0000000118187807 */ /* 0x000fc80004800000 */
[----:B------:R-:W-:Y:S02]  /*06f0*/  LOP3.LUT P1, RZ, R24, 0xff, RZ, 0xc0, !PT ;  /* 0x000000ff18ff7812 */ /* 0x000fe4000782c0ff */
[C---:B-----5:R-:W-:Y:S02]  /*0700*/  ISETP.NE.AND P2, PT, R12.reuse, UR6, PT ;  /* 0x000000060c007c0c */ /* 0x060fe4000bf45270 */
[----:B------:R-:W-:Y:S01]  /*0710*/  ISETP.EQ.AND P3, PT, R12, UR6, P1 ;  /* 0x000000060c007c0c */ /* 0x000fe20008f62270 */
[----:B------:R-:W-:-:S08]  /*0720*/  IMAD.X R29, RZ, RZ, UR5, P0 ;  /* 0x00000005ff1d7e24 */ /* 0x000fd000080e06ff */
[----:B------:R-:W-:-:S04]  /*0730*/  @!P1 SEL R24, RZ, 0x1, P2 ;  /* 0x00000001ff189807 */ /* 0x000fc80001000000 */
[----:B------:R-:W-:Y:S02]  /*0740*/  SEL R24, R24, 0x1, !P3 ;  /* 0x0000000118187807 */ /* 0x000fe40005800000 */
[----:B------:R-:W-:Y:S02]  /*0750*/  ISETP.LT.U32.AND P0, PT, R28, R20, PT ;  /* 0x000000141c00720c */ /* 0x000fe40003f01070 */
[----:B------:R-:W-:Y:S02]  /*0760*/  LOP3.LUT P2, RZ, R24, 0xff, RZ, 0xc0, !PT ;  /* 0x000000ff18ff7812 */ /* 0x000fe4000784c0ff */
[----:B------:R-:W-:-:S04]  /*0770*/  ISETP.LT.AND.EX P0, PT, R29, R10, PT, P0 ;  /* 0x0000000a1d00720c */ /* 0x000fc80003f01300 */
[C---:B------:R-:W-:Y:S02]  /*0780*/  SEL R26, R28.reuse, R20, P0 ;  /* 0x000000141c1a7207 */ /* 0x040fe40000000000 */
[C---:B-1----:R-:W-:Y:S02]  /*0790*/  SEL R9, R29.reuse, R10, P0 ;  /* 0x0000000a1d097207 */ /* 0x042fe40000000000 */
[----:B------:R-:W-:Y:S02]  /*07a0*/  @!P3 SEL R26, R28, R20, !P1 ;  /* 0x000000141c1ab207 */ /* 0x000fe40004800000 */
[----:B------:R-:W-:Y:S02]  /*07b0*/  @!P3 SEL R9, R29, R10, !P1 ;  /* 0x0000000a1d09b207 */ /* 0x000fe40004800000 */
[----:B------:R-:W-:-:S05]  /*07c0*/  IADD3 R11, P1, PT, R11, UR4, RZ ;  /* 0x000000040b0b7c10 */ /* 0x000fca000ff3e0ff */
[----:B------:R-:W-:Y:S01]  /*07d0*/  IMAD.X R12, RZ, RZ, UR5, P1 ;  /* 0x00000005ff0c7e24 */ /* 0x000fe200088e06ff */
[----:B------:R-:W-:Y:S01]  /*07e0*/  IADD3 R10, P4, PT, R19, UR4, RZ ;  /* 0x00000004130a7c10 */ /* 0x000fe2000ff9e0ff */
[----:B------:R-:W-:Y:S02]  /*07f0*/  VIADD R22, R22, 0x8 ;  /* 0x0000000816167836 */ /* 0x000fe40000000000 */
[----:B------:R-:W-:Y:S02]  /*0800*/  VIADD R21, R21, 0x800 ;  /* 0x0000080015157836 */ /* 0x000fe40000000000 */
[----:B------:R-:W-:Y:S01]  /*0810*/  VIADD R17, R17, 0x800 ;  /* 0x0000080011117836 */ /* 0x000fe20000000000 */
[C---:B--2---:R-:W-:Y:S02]  /*0820*/  ISETP.NE.AND P0, PT, R13.reuse, UR6, PT ;  /* 0x000000060d007c0c */ /* 0x044fe4000bf05270 */
[----:B------:R-:W-:Y:S02]  /*0830*/  ISETP.EQ.AND P3, PT, R13, UR6, P2 ;  /* 0x000000060d007c0c */ /* 0x000fe40009762270 */
[----:B------:R-:W-:-:S04]  /*0840*/  @!P2 SEL R24, RZ, 0x1, P0 ;  /* 0x00000001ff18a807 */ /* 0x000fc80000000000 */
[----:B------:R-:W-:Y:S02]  /*0850*/  SEL R24, R24, 0x1, !P3 ;  /* 0x0000000118187807 */ /* 0x000fe40005800000 */
[----:B------:R-:W-:Y:S02]  /*0860*/  ISETP.LT.U32.AND P0, PT, R11, R26, PT ;  /* 0x0000001a0b00720c */ /* 0x000fe40003f01070 */
[----:B------:R-:W-:Y:S02]  /*0870*/  LOP3.LUT P1, RZ, R24, 0xff, RZ, 0xc0, !PT ;  /* 0x000000ff18ff7812 */ /* 0x000fe4000782c0ff */
[----:B------:R-:W-:-:S04]  /*0880*/  ISETP.LT.AND.EX P0, PT, R12, R9, PT, P0 ;  /* 0x000000090c00720c */ /* 0x000fc80003f01300 */
[CC--:B0-----:R-:W-:Y:S02]  /*0890*/  SEL R7, R11.reuse, R26.reuse, P0 ;  /* 0x0000001a0b077207 */ /* 0x0c1fe40000000000 */
[CC--:B------:R-:W-:Y:S02]  /*08a0*/  SEL R20, R12.reuse, R9.reuse, P0 ;  /* 0x000000090c147207 */ /* 0x0c0fe40000000000 */
[----:B------:R-:W-:Y:S02]  /*08b0*/  @!P3 SEL R7, R11, R26, !P2 ;  /* 0x0000001a0b07b207 */ /* 0x000fe40005000000 */
[----:B------:R-:W-:Y:S02]  /*08c0*/  @!P3 SEL R20, R12, R9, !P2 ;  /* 0x000000090c14b207 */ /* 0x000fe40005000000 */
[C---:B---3--:R-:W-:Y:S01]  /*08d0*/  ISETP.NE.AND P0, PT, R18.reuse, UR6, PT ;  /* 0x0000000612007c0c */ /* 0x048fe2000bf05270 */
[----:B------:R-:W-:Y:S01]  /*08e0*/  IMAD.X R9, RZ, RZ, UR5, P4 ;  /* 0x00000005ff097e24 */ /* 0x000fe2000a0e06ff */
[----:B------:R-:W-:-:S02]  /*08f0*/  ISETP.EQ.AND P3, PT, R18, UR6, P1 ;  /* 0x0000000612007c0c */ /* 0x000fc40008f62270 */
[----:B------:R-:W-:Y:S02]  /*0900*/  @!P1 SEL R24, RZ, 0x1, P0 ;  /* 0x00000001ff189807 */ /* 0x000fe40000000000 */
[-C--:B------:R-:W-:Y:S02]  /*0910*/  ISETP.LT.U32.AND P0, PT, R10, R7.reuse, PT ;  /* 0x000000070a00720c */ /* 0x080fe40003f01070 */
[----:B------:R-:W-:Y:S02]  /*0920*/  SEL R24, R24, 0x1, !P3 ;  /* 0x0000000118187807 */ /* 0x000fe40005800000 */
[----:B------:R-:W-:Y:S02]  /*0930*/  ISETP.LT.AND.EX P0, PT, R9, R20, PT, P0 ;  /* 0x000000140900720c */ /* 0x000fe40003f01300 */
[----:B------:R-:W-:Y:S02]  /*0940*/  LOP3.LUT P2, RZ, R24, 0xff, RZ, 0xc0, !PT ;  /* 0x000000ff18ff7812 */ /* 0x000fe4000784c0ff */
[----:B------:R-:W-:-:S02]  /*0950*/  SEL R12, R10, R7, P0 ;  /* 0x000000070a0c7207 */ /* 0x000fc40000000000 */
[-C--:B------:R-:W-:Y:S02]  /*0960*/  SEL R18, R9, R20.reuse, P0 ;  /* 0x0000001409127207 */ /* 0x080fe40000000000 */
[----:B------:R-:W-:Y:S02]  /*0970*/  IADD3 R27, P0, PT, R27, UR4, RZ ;  /* 0x000000041b1b7c10 */ /* 0x000fe4000ff1e0ff */
[----:B------:R-:W-:Y:S02]  /*0980*/  @!P3 SEL R12, R10, R7, !P1 ;  /* 0x000000070a0cb207 */ /* 0x000fe40004800000 */
[----:B------:R-:W-:Y:S01]  /*0990*/  @!P3 SEL R18, R9, R20, !P1 ;  /* 0x000000140912b207 */ /* 0x000fe20004800000 */
[----:B------:R-:W-:Y:S01]  /*09a0*/  IMAD.X R7, RZ, RZ, UR5, P0 ;  /* 0x00000005ff077e24 */ /* 0x000fe200080e06ff */
[----:B----4-:R-:W-:Y:S02]  /*09b0*/  ISETP.EQ.AND P3, PT, R8, UR6, P2 ;  /* 0x0000000608007c0c */ /* 0x010fe40009762270 */
[----:B------:R-:W-:-:S04]  /*09c0*/  ISETP.LT.U32.AND P0, PT, R27, R12, PT ;  /* 0x0000000c1b00720c */ /* 0x000fc80003f01070 */
[----:B------:R-:W-:Y:S02]  /*09d0*/  ISETP.LT.AND.EX P0, PT, R7, R18, PT, P0 ;  /* 0x000000120700720c */ /* 0x000fe40003f01300 */
[----:B------:R-:W-:Y:S02]  /*09e0*/  ISETP.NE.AND P1, PT, R8, UR6, PT ;  /* 0x0000000608007c0c */ /* 0x000fe4000bf25270 */
[----:B------:R-:W-:Y:S02]  /*09f0*/  SEL R8, R27, R12, P0 ;  /* 0x0000000c1b087207 */ /* 0x000fe40000000000 */
[----:B------:R-:W-:Y:S02]  /*0a00*/  SEL R10, R7, R18, P0 ;  /* 0x00000012070a7207 */ /* 0x000fe40000000000 */
[----:B------:R-:W-:Y:S02]  /*0a10*/  IADD3 R25, P0, PT, R25, UR4, RZ ;  /* 0x0000000419197c10 */ /* 0x000fe4000ff1e0ff */
[----:B------:R-:W-:-:S02]  /*0a20*/  @!P3 SEL R8, R27, R12, !P2 ;  /* 0x0000000c1b08b207 */ /* 0x000fc40005000000 */
[----:B------:R-:W-:Y:S01]  /*0a30*/  @!P3 SEL R10, R7, R18, !P2 ;  /* 0x00000012070ab207 */ /* 0x000fe20005000000 */
[----:B------:R-:W-:Y:S01]  /*0a40*/  IMAD.X R7, RZ, RZ, UR5, P0 ;  /* 0x00000005ff077e24 */ /* 0x000fe200080e06ff */
[----:B------:R-:W-:Y:S02]  /*0a50*/  @!P2 SEL R24, RZ, 0x1, P1 ;  /* 0x00000001ff18a807 */ /* 0x000fe40000800000 */
[----:B------:R-:W-:Y:S02]  /*0a60*/  ISETP.LT.U32.AND P0, PT, R25, R8, PT ;  /* 0x000000081900720c */ /* 0x000fe40003f01070 */
[----:B------:R-:W-:Y:S02]  /*0a70*/  SEL R24, R24, 0x1, !P3 ;  /* 0x0000000118187807 */ /* 0x000fe40005800000 */
[----:B------:R-:W-:Y:S02]  /*0a80*/  ISETP.LT.AND.EX P0, PT, R7, R10, PT, P0 ;  /* 0x0000000a0700720c */ /* 0x000fe40003f01300 */
[----:B------:R-:W-:-:S02]  /*0a90*/  LOP3.LUT P1, RZ, R24, 0xff, RZ, 0xc0, !PT ;  /* 0x000000ff18ff7812 */ /* 0x000fc4000782c0ff */
[----:B------:R-:W-:Y:S02]  /*0aa0*/  SEL R18, R25, R8, P0 ;  /* 0x0000000819127207 */ /* 0x000fe40000000000 */
[----:B------:R-:W-:Y:S02]  /*0ab0*/  SEL R19, R7, R10, P0 ;  /* 0x0000000a07137207 */ /* 0x000fe40000000000 */
[----:B------:R-:W-:Y:S02]  /*0ac0*/  ISETP.NE.AND P0, PT, R22, RZ, PT ;  /* 0x000000ff1600720c */ /* 0x000fe40003f05270 */
[C---:B------:R-:W-:Y:S02]  /*0ad0*/  ISETP.EQ.AND P2, PT, R6.reuse, UR6, P1 ;  /* 0x0000000606007c0c */ /* 0x040fe40008f42270 */
[----:B------:R-:W-:-:S04]  /*0ae0*/  ISETP.NE.AND P3, PT, R6, UR6, PT ;  /* 0x0000000606007c0c */ /* 0x000fc8000bf65270 */
[----:B------:R-:W-:-:S04]  /*0af0*/  @!P1 SEL R24, RZ, 0x1, P3 ;  /* 0x00000001ff189807 */ /* 0x000fc80001800000 */
[----:B------:R-:W-:-:S03]  /*0b00*/  SEL R20, R24, 0x1, !P2 ;  /* 0x0000000118147807 */ /* 0x000fc60005000000 */
[----:B------:R-:W-:Y:S02]  /*0b10*/  @!P2 SEL R18, R25, R8, !P1 ;  /* 0x000000081912a207 */ /* 0x000fe40004800000 */
[----:B------:R-:W-:Y:S01]  /*0b20*/  @!P2 SEL R19, R7, R10, !P1 ;  /* 0x0000000a0713a207 */ /* 0x000fe20004800000 */
[----:B------:R-:W-:Y:S06]  /*0b30*/  @P0 BRA `(.L_x_789) ;  /* 0xfffffff400ec0947 */ /* 0x000fec000383ffff */
[----:B------:R-:W-:Y:S05]  /*0b40*/  BSYNC.RECONVERGENT B3 ;  /* 0x0000000000037941 */ /* 0x000fea0003800200 */
.L_x_788:
[----:B------:R-:W-:-:S07]  /*0b50*/  VIADD R6, R21, 0xfffffc00 ;  /* 0xfffffc0015067836 */ /* 0x000fce0000000000 */
.L_x_787:
[----:B------:R-:W-:Y:S05]  /*0b60*/  BSYNC.RECONVERGENT B2 ;  /* 0x0000000000027941 */ /* 0x000fea0003800200 */
.L_x_786:
[----:B------:R-:W-:-:S13]  /*0b70*/  ISETP.NE.AND P0, PT, R23, RZ, PT ;  /* 0x000000ff1700720c */ /* 0x000fda0003f05270 */
[----:B------:R-:W-:Y:S05]  /*0b80*/  @!P0 BRA `(.L_x_785) ;  /* 0x0000000800248947 */ /* 0x000fea0003800000 */
[----:B------:R-:W-:Y:S01]  /*0b90*/  ISETP.GE.U32.AND P0, PT, R23, 0x4, PT ;  /* 0x000000041700780c */ /* 0x000fe20003f06070 */
[----:B------:R-:W-:Y:S01]  /*0ba0*/  BSSY.RECONVERGENT B2, `(.L_x_790) ;  /* 0x0000047000027945 */ /* 0x000fe20003800200 */
[----:B------:R-:W-:-:S11]  /*0bb0*/  LOP3.LUT P1, R15, R15, 0x3, RZ, 0xc0, !PT ;  /* 0x000000030f0f7812 */ /* 0x000fd6000782c0ff */
[----:B------:R-:W-:Y:S05]  /*0bc0*/  @!P0 BRA `(.L_x_791) ;  /* 0x0000000400108947 */ /* 0x000fea0003800000 */
[----:B------:R-:W0:Y:S01]  /*0bd0*/  LDC.64 R2, c[0x0][0x380] ;  /* 0x0000e000ff027b82 */ /* 0x000e220000000a00 */
[----:B------:R-:W-:Y:S01]  /*0be0*/  IMAD.IADD R17, R5, 0x1, R6 ;  /* 0x0000000105117824 */ /* 0x000fe200078e0206 */
[----:B------:R-:W1:Y:S03]  /*0bf0*/  LDCU UR7, c[0x0][0x38c] ;  /* 0x00007180ff0777ac */ /* 0x000e660008000800 */
[C---:B------:R-:W-:Y:S01]  /*0c00*/  VIADD R13, R17.reuse, 0x100 ;  /* 0x00000100110d7836 */ /* 0x040fe20000000000 */
[----:B------:R-:W2:Y:S01]  /*0c10*/  LDCU.64 UR8, c[0x0][0x390] ;  /* 0x00007200ff0877ac */ /* 0x000ea20008000a00 */
[----:B0-----:R-:W-:-:S06]  /*0c20*/  IMAD.WIDE.U32 R24, R17, 0x4, R2 ;  /* 0x0000000411187825 */ /* 0x001fcc00078e0002 */
[----:B------:R-:W1:Y:S01]  /*0c30*/  LDG.E R24, desc[UR10][R24.64] ;  /* 0x0000000a18187981 */ /* 0x000e62000c1e1900 */
[----:B------:R-:W-:-:S06]  /*0c40*/  IMAD.WIDE.U32 R22, R13, 0x4, R2 ;  /* 0x000000040d167825 */ /* 0x000fcc00078e0002 */
[----:B------:R-:W3:Y:S01]  /*0c50*/  LDG.E R22, desc[UR10][R22.64] ;  /* 0x0000000a16167981 */ /* 0x000ee2000c1e1900 */
[----:B------:R-:W-:-:S04]  /*0c60*/  VIADD R11, R17, 0x200 ;  /* 0x00000200110b7836 */ /* 0x000fc80000000000 */
[----:B------:R-:W-:-:S06]  /*0c70*/  IMAD.WIDE.U32 R8, R11, 0x4, R2 ;  /* 0x000000040b087825 */ /* 0x000fcc00078e0002 */
[----:B------:R-:W4:Y:S01]  /*0c80*/  LDG.E R8, desc[UR10][R8.64] ;  /* 0x0000000a08087981 */ /* 0x000f22000c1e1900 */
[----:B------:R-:W-:-:S04]  /*0c90*/  VIADD R7, R17, 0x300 ;  /* 0x0000030011077836 */ /* 0x000fc80000000000 */
[----:B------:R-:W-:-:S06]  /*0ca0*/  IMAD.WIDE.U32 R2, R7, 0x4, R2 ;  /* 0x0000000407027825 */ /* 0x000fcc00078e0002 */
[----:B------:R0:W5:Y:S01]  /*0cb0*/  LDG.E R2, desc[UR10][R2.64] ;  /* 0x0000000a02027981 */ /* 0x000162000c1e1900 */
[----:B------:R-:W-:Y:S01]  /*0cc0*/  LOP3.LUT P3, RZ, R20, 0xff, RZ, 0xc0, !PT ;  /* 0x000000ff14ff7812 */ /* 0x000fe2000786c0ff */
[----:B------:R-:W-:Y:S01]  /*0cd0*/  VIADD R6, R6, 0x400 ;  /* 0x0000040006067836 */ /* 0x000fe20000000000 */
[----:B--2---:R-:W-:Y:S02]  /*0ce0*/  IADD3 R17, P2, PT, R17, UR8, RZ ;  /* 0x0000000811117c10 */ /* 0x004fe4000ff5e0ff */
[----:B------:R-:W-:-:S03]  /*0cf0*/  IADD3 R13, P5, PT, R13, UR8, RZ ;  /* 0x000000080d0d7c10 */ /* 0x000fc6000ffbe0ff */
[----:B------:R-:W-:Y:S02]  /*0d00*/  IMAD.X R12, RZ, RZ, UR9, P2 ;  /* 0x00000009ff0c7e24 */ /* 0x000fe400090e06ff */
[----:B0-----:R-:W-:Y:S01]  /*0d10*/  IMAD.X R3, RZ, RZ, UR9, P5 ;  /* 0x00000009ff037e24 */ /* 0x001fe2000a8e06ff */
[----:B------:R-:W-:Y:S02]  /*0d20*/  IADD3 R7, P5, PT, R7, UR8, RZ ;  /* 0x0000000807077c10 */ /* 0x000fe4000ffbe0ff */
[C---:B-1----:R-:W-:Y:S02]  /*0d30*/  ISETP.NE.AND P0, PT, R24.reuse, UR7, PT ;  /* 0x0000000718007c0c */ /* 0x042fe4000bf05270 */
[----:B------:R-:W-:Y:S02]  /*0d40*/  ISETP.EQ.AND P4, PT, R24, UR7, P3 ;  /* 0x0000000718007c0c */ /* 0x000fe40009f82270 */
[----:B------:R-:W-:Y:S02]  /*0d50*/  @!P3 SEL R20, RZ, 0x1, P0 ;  /* 0x00000001ff14b807 */ /* 0x000fe40000000000 */
[----:B------:R-:W-:-:S02]  /*0d60*/  ISETP.LT.U32.AND P0, PT, R17, R18, PT ;  /* 0x000000121100720c */ /* 0x000fc40003f01070 */
[----:B------:R-:W-:Y:S02]  /*0d70*/  SEL R20, R20, 0x1, !P4 ;  /* 0x0000000114147807 */ /* 0x000fe40006000000 */
[-C--:B------:R-:W-:Y:S02]  /*0d80*/  ISETP.LT.AND.EX P0, PT, R12, R19.reuse, PT, P0 ;  /* 0x000000130c00720c */ /* 0x080fe40003f01300 */
[----:B------:R-:W-:Y:S02]  /*0d90*/  LOP3.LUT P2, RZ, R20, 0xff, RZ, 0xc0, !PT ;  /* 0x000000ff14ff7812 */ /* 0x000fe4000784c0ff */
[----:B------:R-:W-:Y:S02]  /*0da0*/  SEL R10, R17, R18, P0 ;  /* 0x00000012110a7207 */ /* 0x000fe40000000000 */
[----:B------:R-:W-:Y:S02]  /*0db0*/  SEL R24, R12, R19, P0 ;  /* 0x000000130c187207 */ /* 0x000fe40000000000 */
[----:B---3--:R-:W-:-:S02]  /*0dc0*/  ISETP.NE.AND P0, PT, R22, UR7, PT ;  /* 0x0000000716007c0c */ /* 0x008fc4000bf05270 */
[----:B------:R-:W-:Y:S02]  /*0dd0*/  @!P4 SEL R10, R17, R18, !P3 ;  /* 0x00000012110ac207 */ /* 0x000fe40005800000 */
[----:B------:R-:W-:Y:S02]  /*0de0*/  @!P4 SEL R24, R12, R19, !P3 ;  /* 0x000000130c18c207 */ /* 0x000fe40005800000 */
[----:B------:R-:W-:Y:S02]  /*0df0*/  ISETP.EQ.AND P4, PT, R22, UR7, P2 ;  /* 0x0000000716007c0c */ /* 0x000fe40009782270 */
[----:B------:R-:W-:Y:S02]  /*0e00*/  @!P2 SEL R20, RZ, 0x1, P0 ;  /* 0x00000001ff14a807 */ /* 0x000fe40000000000 */
[----:B------:R-:W-:Y:S02]  /*0e10*/  ISETP.LT.U32.AND P0, PT, R13, R10, PT ;  /* 0x0000000a0d00720c */ /* 0x000fe40003f01070 */
[----:B------:R-:W-:-:S02]  /*0e20*/  SEL R20, R20, 0x1, !P4 ;  /* 0x0000000114147807 */ /* 0x000fc40006000000 */
[----:B------:R-:W-:Y:S02]  /*0e30*/  ISETP.LT.AND.EX P0, PT, R3, R24, PT, P0 ;  /* 0x000000180300720c */ /* 0x000fe40003f01300 */
[----:B------:R-:W-:Y:S02]  /*0e40*/  LOP3.LUT P3, RZ, R20, 0xff, RZ, 0xc0, !PT ;  /* 0x000000ff14ff7812 */ /* 0x000fe4000786c0ff */
[----:B------:R-:W-:Y:S02]  /*0e50*/  SEL R12, R13, R10, P0 ;  /* 0x0000000a0d0c7207 */ /* 0x000fe40000000000 */
[----:B------:R-:W-:Y:S02]  /*0e60*/  SEL R18, R3, R24, P0 ;  /* 0x0000001803127207 */ /* 0x000fe40000000000 */
[----:B------:R-:W-:Y:S02]  /*0e70*/  @!P4 SEL R12, R13, R10, !P2 ;  /* 0x0000000a0d0cc207 */ /* 0x000fe40005000000 */
[----:B------:R-:W-:-:S02]  /*0e80*/  @!P4 SEL R18, R3, R24, !P2 ;  /* 0x000000180312c207 */ /* 0x000fc40005000000 */
[----:B------:R-:W-:Y:S02]  /*0e90*/  IADD3 R11, P0, PT, R11, UR8, RZ ;  /* 0x000000080b0b7c10 */ /* 0x000fe4000ff1e0ff */
[C---:B----4-:R-:W-:Y:S02]  /*0ea0*/  ISETP.NE.AND P2, PT, R8.reuse, UR7, PT ;  /* 0x0000000708007c0c */ /* 0x050fe4000bf45270 */
[----:B------:R-:W-:Y:S01]  /*0eb0*/  ISETP.EQ.AND P4, PT, R8, UR7, P3 ;  /* 0x0000000708007c0c */ /* 0x000fe20009f82270 */
[----:B------:R-:W-:Y:S01]  /*0ec0*/  IMAD.X R3, RZ, RZ, UR9, P0 ;  /* 0x00000009ff037e24 */ /* 0x000fe200080e06ff */
        /* <DEDUP_REMOVED lines=8> */
[----:B------:R-:W-:Y:S01]  /*0f50*/  @!P4 SEL R10, R3, R18, !P3 ;  /* 0x00000012030ac207 */ /* 0x000fe20005800000 */
[----:B------:R-:W-:Y:S01]  /*0f60*/  IMAD.X R3, RZ, RZ, UR9, P5 ;  /* 0x00000009ff037e24 */ /* 0x000fe2000a8e06ff */
[----:B-----5:R-:W-:-:S02]  /*0f70*/  ISETP.EQ.AND P3, PT, R2, UR7, P2 ;  /* 0x0000000702007c0c */ /* 0x020fc40009762270 */
        /* <DEDUP_REMOVED lines=9> */
.L_x_791:
[----:B------:R-:W-:Y:S05]  /*1010*/  BSYNC.RECONVERGENT B2 ;  /* 0x0000000000027941 */ /* 0x000fea0003800200 */
.L_x_790:
[----:B------:R-:W-:Y:S05]  /*1020*/  @!P1 BRA `(.L_x_785) ;  /* 0x0000000000fc9947 */ /* 0x000fea0003800000 */
[----:B------:R-:W-:Y:S01]  /*1030*/  ISETP.NE.AND P0, PT, R15, 0x1, PT ;  /* 0x000000010f00780c */ /* 0x000fe20003f05270 */
[----:B------:R-:W-:Y:S01]  /*1040*/  BSSY.RECONVERGENT B2, `(.L_x_792) ;  /* 0x0000027000027945 */ /* 0x000fe20003800200 */
[----:B------:R-:W-:-:S11]  /*1050*/  LOP3.LUT P1, RZ, R16, 0x100, RZ, 0xc0, !PT ;  /* 0x0000010010ff7812 */ /* 0x000fd6000782c0ff */
[----:B------:R-:W-:Y:S05]  /*1060*/  @!P0 BRA `(.L_x_793) ;  /* 0x0000000000908947 */ /* 0x000fea0003800000 */
[----:B------:R-:W0:Y:S01]  /*1070*/  LDC.64 R2, c[0x0][0x380] ;  /* 0x0000e000ff027b82 */ /* 0x000e220000000a00 */
[----:B------:R-:W-:Y:S01]  /*1080*/  IMAD.IADD R7, R5, 0x1, R6 ;  /* 0x0000000105077824 */ /* 0x000fe200078e0206 */
[----:B------:R-:W1:Y:S03]  /*1090*/  LDCU.64 UR8, c[0x0][0x390] ;  /* 0x00007200ff0877ac */ /* 0x000e660008000a00 */
[C---:B------:R-:W-:Y:S01]  /*10a0*/  VIADD R11, R7.reuse, 0x100 ;  /* 0x00000100070b7836 */ /* 0x040fe20000000000 */
[----:B------:R-:W2:Y:S01]  /*10b0*/  LDCU UR7, c[0x0][0x38c] ;  /* 0x00007180ff0777ac */ /* 0x000ea20008000800 */
[----:B0-----:R-:W-:-:S06]  /*10c0*/  IMAD.WIDE.U32 R8, R7, 0x4, R2 ;  /* 0x0000000407087825 */ /* 0x001fcc00078e0002 */
[----:B------:R-:W2:Y:S01]  /*10d0*/  LDG.E R8, desc[UR10][R8.64] ;  /* 0x0000000a08087981 */ /* 0x000ea2000c1e1900 */
[----:B------:R-:W-:-:S05]  /*10e0*/  IMAD.WIDE.U32 R2, R11, 0x4, R2 ;  /* 0x000000040b027825 */ /* 0x000fca00078e0002 */
[----:B------:R0:W3:Y:S01]  /*10f0*/  LDG.E R10, desc[UR10][R2.64] ;  /* 0x0000000a020a7981 */ /* 0x0000e2000c1e1900 */
[----:B------:R-:W-:Y:S01]  /*1100*/  LOP3.LUT P2, RZ, R20, 0xff, RZ, 0xc0, !PT ;  /* 0x000000ff14ff7812 */ /* 0x000fe2000784c0ff */
[----:B------:R-:W-:Y:S01]  /*1110*/  VIADD R6, R6, 0x200 ;  /* 0x0000020006067836 */ /* 0x000fe20000000000 */
[----:B-1----:R-:W-:-:S04]  /*1120*/  IADD3 R7, P4, PT, R7, UR8, RZ ;  /* 0x0000000807077c10 */ /* 0x002fc8000ff9e0ff */
[----:B------:R-:W-:Y:S02]  /*1130*/  ISETP.LT.U32.AND P0, PT, R7, R18, PT ;  /* 0x000000120700720c */ /* 0x000fe40003f01070 */
[C---:B--2---:R-:W-:Y:S02]  /*1140*/  ISETP.NE.AND P5, PT, R8.reuse, UR7, PT ;  /* 0x0000000708007c0c */ /* 0x044fe4000bfa5270 */
[----:B------:R-:W-:Y:S01]  /*1150*/  ISETP.EQ.AND P3, PT, R8, UR7, P2 ;  /* 0x0000000708007c0c */ /* 0x000fe20009762270 */
[----:B------:R-:W-:Y:S02]  /*1160*/  IMAD.X R8, RZ, RZ, UR9, P4 ;  /* 0x00000009ff087e24 */ /* 0x000fe4000a0e06ff */
[----:B------:R-:W-:Y:S02]  /*1170*/  @!P2 SEL R20, RZ, 0x1, P5 ;  /* 0x00000001ff14a807 */ /* 0x000fe40002800000 */
[----:B------:R-:W-:Y:S02]  /*1180*/  IADD3 R11, P5, PT, R11, UR8, RZ ;  /* 0x000000080b0b7c10 */ /* 0x000fe4000ffbe0ff */
[----:B------:R-:W-:-:S02]  /*1190*/  SEL R20, R20, 0x1, !P3 ;  /* 0x0000000114147807 */ /* 0x000fc40005800000 */
[-C--:B------:R-:W-:Y:S02]  /*11a0*/  ISETP.LT.AND.EX P0, PT, R8, R19.reuse, PT, P0 ;  /* 0x000000130800720c */ /* 0x080fe40003f01300 */
[----:B------:R-:W-:Y:S02]  /*11b0*/  LOP3.LUT P4, RZ, R20, 0xff, RZ, 0xc0, !PT ;  /* 0x000000ff14ff7812 */ /* 0x000fe4000788c0ff */
[CC--:B0-----:R-:W-:Y:S02]  /*11c0*/  SEL R2, R7.reuse, R18.reuse, P0 ;  /* 0x0000001207027207 */ /* 0x0c1fe40000000000 */
[CC--:B------:R-:W-:Y:S02]  /*11d0*/  SEL R3, R8.reuse, R19.reuse, P0 ;  /* 0x0000001308037207 */ /* 0x0c0fe40000000000 */
[----:B------:R-:W-:Y:S02]  /*11e0*/  @!P3 SEL R2, R7, R18, !P2 ;  /* 0x000000120702b207 */ /* 0x000fe40005000000 */
[----:B------:R-:W-:Y:S01]  /*11f0*/  @!P3 SEL R3, R8, R19, !P2 ;  /* 0x000000130803b207 */ /* 0x000fe20005000000 */
[----:B------:R-:W-:Y:S01]  /*1200*/  IMAD.X R8, RZ, RZ, UR9, P5 ;  /* 0x00000009ff087e24 */ /* 0x000fe2000a8e06ff */
[----:B---3--:R-:W-:-:S02]  /*1210*/  ISETP.EQ.AND P3, PT, R10, UR7, P4 ;  /* 0x000000070a007c0c */ /* 0x008fc4000a762270 */
        /* <DEDUP_REMOVED lines=8> */
[----:B------:R-:W-:-:S07]  /*12a0*/  @!P3 SEL R19, R8, R3, !P4 ;  /* 0x000000030813b207 */ /* 0x000fce0006000000 */
.L_x_793:
[----:B------:R-:W-:Y:S05]  /*12b0*/  BSYNC.RECONVERGENT B2 ;  /* 0x0000000000027941 */ /* 0x000fea0003800200 */
.L_x_792:
[----:B------:R-:W-:Y:S05]  /*12c0*/  @P1 BRA `(.L_x_785) ;  /* 0x0000000000541947 */ /* 0x000fea0003800000 */
[----:B------:R-:W0:Y:S01]  /*12d0*/  LDC.64 R2, c[0x0][0x380] ;  /* 0x0000e000ff027b82 */ /* 0x000e220000000a00 */
[----:B------:R-:W-:Y:S01]  /*12e0*/  IMAD.IADD R5, R5, 0x1, R6 ;  /* 0x0000000105057824 */ /* 0x000fe200078e0206 */
[----:B------:R-:W1:Y:S01]  /*12f0*/  LDCU.64 UR8, c[0x0][0x390] ;  /* 0x00007200ff0877ac */ /* 0x000e620008000a00 */
[----:B------:R-:W2:Y:S02]  /*1300*/  LDCU UR7, c[0x0][0x38c] ;  /* 0x00007180ff0777ac */ /* 0x000ea40008000800 */
[----:B0-----:R-:W-:-:S06]  /*1310*/  IMAD.WIDE.U32 R2, R5, 0x4, R2 ;  /* 0x0000000405027825 */ /* 0x001fcc00078e0002 */
[----:B------:R-:W2:Y:S01]  /*1320*/  LDG.E R2, desc[UR10][R2.64] ;  /* 0x0000000a02027981 */ /* 0x000ea2000c1e1900 */
[----:B------:R-:W-:Y:S02]  /*1330*/  LOP3.LUT P3, RZ, R20, 0xff, RZ, 0xc0, !PT ;  /* 0x000000ff14ff7812 */ /* 0x000fe4000786c0ff */
[----:B-1----:R-:W-:-:S05]  /*1340*/  IADD3 R7, P0, PT, R5, UR8, RZ ;  /* 0x0000000805077c10 */ /* 0x002fca000ff1e0ff */
[----:B------:R-:W-:Y:S01]  /*1350*/  IMAD.X R6, RZ, RZ, UR9, P0 ;  /* 0x00000009ff067e24 */ /* 0x000fe200080e06ff */
[----:B------:R-:W-:-:S04]  /*1360*/  ISETP.LT.U32.AND P0, PT, R7, R18, PT ;  /* 0x000000120700720c */ /* 0x000fc80003f01070 */
[----:B------:R-:W-:-:S04]  /*1370*/  ISETP.LT.AND.EX P0, PT, R6, R19, PT, P0 ;  /* 0x000000130600720c */ /* 0x000fc80003f01300 */
[----:B------:R-:W-:Y:S02]  /*1380*/  SEL R5, R7, R18, P0 ;  /* 0x0000001207057207 */ /* 0x000fe40000000000 */
[C---:B--2---:R-:W-:Y:S02]  /*1390*/  ISETP.EQ.AND P1, PT, R2.reuse, UR7, P3 ;  /* 0x0000000702007c0c */ /* 0x044fe40009f22270 */
        /* <DEDUP_REMOVED lines=8> */
.L_x_785:
[----:B------:R-:W-:Y:S05]  /*1420*/  BSYNC.RECONVERGENT B1 ;  /* 0x0000000000017941 */ /* 0x000fea0003800200 */
.L_x_784:
[----:B------:R-:W-:-:S13]  /*1430*/  ISETP.GE.U32.AND P0, PT, R4, 0x100, PT ;  /* 0x000001000400780c */ /* 0x000fda0003f06070 */
        /* <DEDUP_REMOVED lines=25> */
.L_x_796:
[----:B------:R-:W-:Y:S05]  /*15d0*/  BSYNC.RECONVERGENT B1 ;  /* 0x0000000000017941 */ /* 0x000fea0003800200 */
.L_x_795:
        /* <DEDUP_REMOVED lines=23> */
.L_x_798:
[----:B------:R-:W-:Y:S05]  /*1750*/  BSYNC.RECONVERGENT B1 ;  /* 0x0000000000017941 */ /* 0x000fea0003800200 */
.L_x_797:
        /* <DEDUP_REMOVED lines=20> */
.L_x_800:
[----:B------:R-:W-:Y:S05]  /*18a0*/  BSYNC.RECONVERGENT B1 ;  /* 0x0000000000017941 */ /* 0x000fea0003800200 */
.L_x_799:
        /* <DEDUP_REMOVED lines=20> */
.L_x_802:
[----:B------:R-:W-:Y:S05]  /*19f0*/  BSYNC.RECONVERGENT B1 ;  /* 0x0000000000017941 */ /* 0x000fea0003800200 */
.L_x_801:
        /* <DEDUP_REMOVED lines=20> */
.L_x_804:
[----:B------:R-:W-:Y:S05]  /*1b40*/  BSYNC.RECONVERGENT B1 ;  /* 0x0000000000017941 */ /* 0x000fea0003800200 */
.L_x_803:
        /* <DEDUP_REMOVED lines=10> */
.L_x_806:
[----:B------:R-:W-:Y:S05]  /*1bf0*/  BSYNC.RECONVERGENT B1 ;  /* 0x0000000000017941 */ /* 0x000fea0003800200 */
.L_x_805:
        /* <DEDUP_REMOVED lines=15> */
[----:B-----5:R-:W-:-:S04]  /*1cf0*/  ISETP.NE.AND P2, PT, R12, RZ, PT ;  /* 0x000000ff0c00720c */ /* 0x020fc80003f45270 */
[----:B------:R-:W-:Y:S02]  /*1d00*/  @P4 SEL R12, R20, 0x1, !P2 ;  /* 0x00000001140c4807 */ /* 0x000fe40005000000 */
[-C--:B-1----:R-:W-:Y:S01]  /*1d10*/  ISETP.LT.U32.AND P0, PT, R8, R18.reuse, PT ;  /* 0x000000120800720c */ /* 0x082fe20003f01070 */
[----:B------:R-:W-:Y:S01]  /*1d20*/  LDS.U8 R20, [UR4+0x78] ;  /* 0x00007804ff147984 */ /* 0x000fe20008000000 */
[----:B------:R-:W-:Y:S02]  /*1d30*/  LOP3.LUT P3, RZ, R12, 0xff, RZ, 0xc0, !PT ;  /* 0x000000ff0cff7812 */ /* 0x000fe4000786c0ff */
[----:B------:R-:W-:Y:S02]  /*1d40*/  ISETP.LT.AND.EX P0, PT, R9, R19, PT, P0 ;  /* 0x000000130900720c */ /* 0x000fe40003f01300 */
[----:B---3--:R-:W-:Y:S02]  /*1d50*/  ISETP.NE.AND P5, PT, R14, RZ, PT ;  /* 0x000000ff0e00720c */ /* 0x008fe40003fa5270 */
[----:B------:R-:W-:-:S02]  /*1d60*/  @P2 SEL R18, R8, R18, P0 ;  /* 0x0000001208122207 */ /* 0x000fc40000000000 */
[C---:B------:R-:W-:Y:S02]  /*1d70*/  @P2 SEL R19, R9.reuse, R19, P0 ;  /* 0x0000001309132207 */ /* 0x040fe40000000000 */
[----:B------:R-:W-:Y:S02]  /*1d80*/  SEL R11, R8, R18, !P4 ;  /* 0x00000012080b7207 */ /* 0x000fe40006000000 */
[----:B------:R-:W-:Y:S02]  /*1d90*/  SEL R13, R9, R19, !P4 ;  /* 0x00000013090d7207 */ /* 0x000fe40006000000 */
[----:B------:R-:W-:Y:S01]  /*1da0*/  ISETP.LT.U32.AND P0, PT, R6, R11, PT ;  /* 0x0000000b0600720c */ /* 0x000fe20003f01070 */
[----:B------:R-:W-:Y:S01]  /*1db0*/  LDS.64 R8, [UR4+0x60] ;  /* 0x00006004ff087984 */ /* 0x000fe20008000a00 */
[----:B------:R-:W-:Y:S02]  /*1dc0*/  @P3 SEL R14, R12, 0x1, !P5 ;  /* 0x000000010c0e3807 */ /* 0x000fe40006800000 */
[----:B------:R-:W-:Y:S01]  /*1dd0*/  ISETP.LT.AND.EX P0, PT, R7, R13, PT, P0 ;  /* 0x0000000d0700720c */ /* 0x000fe20003f01300 */
[----:B------:R-:W1:Y:S01]  /*1de0*/  LDS.U8 R12, [UR4+0x58] ;  /* 0x00005804ff0c7984 */ /* 0x000e620008000000 */
[----:B------:R-:W-:-:S02]  /*1df0*/  LOP3.LUT P2, RZ, R14, 0xff, RZ, 0xc0, !PT ;  /* 0x000000ff0eff7812 */ /* 0x000fc4000784c0ff */
[C---:B------:R-:W-:Y:S02]  /*1e00*/  @P5 SEL R11, R6.reuse, R11, P0 ;  /* 0x0000000b060b5207 */ /* 0x040fe40000000000 */
[----:B------:R-:W-:Y:S02]  /*1e10*/  ISETP.NE.AND P4, PT, R15, RZ, PT ;  /* 0x000000ff0f00720c */ /* 0x000fe40003f85270 */
[C---:B------:R-:W-:Y:S02]  /*1e20*/  @P5 SEL R13, R7.reuse, R13, P0 ;  /* 0x0000000d070d5207 */ /* 0x040fe40000000000 */
[----:B------:R-:W-:Y:S02]  /*1e30*/  SEL R11, R6, R11, !P3 ;  /* 0x0000000b060b7207 */ /* 0x000fe40005800000 */
[----:B------:R-:W-:Y:S02]  /*1e40*/  SEL R13, R7, R13, !P3 ;  /* 0x0000000d070d7207 */ /* 0x000fe40005800000 */
[----:B0-----:R-:W-:Y:S01]  /*1e50*/  ISETP.LT.U32.AND P0, PT, R2, R11, PT ;  /* 0x0000000b0200720c */ /* 0x001fe20003f01070 */
[----:B------:R-:W-:Y:S01]  /*1e60*/  LDS.64 R6, [UR4+0x70] ;  /* 0x00007004ff067984 */ /* 0x000fe20008000a00 */
[----:B------:R-:W-:-:S02]  /*1e70*/  @P2 SEL R15, R14, 0x1, !P4 ;  /* 0x000000010e0f2807 */ /* 0x000fc40006000000 */
[----:B------:R-:W-:Y:S01]  /*1e80*/  ISETP.LT.AND.EX P0, PT, R3, R13, PT, P0 ;  /* 0x0000000d0300720c */ /* 0x000fe20003f01300 */
[----:B------:R-:W0:Y:S01]  /*1e90*/  LDS.U8 R14, [UR4+0x68] ;  /* 0x00006804ff0e7984 */ /* 0x000e220008000000 */
[----:B------:R-:W-:Y:S02]  /*1ea0*/  ISETP.NE.AND P3, PT, R10, RZ, PT ;  /* 0x000000ff0a00720c */ /* 0x000fe40003f65270 */
[C---:B------:R-:W-:Y:S02]  /*1eb0*/  @P4 SEL R11, R2.reuse, R11, P0 ;  /* 0x0000000b020b4207 */ /* 0x040fe40000000000 */
[----:B------:R-:W-:Y:S02]  /*1ec0*/  LOP3.LUT P5, RZ, R15, 0xff, RZ, 0xc0, !PT ;  /* 0x000000ff0fff7812 */ /* 0x000fe400078ac0ff */
[----:B------:R-:W-:Y:S02]  /*1ed0*/  @P4 SEL R13, R3, R13, P0 ;  /* 0x0000000d030d4207 */ /* 0x000fe40000000000 */
[----:B------:R-:W-:-:S02]  /*1ee0*/  SEL R11, R2, R11, !P2 ;  /* 0x0000000b020b7207 */ /* 0x000fc40005000000 */
[----:B------:R-:W-:Y:S02]  /*1ef0*/  SEL R13, R3, R13, !P2 ;  /* 0x0000000d030d7207 */ /* 0x000fe40005000000 */
[C---:B--2---:R-:W-:Y:S01]  /*1f00*/  ISETP.LT.U32.AND P0, PT, R4.reuse, R11, PT ;  /* 0x0000000b0400720c */ /* 0x044fe20003f01070 */
[----:B------:R-:W2:Y:S03]  /*1f10*/  LDS.64 R2, [UR4+0x80] ;  /* 0x00008004ff027984 */ /* 0x000ea60008000a00 */
[----:B------:R-:W-:Y:S02]  /*1f20*/  ISETP.LT.AND.EX P0, PT, R5, R13, PT, P0 ;  /* 0x0000000d0500720c */ /* 0x000fe40003f01300 */
[----:B------:R-:W-:Y:S02]  /*1f30*/  @P5 SEL R10, R15, 0x1, !P3 ;  /* 0x000000010f0a5807 */ /* 0x000fe40005800000 */
[----:B------:R-:W-:-:S02]  /*1f40*/  @P3 SEL R11, R4, R11, P0 ;  /* 0x0000000b040b3207 */ /* 0x000fc40000000000 */
[----:B-1----:R-:W-:Y:S02]  /*1f50*/  ISETP.NE.AND P2, PT, R12, RZ, PT ;  /* 0x000000ff0c00720c */ /* 0x002fe40003f45270 */
[C---:B------:R-:W-:Y:S02]  /*1f60*/  @P3 SEL R13, R5.reuse, R13, P0 ;  /* 0x0000000d050d3207 */ /* 0x040fe40000000000 */
[----:B------:R-:W-:Y:S02]  /*1f70*/  SEL R11, R4, R11, !P5 ;  /* 0x0000000b040b7207 */ /* 0x000fe40006800000 */
[----:B------:R-:W-:Y:S02]  /*1f80*/  LOP3.LUT P4, RZ, R10, 0xff, RZ, 0xc0, !PT ;  /* 0x000000ff0aff7812 */ /* 0x000fe4000788c0ff */
[----:B------:R-:W-:Y:S02]  /*1f90*/  SEL R13, R5, R13, !P5 ;  /* 0x0000000d050d7207 */ /* 0x000fe40006800000 */
[----:B------:R-:W-:-:S04]  /*1fa0*/  ISETP.LT.U32.AND P0, PT, R8, R11, PT ;  /* 0x0000000b0800720c */ /* 0x000fc80003f01070 */
[C---:B------:R-:W-:Y:S02]  /*1fb0*/  ISETP.LT.AND.EX P0, PT, R9.reuse, R13, PT, P0 ;  /* 0x0000000d0900720c */ /* 0x040fe40003f01300 */
[----:B0-----:R-:W-:Y:S02]  /*1fc0*/  ISETP.NE.AND P3, PT, R14, RZ, PT ;  /* 0x000000ff0e00720c */ /* 0x001fe40003f65270 */
[----:B------:R-:W-:Y:S02]  /*1fd0*/  @P2 SEL R11, R8, R11, P0 ;  /* 0x0000000b080b2207 */ /* 0x000fe40000000000 */
[----:B------:R-:W-:Y:S02]  /*1fe0*/  @P4 SEL R12, R10, 0x1, !P2 ;  /* 0x000000010a0c4807 */ /* 0x000fe40005000000 */
[----:B------:R-:W-:Y:S02]  /*1ff0*/  @P2 SEL R13, R9, R13, P0 ;  /* 0x0000000d090d2207 */ /* 0x000fe40000000000 */
[----:B------:R-:W-:-:S02]  /*2000*/  SEL R5, R8, R11, !P4 ;  /* 0x0000000b08057207 */ /* 0x000fc40006000000 */
[----:B------:R-:W-:Y:S02]  /*2010*/  LOP3.LUT P5, RZ, R12, 0xff, RZ, 0xc0, !PT ;  /* 0x000000ff0cff7812 */ /* 0x000fe400078ac0ff */
[----:B------:R-:W-:Y:S02]  /*2020*/  SEL R9, R9, R13, !P4 ;  /* 0x0000000d09097207 */ /* 0x000fe40006000000 */
[----:B------:R-:W-:Y:S02]  /*2030*/  ISETP.LT.U32.AND P0, PT, R6, R5, PT ;  /* 0x000000050600720c */ /* 0x000fe40003f01070 */
[----:B------:R-:W-:Y:S02]  /*2040*/  ISETP.NE.AND P4, PT, R20, RZ, PT ;  /* 0x000000ff1400720c */ /* 0x000fe40003f85270 */
[----:B------:R-:W-:-:S04]  /*2050*/  ISETP.LT.AND.EX P0, PT, R7, R9, PT, P0 ;  /* 0x000000090700720c */ /* 0x000fc80003f01300 */
[----:B------:R-:W-:Y:S02]  /*2060*/  @P3 SEL R5, R6, R5, P0 ;  /* 0x0000000506053207 */ /* 0x000fe40000000000 */
        /* <DEDUP_REMOVED lines=13> */
.L_x_794:
[----:B------:R-:W0:Y:S01]  /*2140*/  S2R R9, SR_LANEID ;  /* 0x0000000000097919 */ /* 0x000e220000000000 */
[----:B------:R-:W-:Y:S01]  /*2150*/  LOP3.LUT R2, R14, 0x3e0, RZ, 0xc0, !PT ;  /* 0x000003e00e027812 */ /* 0x000fe200078ec0ff */
[----:B------:R-:W-:Y:S03]  /*2160*/  BSSY.RECONVERGENT B1, `(.L_x_808) ;  /* 0x0000022000017945 */ /* 0x000fe60003800200 */
[----:B------:R-:W-:Y:S01]  /*2170*/  LOP3.LUT R5, RZ, R2, RZ, 0x33, !PT ;  /* 0x00000002ff057212 */ /* 0x000fe200078e33ff */
[----:B------:R-:W-:-:S04]  /*2180*/  VIADD R3, R2, 0x20 ;  /* 0x0000002002037836 */ /* 0x000fc80000000000 */
[----:B------:R-:W-:Y:S01]  /*2190*/  IMAD.IADD R2, R4, 0x1, R5 ;  /* 0x0000000104027824 */ /* 0x000fe200078e0205 */
[----:B------:R-:W-:-:S04]  /*21a0*/  ISETP.GT.U32.AND P0, PT, R3, R4, PT ;  /* 0x000000040300720c */ /* 0x000fc80003f04070 */
        /* <DEDUP_REMOVED lines=29> */
.L_x_809:
[----:B------:R-:W-:Y:S05]  /*2380*/  BSYNC.RECONVERGENT B1 ;  /* 0x0000000000017941 */ /* 0x000fea0003800200 */
.L_x_808:
        /* <DEDUP_REMOVED lines=21> */
.L_x_811:
[----:B------:R-:W-:Y:S05]  /*24e0*/  BSYNC.RECONVERGENT B1 ;  /* 0x0000000000017941 */ /* 0x000fea0003800200 */
.L_x_810:
        /* <DEDUP_REMOVED lines=20> */
.L_x_813:
[----:B------:R-:W-:Y:S05]  /*2630*/  BSYNC.RECONVERGENT B1 ;  /* 0x0000000000017941 */ /* 0x000fea0003800200 */
.L_x_812:
        /* <DEDUP_REMOVED lines=20> */
.L_x_815:
[----:B------:R-:W-:Y:S05]  /*2780*/  BSYNC.RECONVERGENT B1 ;  /* 0x0000000000017941 */ /* 0x000fea0003800200 */
.L_x_814:
        /* <DEDUP_REMOVED lines=20> */
.L_x_817:
[----:B------:R-:W-:Y:S05]  /*28d0*/  BSYNC.RECONVERGENT B1 ;  /* 0x0000000000017941 */ /* 0x000fea0003800200 */
.L_x_816:
        /* <DEDUP_REMOVED lines=10> */
.L_x_819:
[----:B------:R-:W-:Y:S05]  /*2980*/  BSYNC.RECONVERGENT B1 ;  /* 0x0000000000017941 */ /* 0x000fea0003800200 */
.L_x_818:
[----:B------:R-:W-:Y:S01]  /*2990*/  BAR.SYNC.DEFER_BLOCKING 0x0 ;  /* 0x0000000000007b1d */ /* 0x000fe20000010000 */
[----:B------:R-:W-:-:S13]  /*29a0*/  ISETP.NE.AND P1, PT, R14, RZ, PT ;  /* 0x000000ff0e00720c */ /* 0x000fda0003f25270 */
[----:B------:R-:W-:Y:S05]  /*29b0*/  @P1 BRA `(.L_x_807) ;  /* 0x0000002c00b41947 */ /* 0x000fea0003800000 */
[C---:B------:R-:W-:Y:S02]  /*29c0*/  ISETP.GE.U32.AND P0, PT, R4.reuse, 0x21, PT ;  /* 0x000000210400780c */ /* 0x040fe40003f06070 */
[C---:B------:R-:W-:Y:S02]  /*29d0*/  ISETP.GE.U32.AND P2, PT, R4.reuse, 0x41, PT ;  /* 0x000000410400780c */ /* 0x040fe40003f46070 */
[C---:B------:R-:W-:Y:S02]  /*29e0*/  ISETP.GE.U32.AND P3, PT, R4.reuse, 0x61, PT ;  /* 0x000000610400780c */ /* 0x040fe40003f66070 */
[----:B------:R-:W-:-:S07]  /*29f0*/  ISETP.GE.U32.AND P4, PT, R4, 0x81, PT ;  /* 0x000000810400780c */ /* 0x000fce0003f86070 */
[----:B------:R-:W-:Y:S06]  /*2a00*/  @!P0 BRA `(.L_x_820) ;  /* 0x00000000003c8947 */ /* 0x000fec0003800000 */
[----:B------:R-:W5:Y:S01]  /*2a10*/  S2UR UR5, SR_CgaCtaId ;  /* 0x00000000000579c3 */ /* 0x000f620000008800 */
[----:B------:R-:W-:Y:S01]  /*2a20*/  UMOV UR4, 0x400 ;  /* 0x0000040000047882 */ /* 0x000fe20000000000 */
[----:B------:R-:W-:Y:S01]  /*2a30*/  LOP3.LUT P5, RZ, R20, 0xff, RZ, 0xc0, !PT ;  /* 0x000000ff14ff7812 */ /* 0x000fe200078ac0ff */
[----:B-----5:R-:W-:-:S09]  /*2a40*/  ULEA UR4, UR5, UR4, 0x18 ;  /* 0x0000000405047291 */ /* 0x020fd2000f8ec0ff */
[----:B----4-:R-:W4:Y:S04]  /*2a50*/  LDS.U8 R5, [UR4+0x18] ;  /* 0x00001804ff057984 */ /* 0x010f280008000000 */
[----:B012---:R-:W0:Y:S01]  /*2a60*/  LDS.64 R2, [UR4+0x20] ;  /* 0x00002004ff027984 */ /* 0x007e220008000a00 */
[----:B----4-:R-:W-:Y:S02]  /*2a70*/  ISETP.NE.AND P6, PT, R5, RZ, PT ;  /* 0x000000ff0500720c */ /* 0x010fe40003fc5270 */
        /* <DEDUP_REMOVED lines=8> */
.L_x_820:
[----:B------:R-:W-:Y:S01]  /*2b00*/  ISETP.GE.U32.AND P5, PT, R4, 0xa1, PT ;  /* 0x000000a10400780c */ /* 0x000fe20003fa6070 */
[----:B------:R-:W-:-:S12]  /*2b10*/  @!P2 BRA `(.L_x_821) ;  /* 0x00000000003ca947 */ /* 0x000fd80003800000 */
        /* <DEDUP_REMOVED lines=15> */
.L_x_821:
        /* <DEDUP_REMOVED lines=17> */
.L_x_822:
[----:B------:R-:W-:Y:S01]  /*2d20*/  ISETP.GE.U32.AND P3, PT, R4, 0xe1, PT ;  /* 0x000000e10400780c */ /* 0x000fe20003f66070 */
        /* <DEDUP_REMOVED lines=16> */
.L_x_823:
        /* <DEDUP_REMOVED lines=16> */
.L_x_824:
        /* <DEDUP_REMOVED lines=16> */
.L_x_825:
        /* <DEDUP_REMOVED lines=17> */
.L_x_783:
[----:B------:R-:W0:Y:S01]  /*3140*/  S2R R10, SR_TID.X ;  /* 0x00000000000a7919 */ /* 0x000e220000002100 */
[----:B------:R-:W1:Y:S01]  /*3150*/  LDCU.64 UR6, c[0x0][0x380] ;  /* 0x00007000ff0677ac */ /* 0x000e620008000a00 */
[----:B------:R-:W2:Y:S01]  /*3160*/  LDCU UR5, c[0x0][0x38c] ;  /* 0x00007180ff0577ac */ /* 0x000ea20008000800 */
[----:B0-----:R-:W-:-:S05]  /*3170*/  IADD3 R3, P0, PT, R5, R10, RZ ;  /* 0x0000000a05037210 */ /* 0x001fca0007f1e0ff */
[----:B------:R-:W-:Y:S01]  /*3180*/  IMAD.X R6, RZ, RZ, RZ, P0 ;  /* 0x000000ffff067224 */ /* 0x000fe200000e06ff */
[----:B-1----:R-:W-:-:S04]  /*3190*/  LEA R2, P0, R3, UR6, 0x2 ;  /* 0x0000000603027c11 */ /* 0x002fc8000f8010ff */
[----:B------:R-:W-:Y:S01]  /*31a0*/  LEA.HI.X R3, R3, UR7, R6, 0x2, P0 ;  /* 0x0000000703037c11 */ /* 0x000fe200080f1406 */
[----:B------:R-:W0:Y:S04]  /*31b0*/  LDCU.64 UR6, c[0x0][0x390] ;  /* 0x00007200ff0677ac */ /* 0x000e280008000a00 */
[----:B------:R-:W2:Y:S04]  /*31c0*/  LDG.E R7, desc[UR10][R2.64] ;  /* 0x0000000a02077981 */ /* 0x000ea8000c1e1900 */
[----:B------:R-:W3:Y:S04]  /*31d0*/  LDG.E R8, desc[UR10][R2.64+0x800] ;  /* 0x0008000a02087981 */ /* 0x000ee8000c1e1900 */
[----:B------:R-:W4:Y:S04]  /*31e0*/  LDG.E R6, desc[UR10][R2.64+0x400] ;  /* 0x0004000a02067981 */ /* 0x000f28000c1e1900 */
[----:B------:R1:W5:Y:S01]  /*31f0*/  LDG.E R9, desc[UR10][R2.64+0xc00] ;  /* 0x000c000a02097981 */ /* 0x000362000c1e1900 */
[----:B------:R-:W-:Y:S01]  /*3200*/  VIADD R11, R10, 0x100 ;  /* 0x000001000a0b7836 */ /* 0x000fe20000000000 */
[----:B0-----:R-:W-:-:S02]  /*3210*/  IADD3 R13, P1, PT, R5, UR6, RZ ;  /* 0x00000006050d7c10 */ /* 0x001fc4000ff3e0ff */
[----:B--2---:R-:W-:Y:S01]  /*3220*/  ISETP.NE.AND P0, PT, R7, UR5, PT ;  /* 0x0000000507007c0c */ /* 0x004fe2000bf05270 */
[----:B------:R-:W-:-:S03]  /*3230*/  VIADD R7, R10, 0x200 ;  /* 0x000002000a077836 */ /* 0x000fc60000000000 */
[----:B------:R-:W-:Y:S01]  /*3240*/  SEL R18, R10, R11, !P0 ;  /* 0x0000000b0a127207 */ /* 0x000fe20004000000 */
[----:B------:R-:W-:Y:S01]  /*3250*/  IMAD.U32 R11, RZ, RZ, UR7 ;  /* 0x00000007ff0b7e24 */ /* 0x000fe2000f8e00ff */
[-C--:B------:R-:W-:Y:S02]  /*3260*/  IADD3 R7, P3, PT, R7, R13.reuse, RZ ;  /* 0x0000000d07077210 */ /* 0x080fe40007f7e0ff */
[----:B------:R-:W-:Y:S01]  /*3270*/  IADD3 R18, P4, PT, R18, R13, RZ ;  /* 0x0000000d12127210 */ /* 0x000fe20007f9e0ff */
[----:B------:R-:W-:Y:S01]  /*3280*/  IMAD.X R19, RZ, RZ, R11, P1 ;  /* 0x000000ffff137224 */ /* 0x000fe200008e060b */
[----:B---3--:R-:W-:Y:S02]  /*3290*/  ISETP.NE.AND P2, PT, R8, UR5, PT ;  /* 0x0000000508007c0c */ /* 0x008fe4000bf45270 */
[C---:B------:R-:W-:Y:S01]  /*32a0*/  ISETP.LT.U32.AND P1, PT, R7.reuse, R18, PT ;  /* 0x000000120700720c */ /* 0x040fe20003f21070 */
[--C-:B-1----:R-:W-:Y:S01]  /*32b0*/  IMAD.X R2, RZ, RZ, R19.reuse, P3 ;  /* 0x000000ffff027224 */ /* 0x102fe200018e0613 */
[----:B----4-:R-:W-:Y:S01]  /*32c0*/  ISETP.EQ.OR P0, PT, R6, UR5, !P0 ;  /* 0x0000000506007c0c */ /* 0x010fe2000c702670 */
[----:B------:R-:W-:Y:S01]  /*32d0*/  IMAD.X R19, RZ, RZ, R19, P4 ;  /* 0x000000ffff137224 */ /* 0x000fe200020e0613 */
[----:B------:R-:W-:-:S02]  /*32e0*/  IADD3 R3, P3, PT, R7, 0x100, RZ ;  /* 0x0000010007037810 */ /* 0x000fc40007f7e0ff */
[----:B------:R-:W-:Y:S02]  /*32f0*/  ISETP.GE.U32.AND P4, PT, R4, UR4, PT ;  /* 0x0000000404007c0c */ /* 0x000fe4000bf86070 */
[----:B------:R-:W-:-:S04]  /*3300*/  ISETP.LT.AND.EX P1, PT, R2, R19, PT, P1 ;  /* 0x000000130200720c */ /* 0x000fc80003f21310 */
[----:B------:R-:W-:Y:S02]  /*3310*/  @!P2 SEL R18, R7, R18, P1 ;  /* 0x000000120712a207 */ /* 0x000fe40000800000 */
[----:B------:R-:W-:Y:S02]  /*3320*/  @!P2 SEL R19, R2, R19, P1 ;  /* 0x000000130213a207 */ /* 0x000fe40000800000 */
[----:B-----5:R-:W-:Y:S02]  /*3330*/  ISETP.NE.AND P2, PT, R9, UR5, PT ;  /* 0x0000000509007c0c */ /* 0x020fe4000bf45270 */
[----:B------:R-:W-:Y:S02]  /*3340*/  SEL R18, R18, R7, P0 ;  /* 0x0000000712127207 */ /* 0x000fe40000000000 */
[----:B------:R-:W-:Y:S01]  /*3350*/  SEL R19, R19, R2, P0 ;  /* 0x0000000213137207 */ /* 0x000fe20000000000 */
[----:B------:R-:W-:Y:S01]  /*3360*/  IMAD.X R2, RZ, RZ, R2, P3 ;  /* 0x000000ffff027224 */ /* 0x000fe200018e0602 */
[----:B------:R-:W-:-:S02]  /*3370*/  ISETP.LT.U32.AND P1, PT, R3, R18, PT ;  /* 0x000000120300720c */ /* 0x000fc40003f21070 */
[----:B------:R-:W-:Y:S02]  /*3380*/  ISETP.EQ.OR P0, PT, R8, UR5, P0 ;  /* 0x0000000508007c0c */ /* 0x000fe40008702670 */
[CC--:B------:R-:W-:Y:S02]  /*3390*/  ISETP.LT.AND.EX P1, PT, R2.reuse, R19.reuse, PT, P1 ;  /* 0x000000130200720c */ /* 0x0c0fe40003f21310 */
[----:B------:R-:W-:Y:S02]  /*33a0*/  ISETP.EQ.OR P3, PT, R9, UR5, P0 ;  /* 0x0000000509007c0c */ /* 0x000fe40008762670 */
[----:B------:R-:W-:Y:S02]  /*33b0*/  @!P2 SEL R18, R3, R18, P1 ;  /* 0x000000120312a207 */ /* 0x000fe40000800000 */
[----:B------:R-:W-:Y:S02]  /*33c0*/  @!P2 SEL R19, R2, R19, P1 ;  /* 0x000000130213a207 */ /* 0x000fe40000800000 */
[----:B------:R-:W-:-:S02]  /*33d0*/  SEL R20, RZ, 0x1, !P3 ;  /* 0x00000001ff147807 */ /* 0x000fc40005800000 */
[----:B------:R-:W-:Y:S02]  /*33e0*/  SEL R18, R18, R3, P0 ;  /* 0x0000000312127207 */ /* 0x000fe40000000000 */
[----:B------:R-:W-:Y:S01]  /*33f0*/  SEL R19, R19, R2, P0 ;  /* 0x0000000213137207 */ /* 0x000fe20000000000 */
[----:B------:R-:W-:Y:S06]  /*3400*/  @!P4 BRA `(.L_x_826) ;  /* 0x0000001400e8c947 */ /* 0x000fec0003800000 */
[----:B------:R-:W0:Y:S01]  /*3410*/  LDC.64 R2, c[0x0][0x380] ;  /* 0x0000e000ff027b82 */ /* 0x000e220000000a00 */
[C---:B------:R-:W-:Y:S01]  /*3420*/  VIADD R13, R5.reuse, UR4 ;  /* 0x00000004050d7c36 */ /* 0x040fe20008000000 */
[----:B------:R-:W-:Y:S01]  /*3430*/  LOP3.LUT R7, RZ, R10, RZ, 0x33, !PT ;  /* 0x0000000aff077212 */ /* 0x000fe200078e33ff */
[C---:B------:R-:W-:Y:S01]  /*3440*/  VIADD R8, R12.reuse, 0xfffffc00 ;  /* 0xfffffc000c087836 */ /* 0x040fe20000000000 */
[----:B------:R-:W-:Y:S01]  /*3450*/  IADD3 R15, PT, PT, R5, UR4, R10 ;  /* 0x00000004050f7c10 */ /* 0x000fe2000fffe00a */
[----:B------:R-:W1:Y:S01]  /*3460*/  LDCU UR7, c[0x0][0x38c] ;  /* 0x00007180ff0777ac */ /* 0x000e620008000800 */
[----:B------:R-:W-:Y:S01]  /*3470*/  IADD3 R6, PT, PT, R12, -UR4, R7 ;  /* 0x800000040c067c10 */ /* 0x000fe2000fffe007 */
[----:B------:R-:W-:Y:S01]  /*3480*/  IMAD.MOV.U32 R7, RZ, RZ, RZ ;  /* 0x000000ffff077224 */ /* 0x000fe200078e00ff */
[----:B------:R-:W-:Y:S01]  /*3490*/  ISETP.GT.U32.AND P0, PT, R13, R8, PT ;  /* 0x000000080d00720c */ /* 0x000fe20003f04070 */
[----:B------:R-:W2:Y:S01]  /*34a0*/  LDCU.64 UR8, c[0x0][0x390] ;  /* 0x00007200ff0877ac */ /* 0x000ea20008000a00 */
[----:B------:R-:W-:-:S02]  /*34b0*/  VIADD R15, R15, 0x400 ;  /* 0x000004000f0f7836 */ /* 0x000fc40000000000 */
[----:B------:R-:W-:Y:S01]  /*34c0*/  IMAD.IADD R6, R6, 0x1, -R5 ;  /* 0x0000000106067824 */ /* 0x000fe200078e0a05 */
[----:B------:R-:W3:Y:S08]  /*34d0*/  LDCU.64 UR14, c[0x0][0x3b8] ;  /* 0x00007700ff0e77ac */ /* 0x000ef00008000a00 */
[----:B------:R-:W-:Y:S05]  /*34e0*/  @P0 BRA `(.L_x_827) ;  /* 0x00000004001c0947 */ /* 0x000fea0003800000 */
.L_x_828:
[----:B------:R-:W-:-:S04]  /*34f0*/  IMAD.IADD R11, R10, 0x1, R13 ;  /* 0x000000010a0b7824 */ /* 0x000fc800078e020d */
[----:B0-----:R-:W-:-:S05]  /*3500*/  IMAD.WIDE.U32 R4, R11, 0x4, R2 ;  /* 0x000000040b047825 */ /* 0x001fca00078e0002 */
[----:B------:R-:W4:Y:S04]  /*3510*/  LDG.E R12, desc[UR10][R4.64] ;  /* 0x0000000a040c7981 */ /* 0x000f28000c1e1900 */
[----:B------:R-:W5:Y:S04]  /*3520*/  LDG.E R17, desc[UR10][R4.64+0x400] ;  /* 0x0004000a04117981 */ /* 0x000f68000c1e1900 */
[----:B------:R-:W5:Y:S04]  /*3530*/  LDG.E R16, desc[UR10][R4.64+0x800] ;  /* 0x0008000a04107981 */ /* 0x000f68000c1e1900 */
[----:B------:R0:W5:Y:S01]  /*3540*/  LDG.E R9, desc[UR10][R4.64+0xc00] ;  /* 0x000c000a04097981 */ /* 0x000162000c1e1900 */
[----:B-1----:R-:W-:Y:S01]  /*3550*/  UMOV UR5, UR7 ;  /* 0x0000000700057c82 */ /* 0x002fe20008000000 */
[----:B--2---:R-:W-:Y:S01]  /*3560*/  UMOV UR6, UR8 ;  /* 0x0000000800067c82 */ /* 0x004fe20008000000 */
[----:B------:R-:W-:Y:S01]  /*3570*/  LOP3.LUT P1, RZ, R20, 0xff, RZ, 0xc0, !PT ;  /* 0x000000ff14ff7812 */ /* 0x000fe2000782c0ff */
[----:B---3--:R-:W-:-:S02]  /*3580*/  UMOV UR13, UR15 ;  /* 0x0000000f000d7c82 */ /* 0x008fc40008000000 */
[----:B------:R-:W-:Y:S01]  /*3590*/  USHF.L.U32 UR4, UR13, 0xa, URZ ;  /* 0x0000000a0d047899 */ /* 0x000fe200080006ff */
[----:B----4-:R-:W-:Y:S02]  /*35a0*/  ISETP.NE.AND P3, PT, R12, UR5, PT ;  /* 0x000000050c007c0c */ /* 0x010fe4000bf65270 */
[----:B------:R-:W-:Y:S01]  /*35b0*/  IADD3 R12, P2, PT, R11, UR6, RZ ;  /* 0x000000060b0c7c10 */ /* 0x000fe2000ff5e0ff */
[----:B------:R-:W-:Y:S01]  /*35c0*/  IMAD.U32 R11, RZ, RZ, UR9 ;  /* 0x00000009ff0b7e24 */ /* 0x000fe2000f8e00ff */
[----:B------:R-:W-:Y:S02]  /*35d0*/  SEL R21, RZ, 0x1, P3 ;  /* 0x00000001ff157807 */ /* 0x000fe40001800000 */
[C---:B------:R-:W-:Y:S01]  /*35e0*/  ISETP.LT.U32.AND P0, PT, R12.reuse, R18, PT ;  /* 0x000000120c00720c */ /* 0x040fe20003f01070 */
[----:B------:R-:W-:Y:S01]  /*35f0*/  IMAD.X R14, RZ, RZ, R11, P2 ;  /* 0x000000ffff0e7224 */ /* 0x000fe200010e060b */
[C---:B------:R-:W-:Y:S01]  /*3600*/  IADD3 RZ, P4, PT, R12.reuse, 0x100, RZ ;  /* 0x000001000cff7810 */ /* 0x040fe20007f9e0ff */
[----:B0-----:R-:W-:Y:S01]  /*3610*/  VIADD R5, R12, 0x100 ;  /* 0x000001000c057836 */ /* 0x001fe20000000000 */
[----:B-----5:R-:W-:-:S02]  /*3620*/  ISETP.NE.AND P2, PT, R17, UR5, PT ;  /* 0x0000000511007c0c */ /* 0x020fc4000bf45270 */
[-C--:B------:R-:W-:Y:S01]  /*3630*/  ISETP.LT.AND.EX P0, PT, R14, R19.reuse, PT, P0 ;  /* 0x000000130e00720c */ /* 0x080fe20003f01300 */
[----:B------:R-:W-:Y:S01]  /*3640*/  IMAD.X R4, RZ, RZ, R14, P4 ;  /* 0x000000ffff047224 */ /* 0x000fe200020e060e */
[----:B------:R-:W-:Y:S02]  /*3650*/  @P1 SEL R21, R20, 0x1, P3 ;  /* 0x0000000114151807 */ /* 0x000fe40001800000 */
[----:B------:R-:W-:Y:S02]  /*3660*/  @!P3 SEL R18, R12, R18, P0 ;  /* 0x000000120c12b207 */ /* 0x000fe40000000000 */
[----:B------:R-:W-:Y:S02]  /*3670*/  @!P3 SEL R19, R14, R19, P0 ;  /* 0x000000130e13b207 */ /* 0x000fe40000000000 */
[----:B------:R-:W-:Y:S02]  /*3680*/  SEL R18, R12, R18, !P1 ;  /* 0x000000120c127207 */ /* 0x000fe40004800000 */
[----:B------:R-:W-:-:S02]  /*3690*/  SEL R19, R14, R19, !P1 ;  /* 0x000000130e137207 */ /* 0x000fc40004800000 */
[-C--:B------:R-:W-:Y:S02]  /*36a0*/  ISETP.LT.U32.AND P0, PT, R5, R18.reuse, PT ;  /* 0x000000120500720c */ /* 0x080fe40003f01070 */
[----:B------:R-:W-:Y:S02]  /*36b0*/  LOP3.LUT P3, RZ, R21, 0xff, RZ, 0xc0, !PT ;  /* 0x000000ff15ff7812 */ /* 0x000fe4000786c0ff */
[-C--:B------:R-:W-:Y:S02]  /*36c0*/  ISETP.LT.AND.EX P0, PT, R4, R19.reuse, PT, P0 ;  /* 0x000000130400720c */ /* 0x080fe40003f01300 */
[----:B------:R-:W-:Y:S02]  /*36d0*/  ISETP.NE.AND P1, PT, R16, UR5, PT ;  /* 0x0000000510007c0c */ /* 0x000fe4000bf25270 */
[----:B------:R-:W-:Y:S02]  /*36e0*/  @!P2 SEL R18, R5, R18, P0 ;  /* 0x000000120512a207 */ /* 0x000fe40000000000 */
[----:B------:R-:W-:-:S02]  /*36f0*/  @!P2 SEL R19, R4, R19, P0 ;  /* 0x000000130413a207 */ /* 0x000fc40000000000 */
[----:B------:R-:W-:Y:S01]  /*3700*/  SEL R18, R5, R18, !P3 ;  /* 0x0000001205127207 */ /* 0x000fe20005800000 */
[C---:B------:R-:W-:Y:S01]  /*3710*/  VIADD R5, R12.reuse, 0x200 ;  /* 0x000002000c057836 */ /* 0x040fe20000000000 */
[----:B------:R-:W-:Y:S02]  /*3720*/  IADD3 RZ, P0, PT, R12, 0x200, RZ ;  /* 0x000002000cff7810 */ /* 0x000fe40007f1e0ff */
[----:B------:R-:W-:Y:S02]  /*3730*/  SEL R19, R4, R19, !P3 ;  /* 0x0000001304137207 */ /* 0x000fe40005800000 */
[----:B------:R-:W-:Y:S01]  /*3740*/  SEL R17, RZ, 0x1, P2 ;  /* 0x00000001ff117807 */ /* 0x000fe20001000000 */
[----:B------:R-:W-:Y:S01]  /*3750*/  IMAD.X R4, RZ, RZ, R14, P0 ;  /* 0x000000ffff047224 */ /* 0x000fe200000e060e */
[----:B------:R-:W-:Y:S02]  /*3760*/  ISETP.LT.U32.AND P0, PT, R5, R18, PT ;  /* 0x000000120500720c */ /* 0x000fe40003f01070 */
[----:B------:R-:W-:-:S02]  /*3770*/  @P3 SEL R17, R21, 0x1, P2 ;  /* 0x0000000115113807 */ /* 0x000fc40001000000 */
[CC--:B------:R-:W-:Y:S02]  /*3780*/  ISETP.LT.AND.EX P0, PT, R4.reuse, R19.reuse, PT, P0 ;  /* 0x000000130400720c */ /* 0x0c0fe40003f01300 */
[----:B------:R-:W-:Y:S02]  /*3790*/  LOP3.LUT P2, RZ, R17, 0xff, RZ, 0xc0, !PT ;  /* 0x000000ff11ff7812 */ /* 0x000fe4000784c0ff */
[C---:B------:R-:W-:Y:S02]  /*37a0*/  @!P1 SEL R18, R5.reuse, R18, P0 ;  /* 0x0000001205129207 */ /* 0x040fe40000000000 */
[----:B------:R-:W-:Y:S02]  /*37b0*/  @!P1 SEL R19, R4, R19, P0 ;  /* 0x0000001304139207 */ /* 0x000fe40000000000 */
[----:B------:R-:W-:Y:S02]  /*37c0*/  SEL R18, R5, R18, !P2 ;  /* 0x0000001205127207 */ /* 0x000fe40005000000 */
[----:B------:R-:W-:Y:S01]  /*37d0*/  IADD3 R5, P0, PT, R12, 0x300, RZ ;  /* 0x000003000c057810 */ /* 0x000fe20007f1e0ff */
[----:B------:R-:W-:Y:S01]  /*37e0*/  IMAD.U32 R12, RZ, RZ, UR14 ;  /* 0x0000000eff0c7e24 */ /* 0x000fe2000f8e00ff */
[----:B------:R-:W-:-:S02]  /*37f0*/  SEL R19, R4, R19, !P2 ;  /* 0x0000001304137207 */ /* 0x000fc40005000000 */
[----:B------:R-:W-:Y:S01]  /*3800*/  SEL R16, RZ, 0x1, P1 ;  /* 0x00000001ff107807 */ /* 0x000fe20000800000 */
[----:B------:R-:W-:Y:S01]  /*3810*/  IMAD.IADD R4, R12, 0x1, -R13 ;  /* 0x000000010c047824 */ /* 0x000fe200078e0a0d */
[----:B------:R-:W-:Y:S01]  /*3820*/  @P2 SEL R16, R17, 0x1, P1 ;  /* 0x0000000111102807 */ /* 0x000fe20000800000 */
[----:B------:R-:W-:Y:S01]  /*3830*/  IMAD.X R14, RZ, RZ, R14, P0 ;  /* 0x000000ffff0e7224 */ /* 0x000fe200000e060e */
[----:B------:R-:W-:Y:S02]  /*3840*/  ISETP.NE.AND P1, PT, R9, UR5, PT ;  /* 0x0000000509007c0c */ /* 0x000fe4000bf25270 */
[----:B------:R-:W-:Y:S02]  /*3850*/  ISETP.GE.U32.AND P3, PT, R4, UR4, PT ;  /* 0x0000000404007c0c */ /* 0x000fe4000bf66070 */
[----:B------:R-:W-:Y:S02]  /*3860*/  LOP3.LUT P2, RZ, R16, 0xff, RZ, 0xc0, !PT ;  /* 0x000000ff10ff7812 */ /* 0x000fe4000784c0ff */
[----:B------:R-:W-:-:S02]  /*3870*/  ISETP.LT.U32.AND P0, PT, R5, R18, PT ;  /* 0x000000120500720c */ /* 0x000fc40003f01070 */
        /* <DEDUP_REMOVED lines=8> */
[----:B------:R-:W-:Y:S02]  /*3900*/  VIADD R13, R13, UR4 ;  /* 0x000000040d0d7c36 */ /* 0x000fe40008000000 */
[----:B------:R-:W-:Y:S02]  /*3910*/  VIADD R15, R15, UR4 ;  /* 0x000000040f0f7c36 */ /* 0x000fe40008000000 */
[----:B------:R-:W-:Y:S01]  /*3920*/  VIADD R6, R6, -UR4 ;  /* 0x8000000406067c36 */ /* 0x000fe20008000000 */
[----:B------:R-:W-:Y:S01]  /*3930*/  ISETP.GT.U32.AND P0, PT, R13, R8, PT ;  /* 0x000000080d00720c */ /* 0x000fe20003f04070 */
[----:B------:R-:W-:-:S12]  /*3940*/  VIADD R7, R7, 0x1 ;  /* 0x0000000107077836 */ /* 0x000fd80000000000 */
[----:B------:R-:W-:Y:S05]  /*3950*/  @!P0 BRA `(.L_x_828) ;  /* 0xfffffff800e48947 */ /* 0x000fea000383ffff */
.L_x_827:
[----:B0-----:R-:W-:Y:S01]  /*3960*/  IMAD.IADD R3, R12, 0x1, -R13 ;  /* 0x000000010c037824 */ /* 0x001fe200078e0a0d */
[----:B------:R-:W-:Y:S04]  /*3970*/  BSSY.RECONVERGENT B1, `(.L_x_826) ;  /* 0x0000123000017945 */ /* 0x000fe80003800200 */
[----:B------:R-:W-:-:S04]  /*3980*/  ISETP.GE.AND P0, PT, R10, R3, PT ;  /* 0x000000030a00720c */ /* 0x000fc80003f06270 */
[----:B------:R-:W-:-:S13]  /*3990*/  ISETP.GE.U32.OR P0, PT, R13, R12, P0 ;  /* 0x0000000c0d00720c */ /* 0x000fda0000706470 */
[----:B------:R-:W-:Y:S05]  /*39a0*/  @P0 BRA `(.L_x_829) ;  /* 0x00000010007c0947 */ /* 0x000fea0003800000 */
[----:B------:R-:W-:Y:S01]  /*39b0*/  LOP3.LUT R3, RZ, R10, RZ, 0x33, !PT ;  /* 0x0000000aff037212 */ /* 0x000fe200078e33ff */
[----:B------:R-:W-:Y:S01]  /*39c0*/  IMAD.SHL.U32 R5, R0, 0x400, RZ ;  /* 0x0000040000057824 */ /* 0x000fe200078e00ff */
[----:B------:R-:W-:Y:S01]  /*39d0*/  BSSY.RECONVERGENT B2, `(.L_x_830) ;  /* 0x0000097000027945 */ /* 0x000fe20003800200 */
[----:B------:R-:W-:Y:S02]  /*39e0*/  IMAD R7, R7, UR13, RZ ;  /* 0x0000000d07077c24 */ /* 0x000fe4000f8e02ff */
[----:B------:R-:W-:Y:S02]  /*39f0*/  IMAD.IADD R12, R3, 0x1, R12 ;  /* 0x00000001030c7824 */ /* 0x000fe400078e020c */
[----:B------:R-:W-:-:S03]  /*3a00*/  IMAD.MOV.U32 R16, RZ, RZ, R10 ;  /* 0x000000ffff107224 */ /* 0x000fc600078e000a */
[----:B------:R-:W-:-:S05]  /*3a10*/  IADD3 R2, PT, PT, R12, -UR4, -R5 ;  /* 0x800000040c027c10 */ /* 0x000fca000fffe805 */
[----:B------:R-:W-:-:S05]  /*3a20*/  IMAD R2, R7, -0x400, R2 ;  /* 0xfffffc0007027824 */ /* 0x000fca00078e0202 */
[C---:B------:R-:W-:Y:S02]  /*3a30*/  ISETP.GE.U32.AND P0, PT, R2.reuse, 0x700, PT ;  /* 0x000007000200780c */ /* 0x040fe40003f06070 */
[----:B------:R-:W-:-:S04]  /*3a40*/  LEA.HI R14, R2, 0x1, RZ, 0x18 ;  /* 0x00000001020e7811 */ /* 0x000fc800078fc0ff */
        /* <DEDUP_REMOVED lines=8> */
.L_x_833:
[----:B------:R-:W-:-:S04]  /*3ad0*/  VIADD R26, R15, 0xfffffc00 ;  /* 0xfffffc000f1a7836 */ /* 0x000fc80000000000 */
[----:B0-----:R-:W-:-:S05]  /*3ae0*/  IMAD.WIDE.U32 R4, R26, 0x4, R2 ;  /* 0x000000041a047825 */ /* 0x001fca00078e0002 */
[----:B------:R-:W4:Y:S01]  /*3af0*/  LDG.E R24, desc[UR10][R4.64] ;  /* 0x0000000a04187981 */ /* 0x000f22000c1e1900 */
[----:B------:R-:W-:-:S04]  /*3b00*/  VIADD R27, R15, 0xfffffd00 ;  /* 0xfffffd000f1b7836 */ /* 0x000fc80000000000 */
[----:B------:R-:W-:-:S05]  /*3b10*/  IMAD.WIDE.U32 R6, R27, 0x4, R2 ;  /* 0x000000041b067825 */ /* 0x000fca00078e0002 */
[----:B------:R0:W5:Y:S01]  /*3b20*/  LDG.E R22, desc[UR10][R6.64] ;  /* 0x0000000a06167981 */ /* 0x000162000c1e1900 */
[----:B------:R-:W-:-:S04]  /*3b30*/  VIADD R25, R15, 0xfffffe00 ;  /* 0xfffffe000f197836 */ /* 0x000fc80000000000 */
[----:B------:R-:W-:-:S06]  /*3b40*/  IMAD.WIDE.U32 R8, R25, 0x4, R2 ;  /* 0x0000000419087825 */ /* 0x000fcc00078e0002 */
[----:B------:R-:W2:Y:S01]  /*3b50*/  LDG.E R8, desc[UR10][R8.64] ;  /* 0x0000000a08087981 */ /* 0x000ea2000c1e1900 */
[----:B------:R-:W-:Y:S01]  /*3b60*/  PRMT R29, R20, 0x7610, R29 ;  /* 0x00007610141d7816 */ /* 0x000fe2000000001d */
[----:B------:R-:W-:Y:S01]  /*3b70*/  VIADD R23, R15, 0xffffff00 ;  /* 0xffffff000f177836 */ /* 0x000fe20000000000 */
[----:B0-----:R-:W-:Y:S02]  /*3b80*/  IADD3 R7, P1, PT, R26, UR6, RZ ;  /* 0x000000061a077c10 */ /* 0x001fe4000ff3e0ff */
[----:B------:R-:W-:Y:S01]  /*3b90*/  LOP3.LUT P3, RZ, R29, 0xff, RZ, 0xc0, !PT ;  /* 0x000000ff1dff7812 */ /* 0x000fe2000786c0ff */
[----:B------:R-:W-:Y:S01]  /*3ba0*/  IMAD.WIDE.U32 R4, R23, 0x4, R2 ;  /* 0x0000000417047825 */ /* 0x000fe200078e0002 */
[----:B------:R-:W-:-:S03]  /*3bb0*/  ISETP.LT.U32.AND P0, PT, R7, R18, PT ;  /* 0x000000120700720c */ /* 0x000fc60003f01070 */
[----:B------:R-:W-:Y:S01]  /*3bc0*/  IMAD.X R26, RZ, RZ, R11, P1 ;  /* 0x000000ffff1a7224 */ /* 0x000fe200008e060b */
[----:B------:R0:W3:Y:S04]  /*3bd0*/  LDG.E R20, desc[UR10][R4.64] ;  /* 0x0000000a04147981 */ /* 0x0000e8000c1e1900 */
[----:B------:R-:W-:-:S04]  /*3be0*/  ISETP.LT.AND.EX P0, PT, R26, R19, PT, P0 ;  /* 0x000000131a00720c */ /* 0x000fc80003f01300 */
[----:B------:R-:W-:Y:S02]  /*3bf0*/  SEL R28, R7, R18, P0 ;  /* 0x00000012071c7207 */ /* 0x000fe40000000000 */
[C---:B----4-:R-:W-:Y:S02]  /*3c00*/  ISETP.EQ.AND P2, PT, R24.reuse, UR5, P3 ;  /* 0x0000000518007c0c */ /* 0x050fe40009f42270 */
[----:B------:R-:W-:-:S04]  /*3c10*/  ISETP.NE.AND P1, PT, R24, UR5, PT ;  /* 0x0000000518007c0c */ /* 0x000fc8000bf25270 */
[----:B------:R-:W-:-:S04]  /*3c20*/  @!P3 SEL R29, RZ, 0x1, P1 ;  /* 0x00000001ff1db807 */ /* 0x000fc80000800000 */
[----:B------:R-:W-:-:S03]  /*3c30*/  SEL R24, R29, 0x1, !P2 ;  /* 0x000000011d187807 */ /* 0x000fc60005000000 */
[----:B------:R-:W-:Y:S01]  /*3c40*/  @!P2 SEL R28, R7, R18, !P3 ;  /* 0x00000012071ca207 */ /* 0x000fe20005800000 */
[----:B------:R-:W-:Y:S01]  /*3c50*/  IMAD.WIDE.U32 R6, R15, 0x4, R2 ;  /* 0x000000040f067825 */ /* 0x000fe200078e0002 */
[----:B------:R-:W-:Y:S02]  /*3c60*/  LOP3.LUT P1, RZ, R24, 0xff, RZ, 0xc0, !PT ;  /* 0x000000ff18ff7812 */ /* 0x000fe4000782c0ff */
[CC--:B------:R-:W-:Y:S02]  /*3c70*/  SEL R18, R26.reuse, R19.reuse, P0 ;  /* 0x000000131a127207 */ /* 0x0c0fe40000000000 */
[----:B------:R4:W3:Y:S01]  /*3c80*/  LDG.E R9, desc[UR10][R6.64] ;  /* 0x0000000a06097981 */ /* 0x0008e2000c1e1900 */
[----:B------:R-:W-:Y:S02]  /*3c90*/  IADD3 R29, P0, PT, R27, UR6, RZ ;  /* 0x000000061b1d7c10 */ /* 0x000fe4000ff1e0ff */
[----:B------:R-:W-:Y:S02]  /*3ca0*/  @!P2 SEL R18, R26, R19, !P3 ;  /* 0x000000131a12a207 */ /* 0x000fe40005800000 */
[----:B-----5:R-:W-:-:S02]  /*3cb0*/  ISETP.NE.AND P2, PT, R22, UR5, PT ;  /* 0x0000000516007c0c */ /* 0x020fc4000bf45270 */
[----:B------:R-:W-:Y:S01]  /*3cc0*/  ISETP.EQ.AND P3, PT, R22, UR5, P1 ;  /* 0x0000000516007c0c */ /* 0x000fe20008f62270 */
[----:B------:R-:W-:Y:S01]  /*3cd0*/  IMAD.X R27, RZ, RZ, R11, P0 ;  /* 0x000000ffff1b7224 */ /* 0x000fe200000e060b */
[----:B------:R-:W-:Y:S02]  /*3ce0*/  @!P1 SEL R24, RZ, 0x1, P2 ;  /* 0x00000001ff189807 */ /* 0x000fe40001000000 */
[----:B------:R-:W-:Y:S01]  /*3cf0*/  ISETP.LT.U32.AND P0, PT, R29, R28, PT ;  /* 0x0000001c1d00720c */ /* 0x000fe20003f01070 */
[----:B------:R-:W-:Y:S01]  /*3d00*/  VIADD R19, R15, 0x100 ;  /* 0x000001000f137836 */ /* 0x000fe20000000000 */
[----:B------:R-:W-:Y:S02]  /*3d10*/  SEL R22, R24, 0x1, !P3 ;  /* 0x0000000118167807 */ /* 0x000fe40005800000 */
[----:B------:R-:W-:Y:S01]  /*3d20*/  ISETP.LT.AND.EX P0, PT, R27, R18, PT, P0 ;  /* 0x000000121b00720c */ /* 0x000fe20003f01300 */
[----:B0-----:R-:W-:Y:S01]  /*3d30*/  IMAD.WIDE.U32 R4, R19, 0x4, R2 ;  /* 0x0000000413047825 */ /* 0x001fe200078e0002 */
[----:B------:R-:W-:-:S02]  /*3d40*/  LOP3.LUT P2, RZ, R22, 0xff, RZ, 0xc0, !PT ;  /* 0x000000ff16ff7812 */ /* 0x000fc4000784c0ff */
[----:B------:R-:W-:Y:S02]  /*3d50*/  SEL R26, R29, R28, P0 ;  /* 0x0000001c1d1a7207 */ /* 0x000fe40000000000 */
[----:B------:R-:W-:Y:S02]  /*3d60*/  SEL R24, R27, R18, P0 ;  /* 0x000000121b187207 */ /* 0x000fe40000000000 */
[----:B----4-:R-:W-:Y:S02]  /*3d70*/  IADD3 R7, P0, PT, R25, UR6, RZ ;  /* 0x0000000619077c10 */ /* 0x010fe4000ff1e0ff */
[----:B------:R-:W-:Y:S01]  /*3d80*/  @!P3 SEL R26, R29, R28, !P1 ;  /* 0x0000001c1d1ab207 */ /* 0x000fe20004800000 */
[----:B------:R0:W4:Y:S01]  /*3d90*/  LDG.E R25, desc[UR10][R4.64] ;  /* 0x0000000a04197981 */ /* 0x000122000c1e1900 */
[----:B------:R-:W-:Y:S02]  /*3da0*/  @!P3 SEL R24, R27, R18, !P1 ;  /* 0x000000121b18b207 */ /* 0x000fe40004800000 */
[----:B--2---:R-:W-:Y:S01]  /*3db0*/  ISETP.EQ.AND P1, PT, R8, UR5, P2 ;  /* 0x0000000508007c0c */ /* 0x004fe20009722270 */
[----:B------:R-:W-:Y:S01]  /*3dc0*/  IMAD.X R28, RZ, RZ, R11, P0 ;  /* 0x000000ffff1c7224 */ /* 0x000fe200000e060b */
[----:B------:R-:W-:Y:S01]  /*3dd0*/  ISETP.LT.U32.AND P0, PT, R7, R26, PT ;  /* 0x0000001a0700720c */ /* 0x000fe20003f01070 */
[----:B------:R-:W-:-:S03]  /*3de0*/  VIADD R27, R15, 0x200 ;  /* 0x000002000f1b7836 */ /* 0x000fc60000000000 */
[----:B------:R-:W-:-:S04]  /*3df0*/  ISETP.LT.AND.EX P0, PT, R28, R24, PT, P0 ;  /* 0x000000181c00720c */ /* 0x000fc80003f01300 */
[----:B------:R-:W-:-:S03]  /*3e00*/  SEL R18, R7, R26, P0 ;  /* 0x0000001a07127207 */ /* 0x000fc60000000000 */
[----:B------:R-:W-:Y:S01]  /*3e10*/  @!P1 SEL R18, R7, R26, !P2 ;  /* 0x0000001a07129207 */ /* 0x000fe20005000000 */
[----:B------:R-:W-:-:S06]  /*3e20*/  IMAD.WIDE.U32 R6, R27, 0x4, R2 ;  /* 0x000000041b067825 */ /* 0x000fcc00078e0002 */
[----:B------:R2:W5:Y:S01]  /*3e30*/  LDG.E R6, desc[UR10][R6.64] ;  /* 0x0000000a06067981 */ /* 0x000562000c1e1900 */
[----:B------:R-:W-:-:S04]  /*3e40*/  VIADD R29, R15, 0x300 ;  /* 0x000003000f1d7836 */ /* 0x000fc80000000000 */
[----:B0-----:R-:W-:-:S06]  /*3e50*/  IMAD.WIDE.U32 R4, R29, 0x4, R2 ;  /* 0x000000041d047825 */ /* 0x001fcc00078e0002 */
[----:B------:R0:W5:Y:S01]  /*3e60*/  LDG.E R4, desc[UR10][R4.64] ;  /* 0x0000000a04047981 */ /* 0x000162000c1e1900 */
[----:B------:R-:W-:Y:S02]  /*3e70*/  SEL R26, R28, R24, P0 ;  /* 0x000000181c1a7207 */ /* 0x000fe40000000000 */
[----:B------:R-:W-:-:S04]  /*3e80*/  ISETP.NE.AND P0, PT, R8, UR5, PT ;  /* 0x0000000508007c0c */ /* 0x000fc8000bf05270 */
[----:B------:R-:W-:-:S04]  /*3e90*/  @!P2 SEL R22, RZ, 0x1, P0 ;  /* 0x00000001ff16a807 */ /* 0x000fc80000000000 */
[----:B------:R-:W-:Y:S02]  /*3ea0*/  SEL R22, R22, 0x1, !P1 ;  /* 0x0000000116167807 */ /* 0x000fe40004800000 */
[----:B------:R-:W-:Y:S02]  /*3eb0*/  @!P1 SEL R26, R28, R24, !P2 ;  /* 0x000000181c1a9207 */ /* 0x000fe40005000000 */
[----:B------:R-:W-:Y:S02]  /*3ec0*/  LOP3.LUT P1, RZ, R22, 0xff, RZ, 0xc0, !PT ;  /* 0x000000ff16ff7812 */ /* 0x000fe4000782c0ff */
[C---:B---3--:R-:W-:Y:S02]  /*3ed0*/  ISETP.NE.AND P2, PT, R20.reuse, UR5, PT ;  /* 0x0000000514007c0c */ /* 0x048fe4000bf45270 */
[----:B------:R-:W-:Y:S02]  /*3ee0*/  ISETP.EQ.AND P3, PT, R20, UR5, P1 ;  /* 0x0000000514007c0c */ /* 0x000fe40008f62270 */
[----:B------:R-:W-:-:S07]  /*3ef0*/  IADD3 R23, P0, PT, R23, UR6, RZ ;  /* 0x0000000617177c10 */ /* 0x000fce000ff1e0ff */
[----:B------:R-:W-:Y:S01]  /*3f00*/  @!P1 SEL R22, RZ, 0x1, P2 ;  /* 0x00000001ff169807 */ /* 0x000fe20001000000 */
[----:B------:R-:W-:-:S03]  /*3f10*/  IMAD.X R20, RZ, RZ, R11, P0 ;  /* 0x000000ffff147224 */ /* 0x000fc600000e060b */
[----:B------:R-:W-:Y:S02]  /*3f20*/  SEL R22, R22, 0x1, !P3 ;  /* 0x0000000116167807 */ /* 0x000fe40005800000 */
[----:B------:R-:W-:Y:S02]  /*3f30*/  ISETP.LT.U32.AND P0, PT, R23, R18, PT ;  /* 0x000000121700720c */ /* 0x000fe40003f01070 */
[----:B------:R-:W-:Y:S02]  /*3f40*/  LOP3.LUT P2, RZ, R22, 0xff, RZ, 0xc0, !PT ;  /* 0x000000ff16ff7812 */ /* 0x000fe4000784c0ff */
[----:B------:R-:W-:-:S04]  /*3f50*/  ISETP.LT.AND.EX P0, PT, R20, R26, PT, P0 ;  /* 0x0000001a1400720c */ /* 0x000fc80003f01300 */
[C---:B--2---:R-:W-:Y:S02]  /*3f60*/  SEL R7, R23.reuse, R18, P0 ;  /* 0x0000001217077207 */ /* 0x044fe40000000000 */
[C---:B------:R-:W-:Y:S02]  /*3f70*/  SEL R8, R20.reuse, R26, P0 ;  /* 0x0000001a14087207 */ /* 0x040fe40000000000 */
[----:B------:R-:W-:Y:S02]  /*3f80*/  @!P3 SEL R7, R23, R18, !P1 ;  /* 0x000000121707b207 */ /* 0x000fe40004800000 */
[----:B------:R-:W-:Y:S02]  /*3f90*/  @!P3 SEL R8, R20, R26, !P1 ;  /* 0x0000001a1408b207 */ /* 0x000fe40004800000 */
[----:B------:R-:W-:Y:S02]  /*3fa0*/  IADD3 R18, P1, PT, R15, UR6, RZ ;  /* 0x000000060f127c10 */ /* 0x000fe4000ff3e0ff */
[----:B------:R-:W-:Y:S01]  /*3fb0*/  IADD3 R24, P4, PT, R19, UR6, RZ ;  /* 0x0000000613187c10 */ /* 0x000fe2000ff9e0ff */
[----:B------:R-:W-:-:S02]  /*3fc0*/  VIADD R17, R17, 0x8 ;  /* 0x0000000811117836 */ /* 0x000fc40000000000 */
[----:B------:R-:W-:Y:S02]  /*3fd0*/  VIADD R16, R16, 0x800 ;  /* 0x0000080010107836 */ /* 0x000fe40000000000 */
[----:B------:R-:W-:Y:S01]  /*3fe0*/  VIADD R15, R15, 0x800 ;  /* 0x000008000f0f7836 */ /* 0x000fe20000000000 */
[C---:B------:R-:W-:Y:S02]  /*3ff0*/  ISETP.NE.AND P0, PT, R9.reuse, UR5, PT ;  /* 0x0000000509007c0c */ /* 0x040fe4000bf05270 */
[----:B------:R-:W-:Y:S02]  /*4000*/  ISETP.EQ.AND P3, PT, R9, UR5, P2 ;  /* 0x0000000509007c0c */ /* 0x000fe40009762270 */
[----:B------:R-:W-:Y:S01]  /*4010*/  @!P2 SEL R22, RZ, 0x1, P0 ;  /* 0x00000001ff16a807 */ /* 0x000fe20000000000 */
[----:B------:R-:W-:-:S03]  /*4020*/  IMAD.X R9, RZ, RZ, R11, P1 ;  /* 0x000000ffff097224 */ /* 0x000fc600008e060b */
        /* <DEDUP_REMOVED lines=8> */
[C---:B----4-:R-:W-:Y:S01]  /*40b0*/  ISETP.NE.AND P0, PT, R25.reuse, UR5, PT ;  /* 0x0000000519007c0c */ /* 0x050fe2000bf05270 */
[----:B------:R-:W-:Y:S01]  /*40c0*/  IMAD.X R7, RZ, RZ, R11, P4 ;  /* 0x000000ffff077224 */ /* 0x000fe200020e060b */
        /* <DEDUP_REMOVED lines=11> */
[----:B------:R-:W-:Y:S01]  /*4180*/  IMAD.X R5, RZ, RZ, R11, P0 ;  /* 0x000000ffff057224 */ /* 0x000fe200000e060b */
[----:B-----5:R-:W-:Y:S02]  /*4190*/  ISETP.EQ.AND P3, PT, R6, UR5, P2 ;  /* 0x0000000506007c0c */ /* 0x020fe40009762270 */
        /* <DEDUP_REMOVED lines=8> */
[----:B------:R-:W-:Y:S01]  /*4220*/  IMAD.X R5, RZ, RZ, R11, P0 ;  /* 0x000000ffff057224 */ /* 0x000fe200000e060b */
        /* <DEDUP_REMOVED lines=15> */
[----:B-1----:R-:W-:Y:S05]  /*4320*/  BSYNC.RECONVERGENT B3 ;  /* 0x0000000000037941 */ /* 0x002fea0003800200 */
.L_x_832:
[----:B------:R-:W-:-:S07]  /*4330*/  VIADD R16, R16, 0xfffffc00 ;  /* 0xfffffc0010107836 */ /* 0x000fce0000000000 */
.L_x_831:
[----:B-123--:R-:W-:Y:S05]  /*4340*/  BSYNC.RECONVERGENT B2 ;  /* 0x0000000000027941 */ /* 0x00efea0003800200 */
.L_x_830:
[----:B------:R-:W-:-:S13]  /*4350*/  ISETP.NE.AND P0, PT, R21, RZ, PT ;  /* 0x000000ff1500720c */ /* 0x000fda0003f05270 */
[----:B------:R-:W-:Y:S05]  /*4360*/  @!P0 BRA `(.L_x_829) ;  /* 0x00000008000c8947 */ /* 0x000fea0003800000 */
[----:B------:R-:W-:Y:S01]  /*4370*/  ISETP.GE.U32.AND P0, PT, R21, 0x4, PT ;  /* 0x000000041500780c */ /* 0x000fe20003f06070 */
[----:B------:R-:W-:Y:S01]  /*4380*/  BSSY.RECONVERGENT B2, `(.L_x_834) ;  /* 0x0000045000027945 */ /* 0x000fe20003800200 */
[----:B------:R-:W-:-:S11]  /*4390*/  LOP3.LUT P1, R14, R14, 0x3, RZ, 0xc0, !PT ;  /* 0x000000030e0e7812 */ /* 0x000fd6000782c0ff */
[----:B------:R-:W-:Y:S05]  /*43a0*/  @!P0 BRA `(.L_x_835) ;  /* 0x0000000400088947 */ /* 0x000fea0003800000 */
[----:B------:R-:W0:Y:S01]  /*43b0*/  LDC.64 R2, c[0x0][0x380] ;  /* 0x0000e000ff027b82 */ /* 0x000e220000000a00 */
[----:B------:R-:W-:-:S04]  /*43c0*/  IMAD.IADD R21, R16, 0x1, R13 ;  /* 0x0000000110157824 */ /* 0x000fc800078e020d */
[C---:B------:R-:W-:Y:S02]  /*43d0*/  VIADD R17, R21.reuse, 0x100 ;  /* 0x0000010015117836 */ /* 0x040fe40000000000 */
[----:B0-----:R-:W-:-:S06]  /*43e0*/  IMAD.WIDE.U32 R22, R21, 0x4, R2 ;  /* 0x0000000415167825 */ /* 0x001fcc00078e0002 */
[----:B------:R-:W2:Y:S01]  /*43f0*/  LDG.E R22, desc[UR10][R22.64] ;  /* 0x0000000a16167981 */ /* 0x000ea2000c1e1900 */
        /* <DEDUP_REMOVED lines=10> */
[----:B------:R-:W-:Y:S02]  /*44a0*/  IADD3 R21, P2, PT, R21, UR6, RZ ;  /* 0x0000000615157c10 */ /* 0x000fe4000ff5e0ff */
[----:B------:R-:W-:-:S03]  /*44b0*/  IADD3 R17, P5, PT, R17, UR6, RZ ;  /* 0x0000000611117c10 */ /* 0x000fc6000ffbe0ff */
[--C-:B------:R-:W-:Y:S02]  /*44c0*/  IMAD.X R8, RZ, RZ, R11.reuse, P2 ;  /* 0x000000ffff087224 */ /* 0x100fe400010e060b */
[----:B0-----:R-:W-:Y:S01]  /*44d0*/  IMAD.X R3, RZ, RZ, R11, P5 ;  /* 0x000000ffff037224 */ /* 0x001fe200028e060b */
[----:B------:R-:W-:Y:S02]  /*44e0*/  IADD3 R9, P5, PT, R9, UR6, RZ ;  /* 0x0000000609097c10 */ /* 0x000fe4000ffbe0ff */
[C---:B--2---:R-:W-:Y:S02]  /*44f0*/  ISETP.NE.AND P0, PT, R22.reuse, UR5, PT ;  /* 0x0000000516007c0c */ /* 0x044fe4000bf05270 */
        /* <DEDUP_REMOVED lines=24> */
[----:B------:R-:W-:Y:S01]  /*4680*/  IMAD.X R3, RZ, RZ, R11, P0 ;  /* 0x000000ffff037224 */ /* 0x000fe200000e060b */
        /* <DEDUP_REMOVED lines=9> */
[----:B------:R-:W-:Y:S01]  /*4720*/  IMAD.X R3, RZ, RZ, R11, P5 ;  /* 0x000000ffff037224 */ /* 0x000fe200028e060b */
        /* <DEDUP_REMOVED lines=10> */
.L_x_835:
[----:B------:R-:W-:Y:S05]  /*47d0*/  BSYNC.RECONVERGENT B2 ;  /* 0x0000000000027941 */ /* 0x000fea0003800200 */
.L_x_834:
[----:B------:R-:W-:Y:S05]  /*47e0*/  @!P1 BRA `(.L_x_829) ;  /* 0x0000000000ec9947 */ /* 0x000fea0003800000 */
[----:B------:R-:W-:Y:S01]  /*47f0*/  ISETP.NE.AND P0, PT, R14, 0x1, PT ;  /* 0x000000010e00780c */ /* 0x000fe20003f05270 */
[----:B------:R-:W-:Y:S01]  /*4800*/  BSSY.RECONVERGENT B2, `(.L_x_836) ;  /* 0x0000025000027945 */ /* 0x000fe20003800200 */
[----:B------:R-:W-:-:S11]  /*4810*/  LOP3.LUT P1, RZ, R12, 0x100, RZ, 0xc0, !PT ;  /* 0x000001000cff7812 */ /* 0x000fd6000782c0ff */
[----:B------:R-:W-:Y:S05]  /*4820*/  @!P0 BRA `(.L_x_837) ;  /* 0x0000000000888947 */ /* 0x000fea0003800000 */
[----:B------:R-:W0:Y:S01]  /*4830*/  LDC.64 R2, c[0x0][0x380] ;  /* 0x0000e000ff027b82 */ /* 0x000e220000000a00 */
[----:B------:R-:W-:-:S04]  /*4840*/  IMAD.IADD R7, R16, 0x1, R13 ;  /* 0x0000000110077824 */ /* 0x000fc800078e020d */
[C---:B------:R-:W-:Y:S02]  /*4850*/  VIADD R9, R7.reuse, 0x100 ;  /* 0x0000010007097836 */ /* 0x040fe40000000000 */
[----:B0-----:R-:W-:-:S06]  /*4860*/  IMAD.WIDE.U32 R4, R7, 0x4, R2 ;  /* 0x0000000407047825 */ /* 0x001fcc00078e0002 */
[----:B------:R-:W2:Y:S01]  /*4870*/  LDG.E R4, desc[UR10][R4.64] ;  /* 0x0000000a04047981 */ /* 0x000ea2000c1e1900 */
[----:B------:R-:W-:-:S05]  /*4880*/  IMAD.WIDE.U32 R2, R9, 0x4, R2 ;  /* 0x0000000409027825 */ /* 0x000fca00078e0002 */
[----:B------:R0:W3:Y:S01]  /*4890*/  LDG.E R8, desc[UR10][R2.64] ;  /* 0x0000000a02087981 */ /* 0x0000e2000c1e1900 */
[----:B------:R-:W-:Y:S01]  /*48a0*/  LOP3.LUT P2, RZ, R20, 0xff, RZ, 0xc0, !PT ;  /* 0x000000ff14ff7812 */ /* 0x000fe2000784c0ff */
[----:B------:R-:W-:Y:S01]  /*48b0*/  VIADD R16, R16, 0x200 ;  /* 0x0000020010107836 */ /* 0x000fe20000000000 */
[----:B------:R-:W-:-:S04]  /*48c0*/  IADD3 R7, P4, PT, R7, UR6, RZ ;  /* 0x0000000607077c10 */ /* 0x000fc8000ff9e0ff */
[----:B------:R-:W-:Y:S01]  /*48d0*/  ISETP.LT.U32.AND P0, PT, R7, R18, PT ;  /* 0x000000120700720c */ /* 0x000fe20003f01070 */
[----:B------:R-:W-:-:S05]  /*48e0*/  IMAD.X R6, RZ, RZ, R11, P4 ;  /* 0x000000ffff067224 */ /* 0x000fca00020e060b */
[----:B------:R-:W-:-:S04]  /*48f0*/  ISETP.LT.AND.EX P0, PT, R6, R19, PT, P0 ;  /* 0x000000130600720c */ /* 0x000fc80003f01300 */
[----:B0-----:R-:W-:Y:S02]  /*4900*/  SEL R2, R7, R18, P0 ;  /* 0x0000001207027207 */ /* 0x001fe40000000000 */
[----:B------:R-:W-:Y:S02]  /*4910*/  SEL R3, R6, R19, P0 ;  /* 0x0000001306037207 */ /* 0x000fe40000000000 */
[C---:B--2---:R-:W-:Y:S02]  /*4920*/  ISETP.NE.AND P5, PT, R4.reuse, UR5, PT ;  /* 0x0000000504007c0c */ /* 0x044fe4000bfa5270 */
[----:B------:R-:W-:Y:S02]  /*4930*/  ISETP.EQ.AND P3, PT, R4, UR5, P2 ;  /* 0x0000000504007c0c */ /* 0x000fe40009762270 */
[----:B------:R-:W-:Y:S02]  /*4940*/  @!P2 SEL R20, RZ, 0x1, P5 ;  /* 0x00000001ff14a807 */ /* 0x000fe40002800000 */
[----:B------:R-:W-:-:S02]  /*4950*/  IADD3 R9, P5, PT, R9, UR6, RZ ;  /* 0x0000000609097c10 */ /* 0x000fc4000ffbe0ff */
[----:B------:R-:W-:-:S03]  /*4960*/  SEL R20, R20, 0x1, !P3 ;  /* 0x0000000114147807 */ /* 0x000fc60005800000 */
[----:B------:R-:W-:Y:S01]  /*4970*/  IMAD.X R4, RZ, RZ, R11, P5 ;  /* 0x000000ffff047224 */ /* 0x000fe200028e060b */
[----:B------:R-:W-:-:S03]  /*4980*/  LOP3.LUT P4, RZ, R20, 0xff, RZ, 0xc0, !PT ;  /* 0x000000ff14ff7812 */ /* 0x000fc6000788c0ff */
[----:B------:R-:W-:Y:S02]  /*4990*/  @!P3 SEL R2, R7, R18, !P2 ;  /* 0x000000120702b207 */ /* 0x000fe40005000000 */
[----:B------:R-:W-:Y:S02]  /*49a0*/  @!P3 SEL R3, R6, R19, !P2 ;  /* 0x000000130603b207 */ /* 0x000fe40005000000 */
[C---:B---3--:R-:W-:Y:S02]  /*49b0*/  ISETP.EQ.AND P3, PT, R8.reuse, UR5, P4 ;  /* 0x0000000508007c0c */ /* 0x048fe4000a762270 */
[----:B------:R-:W-:Y:S02]  /*49c0*/  ISETP.LT.U32.AND P0, PT, R9, R2, PT ;  /* 0x000000020900720c */ /* 0x000fe40003f01070 */
[----:B------:R-:W-:Y:S02]  /*49d0*/  ISETP.NE.AND P2, PT, R8, UR5, PT ;  /* 0x0000000508007c0c */ /* 0x000fe4000bf45270 */
[----:B------:R-:W-:-:S02]  /*49e0*/  ISETP.LT.AND.EX P0, PT, R4, R3, PT, P0 ;  /* 0x000000030400720c */ /* 0x000fc40003f01300 */
[----:B------:R-:W-:Y:S02]  /*49f0*/  @!P4 SEL R20, RZ, 0x1, P2 ;  /* 0x00000001ff14c807 */ /* 0x000fe40001000000 */
[CC--:B------:R-:W-:Y:S02]  /*4a00*/  SEL R18, R9.reuse, R2.reuse, P0 ;  /* 0x0000000209127207 */ /* 0x0c0fe40000000000 */
[-C--:B------:R-:W-:Y:S02]  /*4a10*/  SEL R19, R4, R3.reuse, P0 ;  /* 0x0000000304137207 */ /* 0x080fe40000000000 */
[----:B------:R-:W-:Y:S02]  /*4a20*/  SEL R20, R20, 0x1, !P3 ;  /* 0x0000000114147807 */ /* 0x000fe40005800000 */
[----:B------:R-:W-:Y:S02]  /*4a30*/  @!P3 SEL R18, R9, R2, !P4 ;  /* 0x000000020912b207 */ /* 0x000fe40006000000 */
[----:B------:R-:W-:-:S07]  /*4a40*/  @!P3 SEL R19, R4, R3, !P4 ;  /* 0x000000030413b207 */ /* 0x000fce0006000000 */
.L_x_837:
[----:B------:R-:W-:Y:S05]  /*4a50*/  BSYNC.RECONVERGENT B2 ;  /* 0x0000000000027941 */ /* 0x000fea0003800200 */
.L_x_836:
[----:B------:R-:W-:Y:S05]  /*4a60*/  @P1 BRA `(.L_x_829) ;  /* 0x00000000004c1947 */ /* 0x000fea0003800000 */
[----:B------:R-:W0:Y:S01]  /*4a70*/  LDC.64 R2, c[0x0][0x380] ;  /* 0x0000e000ff027b82 */ /* 0x000e220000000a00 */
[----:B------:R-:W-:-:S04]  /*4a80*/  IMAD.IADD R13, R16, 0x1, R13 ;  /* 0x00000001100d7824 */ /* 0x000fc800078e020d */
[----:B0-----:R-:W-:-:S06]  /*4a90*/  IMAD.WIDE.U32 R2, R13, 0x4, R2 ;  /* 0x000000040d027825 */ /* 0x001fcc00078e0002 */
[----:B------:R-:W2:Y:S01]  /*4aa0*/  LDG.E R2, desc[UR10][R2.64] ;  /* 0x0000000a02027981 */ /* 0x000ea2000c1e1900 */
[----:B------:R-:W-:Y:S02]  /*4ab0*/  LOP3.LUT P3, RZ, R20, 0xff, RZ, 0xc0, !PT ;  /* 0x000000ff14ff7812 */ /* 0x000fe4000786c0ff */
[----:B------:R-:W-:-:S05]  /*4ac0*/  IADD3 R13, P0, PT, R13, UR6, RZ ;  /* 0x000000060d0d7c10 */ /* 0x000fca000ff1e0ff */
[----:B------:R-:W-:Y:S01]  /*4ad0*/  IMAD.X R6, RZ, RZ, R11, P0 ;  /* 0x000000ffff067224 */ /* 0x000fe200000e060b */
        /* <DEDUP_REMOVED lines=12> */
.L_x_829:
[----:B-123--:R-:W-:Y:S05]  /*4ba0*/  BSYNC.RECONVERGENT B1 ;  /* 0x0000000000017941 */ /* 0x00efea0003800200 */
.L_x_826:
        /* <DEDUP_REMOVED lines=24> */
.L_x_839:
[----:B------:R-:W-:Y:S05]  /*4d30*/  BSYNC.RECONVERGENT B1 ;  /* 0x0000000000017941 */ /* 0x000fea0003800200 */
.L_x_838:
        /* <DEDUP_REMOVED lines=23> */
.L_x_841:
[----:B------:R-:W-:Y:S05]  /*4eb0*/  BSYNC.RECONVERGENT B1 ;  /* 0x0000000000017941 */ /* 0x000fea0003800200 */
.L_x_840:
        /* <DEDUP_REMOVED lines=20> */
.L_x_843:
[----:B------:R-:W-:Y:S05]  /*5000*/  BSYNC.RECONVERGENT B1 ;  /* 0x0000000000017941 */ /* 0x000fea0003800200 */
.L_x_842:
        /* <DEDUP_REMOVED lines=20> */
.L_x_845:
[----:B------:R-:W-:Y:S05]  /*5150*/  BSYNC.RECONVERGENT B1 ;  /* 0x0000000000017941 */ /* 0x000fea0003800200 */
.L_x_844:
        /* <DEDUP_REMOVED lines=20> */
.L_x_847:
[----:B------:R-:W-:Y:S05]  /*52a0*/  BSYNC.RECONVERGENT B1 ;  /* 0x0000000000017941 */ /* 0x000fea0003800200 */
.L_x_846:
        /* <DEDUP_REMOVED lines=10> */
.L_x_849:
[----:B------:R-:W-:Y:S05]  /*5350*/  BSYNC.RECONVERGENT B1 ;  /* 0x0000000000017941 */ /* 0x000fea0003800200 */
.L_x_848:
        /* <DEDUP_REMOVED lines=83> */
.L_x_807:
[----:B------:R-:W-:Y:S05]  /*5890*/  BSYNC.RECONVERGENT B0 ;  /* 0x0000000000007941 */ /* 0x000fea0003800200 */
.L_x_782:
[----:B------:R-:W-:Y:S05]  /*58a0*/  @P1 EXIT ;  /* 0x000000000000194d */ /* 0x000fea0003800000 */
[----:B012---:R-:W0:Y:S02]  /*58b0*/  LDC.64 R2, c[0x0][0x398] ;  /* 0x0000e600ff027b82 */ /* 0x007e240000000a00 */
[----:B0-----:R-:W-:-:S05]  /*58c0*/  IMAD.WIDE.U32 R2, R0, 0x10, R2 ;  /* 0x0000001000027825 */ /* 0x001fca00078e0002 */
[----:B------:R-:W-:Y:S04]  /*58d0*/  STG.E.64 desc[UR10][R2.64+0x8], R18 ;  /* 0x0000081202007986 */ /* 0x000fe8000c101b0a */
[----:B------:R-:W-:Y:S01]  /*58e0*/  STG.E.U8 desc[UR10][R2.64], R20 ;  /* 0x0000001402007986 */ /* 0x000fe2000c10110a */
[----:B------:R-:W-:Y:S05]  /*58f0*/  EXIT ;  /* 0x000000000000794d */ /* 0x000fea0003800000 */
.L_x_850:
        /* <DEDUP_REMOVED lines=16> */
.L_x_937:


//--------------------- .text._ZN3cub18CUB_300001_SM_10006detail6reduce28DeviceReduceSingleTileKernelINS2_10policy_hubIN4cuda3std3__45tupleIJblEEEjN6thrust24THRUST_300001_SM_1000_NS8cuda_cub9__find_if7functorIS9_EEE10Policy1000ENSB_12zip_iteratorINS8_IJNSD_26transform_input_iterator_tIbPiNSB_6detail10functional5actorINSM_9compositeIJNSM_16operator_adaptorINS7_8equal_toIvEEEENSN_INSM_8argumentILj0EEEEENSN_INSM_5valueIiEEEEEEEEEEENSB_17counting_iteratorIlNSB_11use_defaultES13_S13_EEEEEEEPS9_jSF_S9_S9_NS7_10__identityEEEvT0_T1_T2_T3_T4_T6_ --------------------------
	.section	.text._ZN3cub18CUB_300001_SM_10006detail6reduce28DeviceReduceSingleTileKernelINS2_10policy_hubIN4cuda3std3__45tupleIJblEEEjN6thrust24THRUST_300001_SM_1000_NS8cuda_cub9__find_if7functorIS9_EEE10Policy1000ENSB_12zip_iteratorINS8_IJNSD_26transform_input_iterator_tIbPiNSB_6detail10functional5actorINSM_9compositeIJNSM_16operator_adaptorINS7_8equal_toIvEEEENSN_INSM_8argumentILj0EEEEENSN_INSM_5valueIiEEEEEEEEEEENSB_17counting_iteratorIlNSB_11use_defaultES13_S13_EEEEEEEPS9_jSF_S9_S9_NS7_10__identityEEEvT0_T1_T2_T3_T4_T6_,"ax",@progbits
	.align	128
        .global         _ZN3cub18CUB_300001_SM_10006detail6reduce28DeviceReduceSingleTileKernelINS2_10policy_hubIN4cuda3std3__45tupleIJblEEEjN6thrust24THRUST_300001_SM_1000_NS8cuda_cub9__find_if7functorIS9_EEE10Policy1000ENSB_12zip_iteratorINS8_IJNSD_26transform_input_iterator_tIbPiNSB_6detail10functional5actorINSM_9compositeIJNSM_16operator_adaptorINS7_8equal_toIvEEEENSN_INSM_8argumentILj0EEEEENSN_INSM_5valueIiEEEEEEEEEEENSB_17counting_iteratorIlNSB_11use_defaultES13_S13_EEEEEEEPS9_jSF_S9_S9_NS7_10__identityEEEvT0_T1_T2_T3_T4_T6_
        .type           _ZN3cub18CUB_300001_SM_10006detail6reduce28DeviceReduceSingleTileKernelINS2_10policy_hubIN4cuda3std3__45tupleIJblEEEjN6thrust24THRUST_300001_SM_1000_NS8cuda_cub9__find_if7functorIS9_EEE10Policy1000ENSB_12zip_iteratorINS8_IJNSD_26transform_input_iterator_tIbPiNSB_6detail10functional5actorINSM_9compositeIJNSM_16operator_adaptorINS7_8equal_toIvEEEENSN_INSM_8argumentILj0EEEEENSN_INSM_5valueIiEEEEEEEEEEENSB_17counting_iteratorIlNSB_11use_defaultES13_S13_EEEEEEEPS9_jSF_S9_S9_NS7_10__identityEEEvT0_T1_T2_T3_T4_T6_,@function
        .size           _ZN3cub18CUB_300001_SM_10006detail6reduce28DeviceReduceSingleTileKernelINS2_10policy_hubIN4cuda3std3__45tupleIJblEEEjN6thrust24THRUST_300001_SM_1000_NS8cuda_cub9__find_if7functorIS9_EEE10Policy1000ENSB_12zip_iteratorINS8_IJNSD_26transform_input_iterator_tIbPiNSB_6detail10functional5actorINSM_9compositeIJNSM_16operator_adaptorINS7_8equal_toIvEEEENSN_INSM_8argumentILj0EEEEENSN_INSM_5valueIiEEEEEEEEEEENSB_17counting_iteratorIlNSB_11use_defaultES13_S13_EEEEEEEPS9_jSF_S9_S9_NS7_10__identityEEEvT0_T1_T2_T3_T4_T6_,(.L_x_938 - _ZN3cub18CUB_300001_SM_10006detail6reduce28DeviceReduceSingleTileKernelINS2_10policy_hubIN4cuda3std3__45tupleIJblEEEjN6thrust24THRUST_300001_SM_1000_NS8cuda_cub9__find_if7functorIS9_EEE10Policy1000ENSB_12zip_iteratorINS8_IJNSD_26transform_input_iterator_tIbPiNSB_6detail10functional5actorINSM_9compositeIJNSM_16operator_adaptorINS7_8equal_toIvEEEENSN_INSM_8argumentILj0EEEEENSN_INSM_5valueIiEEEEEEEEEEENSB_17counting_iteratorIlNSB_11use_defaultES13_S13_EEEEEEEPS9_jSF_S9_S9_NS7_10__identityEEEvT0_T1_T2_T3_T4_T6_)
        .other          _ZN3cub18CUB_300001_SM_10006detail6reduce28DeviceReduceSingleTileKernelINS2_10policy_hubIN4cuda3std3__45tupleIJblEEEjN6thrust24THRUST_300001_SM_1000_NS8cuda_cub9__find_if7functorIS9_EEE10Policy1000ENSB_12zip_iteratorINS8_IJNSD_26transform_input_iterator_tIbPiNSB_6detail10functional5actorINSM_9compositeIJNSM_16operator_adaptorINS7_8equal_toIvEEEENSN_INSM_8argumentILj0EEEEENSN_INSM_5valueIiEEEEEEEEEEENSB_17counting_iteratorIlNSB_11use_defaultES13_S13_EEEEEEEPS9_jSF_S9_S9_NS7_10__identityEEEvT0_T1_T2_T3_T4_T6_,@"STO_CUDA_ENTRY STV_DEFAULT"
_ZN3cub18CUB_300001_SM_10006detail6reduce28DeviceReduceSingleTileKernelINS2_10policy_hubIN4cuda3std3__45tupleIJblEEEjN6thrust24THRUST_300001_SM_1000_NS8cuda_cub9__find_if7functorIS9_EEE10Policy1000ENSB_12zip_iteratorINS8_IJNSD_26transform_input_iterator_tIbPiNSB_6detail10functional5actorINSM_9compositeIJNSM_16operator_adaptorINS7_8equal_toIvEEEENSN_INSM_8argumentILj0EEEEENSN_INSM_5valueIiEEEEEEEEEEENSB_17counting_iteratorIlNSB_11use_defaultES13_S13_EEEEEEEPS9_jSF_S9_S9_NS7_10__identityEEEvT0_T1_T2_T3_T4_T6_:
.text._ZN3cub18CUB_300001_SM_10006detail6reduce28DeviceReduceSingleTileKernelINS2_10policy_hubIN4cuda3std3__45tupleIJblEEEjN6thrust24THRUST_300001_SM_1000_NS8cuda_cub9__find_if7functorIS9_EEE10Policy1000ENSB_12zip_iteratorINS8_IJNSD_26transform_input_iterator_tIbPiNSB_6detail10functional5actorINSM_9compositeIJNSM_16operator_adaptorINS7_8equal_toIvEEEENSN_INSM_8argumentILj0EEEEENSN_INSM_5valueIiEEEEEEEEEEENSB_17counting_iteratorIlNSB_11use_defaultES13_S13_EEEEEEEPS9_jSF_S9_S9_NS7_10__identityEEEvT0_T1_T2_T3_T4_T6_:
        /* <DEDUP_REMOVED lines=14> */
.L_x_851:
[----:B------:R-:W-:Y:S01]  /*00e0*/  UISETP.GT.U32.AND UP0, UPT, UR4, 0x3ff, UPT ;  /* 0x000003ff0400788c */ /* 0x000fe2000bf04070 */
[----:B------:R-:W-:Y:S08]  /*00f0*/  BSSY.RECONVERGENT B0, `(.L_x_852) ;  /* 0x0000545000007945 */ /* 0x000ff00003800200 */
[----:B------:R-:W-:Y:S05]  /*0100*/  BRA.U UP0, `(.L_x_853) ;  /* 0x0000002d00ac7547 */ /* 0x000fea000b800000 */
[----:B------:R-:W0:Y:S01]  /*0110*/  S2R R3, SR_TID.X ;  /* 0x0000000000037919 */ /* 0x000e220000002100 */
[----:B------:R-:W-:Y:S01]  /*0120*/  CS2R R12, SRZ ;  /* 0x00000000000c7805 */ /* 0x000fe2000001ff00 */
        /* <DEDUP_REMOVED lines=13> */
[----:B-----5:R-:W-:-:S05]  /*0200*/  @!P0 IADD3 R12, P3, PT, R3, R8, RZ ;  /* 0x00000008030c8210 */ /* 0x020fca0007f7e0ff */
[----:B------:R-:W-:Y:S01]  /*0210*/  @!P0 IMAD.X R13, RZ, RZ, R9, P3 ;  /* 0x000000ffff0d8224 */ /* 0x000fe200018e0609 */
[----:B----4-:R-:W-:-:S04]  /*0220*/  @!P0 ISETP.NE.AND P1, PT, R4, R11, PT ;  /* 0x0000000b0400820c */ /* 0x010fc80003f25270 */
        /* <DEDUP_REMOVED lines=14> */
.L_x_858:
        /* <DEDUP_REMOVED lines=11> */
[C---:B------:R-:W-:Y:S01]  /*03c0*/  IADD3 R15, P3, PT, R7.reuse, UR6, RZ ;  /* 0x00000006070f7c10 */ /* 0x040fe2000ff7e0ff */
[----:B------:R-:W-:Y:S01]  /*03d0*/  VIADD R7, R7, 0x800 ;  /* 0x0000080007077836 */ /* 0x000fe20000000000 */
[----:B--2---:R-:W-:-:S02]  /*03e0*/  ISETP.NE.AND P0, PT, R10, UR5, PT ;  /* 0x000000050a007c0c */ /* 0x004fc4000bf05270 */
[----:B------:R-:W-:Y:S01]  /*03f0*/  ISETP.EQ.AND P2, PT, R10, UR5, P5 ;  /* 0x000000050a007c0c */ /* 0x000fe2000af42270 */
[----:B------:R-:W-:-:S06]  /*0400*/  IMAD.X R10, RZ, RZ, UR7, P3 ;  /* 0x00000007ff0a7e24 */ /* 0x000fcc00098e06ff */
[----:B------:R-:W-:Y:S02]  /*0410*/  @!P5 SEL R14, RZ, 0x1, P0 ;  /* 0x00000001ff0ed807 */ /* 0x000fe40000000000 */
[----:B---3--:R-:W-:Y:S02]  /*0420*/  ISETP.NE.AND P6, PT, R19, UR5, PT ;  /* 0x0000000513007c0c */ /* 0x008fe4000bfc5270 */
[----:B------:R-:W-:Y:S02]  /*0430*/  SEL R14, R14, 0x1, !P2 ;  /* 0x000000010e0e7807 */ /* 0x000fe40005000000 */
[----:B------:R-:W-:Y:S02]  /*0440*/  ISETP.LT.U32.AND P0, PT, R15, R12, PT ;  /* 0x0000000c0f00720c */ /* 0x000fe40003f01070 */
[----:B------:R-:W-:Y:S02]  /*0450*/  LOP3.LUT P3, RZ, R14, 0xff, RZ, 0xc0, !PT ;  /* 0x000000ff0eff7812 */ /* 0x000fe4000786c0ff */
[----:B------:R-:W-:-:S02]  /*0460*/  ISETP.LT.AND.EX P0, PT, R10, R13, PT, P0 ;  /* 0x0000000d0a00720c */ /* 0x000fc40003f01300 */
[----:B------:R-:W-:Y:S02]  /*0470*/  ISETP.EQ.AND P4, PT, R19, UR5, P3 ;  /* 0x0000000513007c0c */ /* 0x000fe40009f82270 */
[CC--:B------:R-:W-:Y:S02]  /*0480*/  SEL R25, R15.reuse, R12.reuse, P0 ;  /* 0x0000000c0f197207 */ /* 0x0c0fe40000000000 */
[CC--:B0-----:R-:W-:Y:S02]  /*0490*/  SEL R20, R10.reuse, R13.reuse, P0 ;  /* 0x0000000d0a147207 */ /* 0x0c1fe40000000000 */
        /* <DEDUP_REMOVED lines=53> */
[----:B------:R-:W-:Y:S02]  /*07f0*/  @!P3 SEL R14, RZ, 0x1, P0 ;  /* 0x00000001ff0eb807 */ /* 0x000fe40000000000 */
[----:B------:R-:W-:-:S02]  /*0800*/  IADD3 R12, P6, PT, R15, 0x500, RZ ;  /* 0x000005000f0c7810 */ /* 0x000fc40007fde0ff */
[----:B------:R-:W-:Y:S02]  /*0810*/  SEL R14, R14, 0x1, !P4 ;  /* 0x000000010e0e7807 */ /* 0x000fe40006000000 */
[----:B------:R-:W-:Y:S01]  /*0820*/  @!P5 SEL R20, R13, R18, !P2 ;  /* 0x000000120d14d207 */ /* 0x000fe20005000000 */
[----:B------:R-:W-:Y:S01]  /*0830*/  IMAD.X R13, RZ, RZ, R10, P6 ;  /* 0x000000ffff0d7224 */ /* 0x000fe200030e060a */
[----:B------:R-:W-:Y:S02]  /*0840*/  ISETP.LT.U32.AND P0, PT, R12, R19, PT ;  /* 0x000000130c00720c */ /* 0x000fe40003f01070 */
[----:B------:R-:W-:Y:S02]  /*0850*/  LOP3.LUT P2, RZ, R14, 0xff, RZ, 0xc0, !PT ;  /* 0x000000ff0eff7812 */ /* 0x000fe4000784c0ff */
[----:B------:R-:W-:-:S04]  /*0860*/  ISETP.LT.AND.EX P0, PT, R13, R20, PT, P0 ;  /* 0x000000140d00720c */ /* 0x000fc80003f01300 */
[CC--:B------:R-:W-:Y:S02]  /*0870*/  SEL R17, R12.reuse, R19.reuse, P0 ;  /* 0x000000130c117207 */ /* 0x0c0fe40000000000 */
[CC--:B------:R-:W-:Y:S02]  /*0880*/  SEL R18, R13.reuse, R20.reuse, P0 ;  /* 0x000000140d127207 */ /* 0x0c0fe40000000000 */
[----:B------:R-:W-:Y:S02]  /*0890*/  @!P4 SEL R17, R12, R19, !P3 ;  /* 0x000000130c11c207 */ /* 0x000fe40005800000 */
[----:B------:R-:W-:Y:S02]  /*08a0*/  @!P4 SEL R18, R13, R20, !P3 ;  /* 0x000000140d12c207 */ /* 0x000fe40005800000 */
[----:B------:R-:W-:Y:S02]  /*08b0*/  IADD3 R12, P0, PT, R15, 0x600, RZ ;  /* 0x000006000f0c7810 */ /* 0x000fe40007f1e0ff */
[----:B------:R-:W-:-:S02]  /*08c0*/  ISETP.NE.AND P3, PT, R11, UR5, PT ;  /* 0x000000050b007c0c */ /* 0x000fc4000bf65270 */
[----:B------:R-:W-:Y:S01]  /*08d0*/  ISETP.EQ.AND P4, PT, R11, UR5, P2 ;  /* 0x000000050b007c0c */ /* 0x000fe20009782270 */
[----:B------:R-:W-:Y:S01]  /*08e0*/  IMAD.X R13, RZ, RZ, R10, P0 ;  /* 0x000000ffff0d7224 */ /* 0x000fe200000e060a */
[----:B------:R-:W-:Y:S02]  /*08f0*/  @!P2 SEL R14, RZ, 0x1, P3 ;  /* 0x00000001ff0ea807 */ /* 0x000fe40001800000 */
[----:B------:R-:W-:Y:S02]  /*0900*/  ISETP.LT.U32.AND P0, PT, R12, R17, PT ;  /* 0x000000110c00720c */ /* 0x000fe40003f01070 */
[----:B------:R-:W-:Y:S02]  /*0910*/  SEL R14, R14, 0x1, !P4 ;  /* 0x000000010e0e7807 */ /* 0x000fe40006000000 */
[----:B------:R-:W-:Y:S02]  /*0920*/  IADD3 R15, P5, PT, R15, 0x700, RZ ;  /* 0x000007000f0f7810 */ /* 0x000fe40007fbe0ff */
[----:B------:R-:W-:-:S02]  /*0930*/  ISETP.LT.AND.EX P0, PT, R13, R18, PT, P0 ;  /* 0x000000120d00720c */ /* 0x000fc40003f01300 */
[----:B------:R-:W-:Y:S01]  /*0940*/  LOP3.LUT P3, RZ, R14, 0xff, RZ, 0xc0, !PT ;  /* 0x000000ff0eff7812 */ /* 0x000fe2000786c0ff */
[----:B------:R-:W-:Y:S01]  /*0950*/  IMAD.X R10, RZ, RZ, R10, P5 ;  /* 0x000000ffff0a7224 */ /* 0x000fe200028e060a */
[-C--:B------:R-:W-:Y:S02]  /*0960*/  SEL R16, R12, R17.reuse, P0 ;  /* 0x000000110c107207 */ /* 0x080fe40000000000 */
[CC--:B------:R-:W-:Y:S02]  /*0970*/  SEL R11, R13.reuse, R18.reuse, P0 ;  /* 0x000000120d0b7207 */ /* 0x0c0fe40000000000 */
[----:B------:R-:W-:Y:S02]  /*0980*/  ISETP.NE.AND P5, PT, R8, RZ, PT ;  /* 0x000000ff0800720c */ /* 0x000fe40003fa5270 */
[----:B------:R-:W-:Y:S02]  /*0990*/  @!P4 SEL R16, R12, R17, !P2 ;  /* 0x000000110c10c207 */ /* 0x000fe40005000000 */
[----:B------:R-:W-:-:S02]  /*09a0*/  @!P4 SEL R11, R13, R18, !P2 ;  /* 0x000000120d0bc207 */ /* 0x000fc40005000000 */
[----:B------:R-:W-:Y:S02]  /*09b0*/  ISETP.EQ.AND P2, PT, R9, UR5, P3 ;  /* 0x0000000509007c0c */ /* 0x000fe40009f42270 */
[-C--:B------:R-:W-:Y:S02]  /*09c0*/  ISETP.LT.U32.AND P0, PT, R15, R16.reuse, PT ;  /* 0x000000100f00720c */ /* 0x080fe40003f01070 */
[----:B------:R-:W-:Y:S02]  /*09d0*/  ISETP.NE.AND P4, PT, R9, UR5, PT ;  /* 0x0000000509007c0c */ /* 0x000fe4000bf85270 */
[----:B------:R-:W-:Y:S02]  /*09e0*/  ISETP.LT.AND.EX P0, PT, R10, R11, PT, P0 ;  /* 0x0000000b0a00720c */ /* 0x000fe40003f01300 */
[----:B------:R-:W-:Y:S02]  /*09f0*/  @!P3 SEL R14, RZ, 0x1, P4 ;  /* 0x00000001ff0eb807 */ /* 0x000fe40002000000 */
[----:B------:R-:W-:-:S02]  /*0a00*/  SEL R12, R15, R16, P0 ;  /* 0x000000100f0c7207 */ /* 0x000fc40000000000 */
[-C--:B------:R-:W-:Y:S02]  /*0a10*/  SEL R13, R10, R11.reuse, P0 ;  /* 0x0000000b0a0d7207 */ /* 0x080fe40000000000 */
[----:B------:R-:W-:Y:S02]  /*0a20*/  SEL R14, R14, 0x1, !P2 ;  /* 0x000000010e0e7807 */ /* 0x000fe40005000000 */
[----:B------:R-:W-:Y:S02]  /*0a30*/  @!P2 SEL R12, R15, R16, !P3 ;  /* 0x000000100f0ca207 */ /* 0x000fe40005800000 */
[----:B------:R-:W-:Y:S01]  /*0a40*/  @!P2 SEL R13, R10, R11, !P3 ;  /* 0x0000000b0a0da207 */ /* 0x000fe20005800000 */
[----:B------:R-:W-:Y:S06]  /*0a50*/  @P5 BRA `(.L_x_858) ;  /* 0xfffffff8002c5947 */ /* 0x000fec000383ffff */
.L_x_857:
[----:B------:R-:W-:Y:S05]  /*0a60*/  BSYNC.RECONVERGENT B2 ;  /* 0x0000000000027941 */ /* 0x000fea0003800200 */
.L_x_856:
        /* <DEDUP_REMOVED lines=14> */
[C---:B---3--:R-:W-:Y:S01]  /*0b50*/  IADD3 R15, P2, PT, R7.reuse, UR10, RZ ;  /* 0x0000000a070f7c10 */ /* 0x048fe2000ff5e0ff */
[----:B0-----:R-:W-:-:S05]  /*0b60*/  VIADD R4, R7, 0x100 ;  /* 0x0000010007047836 */ /* 0x001fca0000000000 */
[----:B------:R-:W-:Y:S01]  /*0b70*/  IADD3 R5, P5, PT, R4, UR10, RZ ;  /* 0x0000000a04057c10 */ /* 0x000fe2000ffbe0ff */
[----:B------:R-:W-:Y:S01]  /*0b80*/  VIADD R4, R7, 0x200 ;  /* 0x0000020007047836 */ /* 0x000fe20000000000 */
[C---:B--2---:R-:W-:Y:S02]  /*0b90*/  ISETP.NE.AND P0, PT, R10.reuse, UR12, PT ;  /* 0x0000000c0a007c0c */ /* 0x044fe4000bf05270 */
[----:B------:R-:W-:Y:S01]  /*0ba0*/  ISETP.EQ.AND P4, PT, R10, UR12, P3 ;  /* 0x0000000c0a007c0c */ /* 0x000fe20009f82270 */
[----:B------:R-:W-:Y:S01]  /*0bb0*/  IMAD.X R10, RZ, RZ, UR11, P2 ;  /* 0x0000000bff0a7e24 */ /* 0x000fe200090e06ff */
[----:B------:R-:W-:Y:S02]  /*0bc0*/  @!P3 SEL R14, RZ, 0x1, P0 ;  /* 0x00000001ff0eb807 */ /* 0x000fe40000000000 */
[----:B------:R-:W-:Y:S02]  /*0bd0*/  ISETP.LT.U32.AND P0, PT, R15, R12, PT ;  /* 0x0000000c0f00720c */ /* 0x000fe40003f01070 */
[----:B------:R-:W-:-:S02]  /*0be0*/  SEL R14, R14, 0x1, !P4 ;  /* 0x000000010e0e7807 */ /* 0x000fc40006000000 */
[-C--:B------:R-:W-:Y:S02]  /*0bf0*/  ISETP.LT.AND.EX P0, PT, R10, R13.reuse, PT, P0 ;  /* 0x0000000d0a00720c */ /* 0x080fe40003f01300 */
[----:B------:R-:W-:Y:S02]  /*0c00*/  LOP3.LUT P2, RZ, R14, 0xff, RZ, 0xc0, !PT ;  /* 0x000000ff0eff7812 */ /* 0x000fe4000784c0ff */
[CC--:B------:R-:W-:Y:S02]  /*0c10*/  SEL R16, R15.reuse, R12.reuse, P0 ;  /* 0x0000000c0f107207 */ /* 0x0c0fe40000000000 */
[----:B------:R-:W-:Y:S02]  /*0c20*/  SEL R11, R10, R13, P0 ;  /* 0x0000000d0a0b7207 */ /* 0x000fe40000000000 */
[----:B----4-:R-:W-:Y:S02]  /*0c30*/  ISETP.NE.AND P0, PT, R6, UR12, PT ;  /* 0x0000000c06007c0c */ /* 0x010fe4000bf05270 */
[----:B------:R-:W-:-:S02]  /*0c40*/  @!P4 SEL R16, R15, R12, !P3 ;  /* 0x0000000c0f10c207 */ /* 0x000fc40005800000 */
[----:B------:R-:W-:Y:S02]  /*0c50*/  @!P4 SEL R11, R10, R13, !P3 ;  /* 0x0000000d0a0bc207 */ /* 0x000fe40005800000 */
[----:B------:R-:W-:Y:S01]  /*0c60*/  ISETP.EQ.AND P4, PT, R6, UR12, P2 ;  /* 0x0000000c06007c0c */ /* 0x000fe20009782270 */
[----:B------:R-:W-:Y:S01]  /*0c70*/  IMAD.X R6, RZ, RZ, UR11, P5 ;  /* 0x0000000bff067e24 */ /* 0x000fe2000a8e06ff */
[----:B------:R-:W-:Y:S02]  /*0c80*/  @!P2 SEL R14, RZ, 0x1, P0 ;  /* 0x00000001ff0ea807 */ /* 0x000fe40000000000 */
        /* <DEDUP_REMOVED lines=22> */
[----:B------:R-:W-:Y:S01]  /*0df0*/  @!P4 SEL R11, R5, R10, !P3 ;  /* 0x0000000a050bc207 */ /* 0x000fe20005800000 */
[----:B------:R-:W-:Y:S01]  /*0e00*/  IMAD.X R5, RZ, RZ, UR11, P5 ;  /* 0x0000000bff057e24 */ /* 0x000fe2000a8e06ff */
[----:B------:R-:W-:Y:S02]  /*0e10*/  @!P4 SEL R6, R8, R13, !P3 ;  /* 0x0000000d0806c207 */ /* 0x000fe40005800000 */
[C---:B------:R-:W-:Y:S02]  /*0e20*/  ISETP.EQ.AND P3, PT, R9.reuse, UR12, P2 ;  /* 0x0000000c09007c0c */ /* 0x040fe40009762270 */
[----:B------:R-:W-:Y:S02]  /*0e30*/  ISETP.LT.U32.AND P0, PT, R4, R11, PT ;  /* 0x0000000b0400720c */ /* 0x000fe40003f01070 */
[----:B------:R-:W-:-:S02]  /*0e40*/  ISETP.NE.AND P4, PT, R9, UR12, PT ;  /* 0x0000000c09007c0c */ /* 0x000fc4000bf85270 */
[CC--:B------:R-:W-:Y:S02]  /*0e50*/  ISETP.LT.AND.EX P0, PT, R5.reuse, R6.reuse, PT, P0 ;  /* 0x000000060500720c */ /* 0x0c0fe40003f01300 */
[----:B------:R-:W-:Y:S02]  /*0e60*/  @!P2 SEL R14, RZ, 0x1, P4 ;  /* 0x00000001ff0ea807 */ /* 0x000fe40002000000 */
[-C--:B------:R-:W-:Y:S02]  /*0e70*/  SEL R12, R4, R11.reuse, P0 ;  /* 0x0000000b040c7207 */ /* 0x080fe40000000000 */
[----:B------:R-:W-:Y:S02]  /*0e80*/  SEL R13, R5, R6, P0 ;  /* 0x00000006050d7207 */ /* 0x000fe40000000000 */
[----:B------:R-:W-:Y:S02]  /*0e90*/  SEL R14, R14, 0x1, !P3 ;  /* 0x000000010e0e7807 */ /* 0x000fe40005800000 */
[----:B------:R-:W-:-:S02]  /*0ea0*/  @!P3 SEL R12, R4, R11, !P2 ;  /* 0x0000000b040cb207 */ /* 0x000fc40005000000 */
[----:B------:R-:W-:-:S07]  /*0eb0*/  @!P3 SEL R13, R5, R6, !P2 ;  /* 0x00000006050db207 */ /* 0x000fce0005000000 */
.L_x_860:
[----:B------:R-:W-:Y:S05]  /*0ec0*/  BSYNC.RECONVERGENT B2 ;  /* 0x0000000000027941 */ /* 0x000fea0003800200 */
.L_x_859:
[----:B------:R-:W-:Y:S05]  /*0ed0*/  @!P1 BRA `(.L_x_855) ;  /* 0x0000000000f09947 */ /* 0x000fea0003800000 */
[----:B------:R-:W-:Y:S01]  /*0ee0*/  ISETP.NE.AND P0, PT, R17, 0x1, PT ;  /* 0x000000011100780c */ /* 0x000fe20003f05270 */
[----:B------:R-:W-:Y:S01]  /*0ef0*/  BSSY.RECONVERGENT B2, `(.L_x_861) ;  /* 0x0000025000027945 */ /* 0x000fe20003800200 */
[----:B------:R-:W-:-:S11]  /*0f00*/  LOP3.LUT P1, RZ, R2, 0x100, RZ, 0xc0, !PT ;  /* 0x0000010002ff7812 */ /* 0x000fd6000782c0ff */
[----:B------:R-:W-:Y:S05]  /*0f10*/  @!P0 BRA `(.L_x_862) ;  /* 0x0000000000888947 */ /* 0x000fea0003800000 */
[----:B------:R-:W0:Y:S01]  /*0f20*/  LDC.64 R4, c[0x0][0x380] ;  /* 0x0000e000ff047b82 */ /* 0x000e220000000a00 */
[----:B------:R-:W2:Y:S01]  /*0f30*/  LDCU.64 UR10, c[0x0][0x390] ;  /* 0x00007200ff0a77ac */ /* 0x000ea20008000a00 */
[----:B------:R-:W3:Y:S01]  /*0f40*/  LDCU UR12, c[0x0][0x38c] ;  /* 0x00007180ff0c77ac */ /* 0x000ee20008000800 */
[----:B0-----:R-:W-:-:S05]  /*0f50*/  IMAD.WIDE.U32 R4, R7, 0x4, R4 ;  /* 0x0000000407047825 */ /* 0x001fca00078e0004 */
[----:B------:R-:W3:Y:S04]  /*0f60*/  LDG.E R2, desc[UR8][R4.64] ;  /* 0x0000000804027981 */ /* 0x000ee8000c1e1900 */
[----:B------:R0:W4:Y:S01]  /*0f70*/  LDG.E R8, desc[UR8][R4.64+0x400] ;  /* 0x0004000804087981 */ /* 0x000122000c1e1900 */
[----:B------:R-:W-:Y:S01]  /*0f80*/  LOP3.LUT P2, RZ, R14, 0xff, RZ, 0xc0, !PT ;  /* 0x000000ff0eff7812 */ /* 0x000fe2000784c0ff */
[C---:B------:R-:W-:Y:S01]  /*0f90*/  VIADD R6, R7.reuse, 0x100 ;  /* 0x0000010007067836 */ /* 0x040fe20000000000 */
[C---:B--2---:R-:W-:Y:S01]  /*0fa0*/  IADD3 R9, P4, PT, R7.reuse, UR10, RZ ;  /* 0x0000000a07097c10 */ /* 0x044fe2000ff9e0ff */
[----:B------:R-:W-:-:S03]  /*0fb0*/  VIADD R7, R7, 0x200 ;  /* 0x0000020007077836 */ /* 0x000fc60000000000 */
[----:B------:R-:W-:Y:S02]  /*0fc0*/  ISETP.LT.U32.AND P0, PT, R9, R12, PT ;  /* 0x0000000c0900720c */ /* 0x000fe40003f01070 */
[C---:B---3--:R-:W-:Y:S02]  /*0fd0*/  ISETP.NE.AND P5, PT, R2.reuse, UR12, PT ;  /* 0x0000000c02007c0c */ /* 0x048fe4000bfa5270 */
        /* <DEDUP_REMOVED lines=12> */
[----:B----4-:R-:W-:-:S02]  /*10a0*/  ISETP.EQ.AND P3, PT, R8, UR12, P4 ;  /* 0x0000000c08007c0c */ /* 0x010fc4000a762270 */
        /* <DEDUP_REMOVED lines=9> */
.L_x_862:
[----:B------:R-:W-:Y:S05]  /*1140*/  BSYNC.RECONVERGENT B2 ;  /* 0x0000000000027941 */ /* 0x000fea0003800200 */
.L_x_861:
        /* <DEDUP_REMOVED lines=21> */
.L_x_855:
[----:B------:R-:W-:Y:S05]  /*12a0*/  BSYNC.RECONVERGENT B1 ;  /* 0x0000000000017941 */ /* 0x000fea0003800200 */
.L_x_854:
[----:B------:R-:W-:-:S09]  /*12b0*/  UISETP.GE.U32.AND UP0, UPT, UR4, 0x100, UPT ;  /* 0x000001000400788c */ /* 0x000fd2000bf06070 */
        /* <DEDUP_REMOVED lines=25> */
.L_x_865:
[----:B------:R-:W-:Y:S05]  /*1450*/  BSYNC.RECONVERGENT B1 ;  /* 0x0000000000017941 */ /* 0x000fea0003800200 */
.L_x_864:
        /* <DEDUP_REMOVED lines=23> */
.L_x_867:
[----:B------:R-:W-:Y:S05]  /*15d0*/  BSYNC.RECONVERGENT B1 ;  /* 0x0000000000017941 */ /* 0x000fea0003800200 */
.L_x_866:
        /* <DEDUP_REMOVED lines=20> */
.L_x_869:
[----:B------:R-:W-:Y:S05]  /*1720*/  BSYNC.RECONVERGENT B1 ;  /* 0x0000000000017941 */ /* 0x000fea0003800200 */
.L_x_868:
        /* <DEDUP_REMOVED lines=20> */
.L_x_871:
[----:B------:R-:W-:Y:S05]  /*1870*/  BSYNC.RECONVERGENT B1 ;  /* 0x0000000000017941 */ /* 0x000fea0003800200 */
.L_x_870:
        /* <DEDUP_REMOVED lines=20> */
.L_x_873:
[----:B------:R-:W-:Y:S05]  /*19c0*/  BSYNC.RECONVERGENT B1 ;  /* 0x0000000000017941 */ /* 0x000fea0003800200 */
.L_x_872:
[----:B------:R-:W-:Y:S04]  /*19d0*/  BSSY.RECONVERGENT B1, `(.L_x_874) ;  /* 0x000000a000017945 */ /* 0x000fe80003800200 */
[----:B------:R-:W-:Y:S05]  /*19e0*/  @P1 BRA `(.L_x_875) ;  /* 0x0000000000201947 */ /* 0x000fea0003800000 */
[----:B0-----:R-:W0:Y:S01]  /*19f0*/  S2R R5, SR_CgaCtaId ;  /* 0x0000000000057919 */ /* 0x001e220000008800 */
[----:B--2---:R-:W-:Y:S02]  /*1a00*/  MOV R4, 0x400 ;  /* 0x0000040000047802 */ /* 0x004fe40000000f00 */
[----:B------:R-:W-:-:S04]  /*1a10*/  SHF.R.U32.HI R2, RZ, 0x1, R3 ;  /* 0x00000001ff027819 */ /* 0x000fc80000011603 */
[----:B------:R-:W-:Y:S02]  /*1a20*/  LOP3.LUT R2, R2, 0x1f0, RZ, 0xc0, !PT ;  /* 0x000001f002027812 */ /* 0x000fe400078ec0ff */
[----:B0-----:R-:W-:-:S05]  /*1a30*/  LEA R5, R5, R4, 0x18 ;  /* 0x0000000405057211 */ /* 0x001fca00078ec0ff */
[----:B------:R-:W-:-:S05]  /*1a40*/  IMAD.IADD R5, R2, 0x1, R5 ;  /* 0x0000000102057824 */ /* 0x000fca00078e0205 */
[----:B------:R0:W-:Y:S04]  /*1a50*/  STS.64 [R5+0x10], R12 ;  /* 0x0000100c05007388 */ /* 0x0001e80000000a00 */
[----:B------:R0:W-:Y:S02]  /*1a60*/  STS.U8 [R5+0x8], R14 ;  /* 0x0000080e05007388 */ /* 0x0001e40000000000 */
.L_x_875:
[----:B------:R-:W-:Y:S05]  /*1a70*/  BSYNC.RECONVERGENT B1 ;  /* 0x0000000000017941 */ /* 0x000fea0003800200 */
.L_x_874:
        /* <DEDUP_REMOVED lines=8> */
[----:B0-2---:R-:W0:Y:S04]  /*1b00*/  LDS.64 R4, [UR5+0x20] ;  /* 0x00002005ff047984 */ /* 0x005e280008000a00 */
[----:B------:R-:W2:Y:S04]  /*1b10*/  LDS.U8 R15, [UR5+0x28] ;  /* 0x00002805ff0f7984 */ /* 0x000ea80008000000 */
[----:B------:R-:W1:Y:S04]  /*1b20*/  LDS.64 R8, [UR5+0x30] ;  /* 0x00003005ff087984 */ /* 0x000e680008000a00 */
[----:B------:R-:W1:Y:S04]  /*1b30*/  LDS.U8 R16, [UR5+0x38] ;  /* 0x00003805ff107984 */ /* 0x000e680008000000 */
[----:B----4-:R-:W4:Y:S04]  /*1b40*/  LDS.64 R6, [UR5+0x40] ;  /* 0x00004005ff067984 */ /* 0x010f280008000a00 */
[----:B------:R-:W4:Y:S04]  /*1b50*/  LDS.U8 R17, [UR5+0x48] ;  /* 0x00004805ff117984 */ /* 0x000f280008000000 */
[----:B------:R-:W4:Y:S01]  /*1b60*/  LDS.64 R2, [UR5+0x50] ;  /* 0x00005005ff027984 */ /* 0x000f220008000a00 */
[----:B-----5:R-:W-:-:S02]  /*1b70*/  ISETP.NE.AND P2, PT, R10, RZ, PT ;  /* 0x000000ff0a00720c */ /* 0x020fc40003f45270 */
[----:B0-----:R-:W-:Y:S02]  /*1b80*/  ISETP.LT.U32.AND P0, PT, R4, R12, PT ;  /* 0x0000000c0400720c */ /* 0x001fe40003f01070 */
[----:B------:R-:W-:Y:S02]  /*1b90*/  @P4 SEL R10, R14, 0x1, !P2 ;  /* 0x000000010e0a4807 */ /* 0x000fe40005000000 */
[----:B------:R-:W-:Y:S01]  /*1ba0*/  ISETP.LT.AND.EX P0, PT, R5, R13, PT, P0 ;  /* 0x0000000d0500720c */ /* 0x000fe20003f01300 */
[----:B------:R-:W-:Y:S01]  /*1bb0*/  LDS.U8 R14, [UR5+0x78] ;  /* 0x00007805ff0e7984 */ /* 0x000fe20008000000 */
[----:B------:R-:W-:Y:S02]  /*1bc0*/  LOP3.LUT P3, RZ, R10, 0xff, RZ, 0xc0, !PT ;  /* 0x000000ff0aff7812 */ /* 0x000fe4000786c0ff */
[----:B--2---:R-:W-:-:S03]  /*1bd0*/  ISETP.NE.AND P5, PT, R15, RZ, PT ;  /* 0x000000ff0f00720c */ /* 0x004fc60003fa5270 */
[C---:B-1-3--:R-:W-:Y:S02]  /*1be0*/  @P2 SEL R12, R4.reuse, R12, P0 ;  /* 0x0000000c040c2207 */ /* 0x04afe40000000000 */
[C---:B------:R-:W-:Y:S02]  /*1bf0*/  @P2 SEL R13, R5.reuse, R13, P0 ;  /* 0x0000000d050d2207 */ /* 0x040fe40000000000 */
[----:B------:R-:W-:Y:S02]  /*1c00*/  SEL R11, R4, R12, !P4 ;  /* 0x0000000c040b7207 */ /* 0x000fe40006000000 */
[----:B------:R-:W-:Y:S01]  /*1c10*/  SEL R13, R5, R13, !P4 ;  /* 0x0000000d050d7207 */ /* 0x000fe20006000000 */
[----:B------:R-:W-:Y:S01]  /*1c20*/  LDS.U8 R12, [UR5+0x68] ;  /* 0x00006805ff0c7984 */ /* 0x000fe20008000000 */
[----:B------:R-:W-:Y:S02]  /*1c30*/  ISETP.LT.U32.AND P0, PT, R8, R11, PT ;  /* 0x0000000b0800720c */ /* 0x000fe40003f01070 */
[----:B------:R-:W-:Y:S01]  /*1c40*/  @P3 SEL R15, R10, 0x1, !P5 ;  /* 0x000000010a0f3807 */ /* 0x000fe20006800000 */
[----:B------:R-:W-:Y:S01]  /*1c50*/  LDS.64 R4, [UR5+0x60] ;  /* 0x00006005ff047984 */ /* 0x000fe20008000a00 */
[----:B------:R-:W-:-:S02]  /*1c60*/  ISETP.LT.AND.EX P0, PT, R9, R13, PT, P0 ;  /* 0x0000000d0900720c */ /* 0x000fc40003f01300 */
[----:B------:R-:W-:Y:S01]  /*1c70*/  LOP3.LUT P2, RZ, R15, 0xff, RZ, 0xc0, !PT ;  /* 0x000000ff0fff7812 */ /* 0x000fe2000784c0ff */
[----:B------:R-:W0:Y:S01]  /*1c80*/  LDS.U8 R10, [UR5+0x58] ;  /* 0x00005805ff0a7984 */ /* 0x000e220008000000 */
[----:B------:R-:W-:Y:S02]  /*1c90*/  @P5 SEL R11, R8, R11, P0 ;  /* 0x0000000b080b5207 */ /* 0x000fe40000000000 */
[----:B------:R-:W-:Y:S02]  /*1ca0*/  ISETP.NE.AND P4, PT, R16, RZ, PT ;  /* 0x000000ff1000720c */ /* 0x000fe40003f85270 */
[C---:B------:R-:W-:Y:S02]  /*1cb0*/  @P5 SEL R13, R9.reuse, R13, P0 ;  /* 0x0000000d090d5207 */ /* 0x040fe40000000000 */
[----:B------:R-:W-:Y:S02]  /*1cc0*/  SEL R11, R8, R11, !P3 ;  /* 0x0000000b080b7207 */ /* 0x000fe40005800000 */
[----:B------:R-:W-:-:S02]  /*1cd0*/  SEL R13, R9, R13, !P3 ;  /* 0x0000000d090d7207 */ /* 0x000fc40005800000 */
[----:B----4-:R-:W-:Y:S01]  /*1ce0*/  ISETP.LT.U32.AND P0, PT, R6, R11, PT ;  /* 0x0000000b0600720c */ /* 0x010fe20003f01070 */
[----:B------:R-:W1:Y:S01]  /*1cf0*/  LDS.64 R8, [UR5+0x70] ;  /* 0x00007005ff087984 */ /* 0x000e620008000a00 */
[----:B------:R-:W-:Y:S02]  /*1d00*/  @P2 SEL R16, R15, 0x1, !P4 ;  /* 0x000000010f102807 */ /* 0x000fe40006000000 */
[----:B------:R-:W-:Y:S02]  /*1d10*/  ISETP.LT.AND.EX P0, PT, R7, R13, PT, P0 ;  /* 0x0000000d0700720c */ /* 0x000fe40003f01300 */
[----:B------:R-:W-:Y:S02]  /*1d20*/  LOP3.LUT P5, RZ, R16, 0xff, RZ, 0xc0, !PT ;  /* 0x000000ff10ff7812 */ /* 0x000fe400078ac0ff */
[----:B------:R-:W-:Y:S02]  /*1d30*/  @P4 SEL R11, R6, R11, P0 ;  /* 0x0000000b060b4207 */ /* 0x000fe40000000000 */
[----:B------:R-:W-:-:S02]  /*1d40*/  ISETP.NE.AND P3, PT, R17, RZ, PT ;  /* 0x000000ff1100720c */ /* 0x000fc40003f65270 */
[C---:B------:R-:W-:Y:S02]  /*1d50*/  @P4 SEL R13, R7.reuse, R13, P0 ;  /* 0x0000000d070d4207 */ /* 0x040fe40000000000 */
[----:B------:R-:W-:Y:S02]  /*1d60*/  SEL R11, R6, R11, !P2 ;  /* 0x0000000b060b7207 */ /* 0x000fe40005000000 */
[----:B------:R-:W-:Y:S02]  /*1d70*/  SEL R13, R7, R13, !P2 ;  /* 0x0000000d070d7207 */ /* 0x000fe40005000000 */
[----:B------:R-:W-:Y:S01]  /*1d80*/  ISETP.LT.U32.AND P0, PT, R2, R11, PT ;  /* 0x0000000b0200720c */ /* 0x000fe20003f01070 */
[----:B------:R-:W2:Y:S01]  /*1d90*/  LDS.64 R6, [UR5+0x80] ;  /* 0x00008005ff067984 */ /* 0x000ea20008000a00 */
[----:B------:R-:W-:Y:S02]  /*1da0*/  @P5 SEL R17, R16, 0x1, !P3 ;  /* 0x0000000110115807 */ /* 0x000fe40005800000 */
[----:B------:R-:W-:-:S02]  /*1db0*/  ISETP.LT.AND.EX P0, PT, R3, R13, PT, P0 ;  /* 0x0000000d0300720c */ /* 0x000fc40003f01300 */
[----:B------:R-:W-:Y:S02]  /*1dc0*/  LOP3.LUT P4, RZ, R17, 0xff, RZ, 0xc0, !PT ;  /* 0x000000ff11ff7812 */ /* 0x000fe4000788c0ff */
[----:B------:R-:W-:Y:S02]  /*1dd0*/  @P3 SEL R11, R2, R11, P0 ;  /* 0x0000000b020b3207 */ /* 0x000fe40000000000 */
[C---:B------:R-:W-:Y:S02]  /*1de0*/  @P3 SEL R13, R3.reuse, R13, P0 ;  /* 0x0000000d030d3207 */ /* 0x040fe40000000000 */
[----:B0-----:R-:W-:Y:S02]  /*1df0*/  ISETP.NE.AND P2, PT, R10, RZ, PT ;  /* 0x000000ff0a00720c */ /* 0x001fe40003f45270 */
[----:B------:R-:W-:Y:S02]  /*1e00*/  SEL R11, R2, R11, !P5 ;  /* 0x0000000b020b7207 */ /* 0x000fe40006800000 */
[----:B------:R-:W-:-:S02]  /*1e10*/  SEL R13, R3, R13, !P5 ;  /* 0x0000000d030d7207 */ /* 0x000fc40006800000 */
[----:B------:R-:W-:Y:S02]  /*1e20*/  ISETP.LT.U32.AND P0, PT, R4, R11, PT ;  /* 0x0000000b0400720c */ /* 0x000fe40003f01070 */
[----:B------:R-:W-:Y:S02]  /*1e30*/  @P4 SEL R10, R17, 0x1, !P2 ;  /* 0x00000001110a4807 */ /* 0x000fe40005000000 */
[C---:B------:R-:W-:Y:S02]  /*1e40*/  ISETP.LT.AND.EX P0, PT, R5.reuse, R13, PT, P0 ;  /* 0x0000000d0500720c */ /* 0x040fe40003f01300 */
[----:B------:R-:W-:Y:S02]  /*1e50*/  ISETP.NE.AND P3, PT, R12, RZ, PT ;  /* 0x000000ff0c00720c */ /* 0x000fe40003f65270 */
[----:B------:R-:W-:Y:S02]  /*1e60*/  @P2 SEL R11, R4, R11, P0 ;  /* 0x0000000b040b2207 */ /* 0x000fe40000000000 */
[----:B------:R-:W-:-:S02]  /*1e70*/  @P2 SEL R13, R5, R13, P0 ;  /* 0x0000000d050d2207 */ /* 0x000fc40000000000 */
[----:B------:R-:W-:Y:S02]  /*1e80*/  SEL R3, R4, R11, !P4 ;  /* 0x0000000b04037207 */ /* 0x000fe40006000000 */
[----:B------:R-:W-:Y:S02]  /*1e90*/  LOP3.LUT P5, RZ, R10, 0xff, RZ, 0xc0, !PT ;  /* 0x000000ff0aff7812 */ /* 0x000fe400078ac0ff */
[----:B------:R-:W-:Y:S02]  /*1ea0*/  SEL R5, R5, R13, !P4 ;  /* 0x0000000d05057207 */ /* 0x000fe40006000000 */
[----:B-1----:R-:W-:Y:S02]  /*1eb0*/  ISETP.LT.U32.AND P0, PT, R8, R3, PT ;  /* 0x000000030800720c */ /* 0x002fe40003f01070 */
        /* <DEDUP_REMOVED lines=16> */
.L_x_863:
        /* <DEDUP_REMOVED lines=32> */
[----:B------:R-:W-:Y:S02]  /*21c0*/  @!P0 SEL R13, R6, R13, P4 ;  /* 0x0000000d060d8207 */ /* 0x000fe40002000000 */
[----:B------:R-:W-:Y:S02]  /*21d0*/  @P0 PRMT R14, R4, 0x7610, R14 ;  /* 0x00007610040e0816 */ /* 0x000fe4000000000e */
[----:B------:R-:W-:Y:S02]  /*21e0*/  @P0 SEL R12, R9, R12, !P6 ;  /* 0x0000000c090c0207 */ /* 0x000fe40007000000 */
[----:B------:R-:W-:-:S07]  /*21f0*/  @P0 SEL R13, R6, R13, !P6 ;  /* 0x0000000d060d0207 */ /* 0x000fce0007000000 */
.L_x_878:
[----:B------:R-:W-:Y:S05]  /*2200*/  BSYNC.RECONVERGENT B1 ;  /* 0x0000000000017941 */ /* 0x000fea0003800200 */
.L_x_877:
[----:B------:R-:W-:Y:S01]  /*2210*/  ISETP.GT.AND P4, PT, R5, R2, PT ;  /* 0x000000020500720c */ /* 0x000fe20003f84270 */
[----:B----4-:R3:W4:Y:S01]  /*2220*/  SHFL.DOWN PT, R7, R12, 0x2, R2 ;  /* 0x084000000c077989 */ /* 0x01072200000e0002 */
[----:B------:R-:W-:Y:S01]  /*2230*/  LOP3.LUT R5, R14, 0xff, RZ, 0xc0, !PT ;  /* 0x000000ff0e057812 */ /* 0x000fe200078ec0ff */
        /* <DEDUP_REMOVED lines=11> */
[----:B------:R-:W-:Y:S02]  /*22f0*/  @!P0 ISETP.LT.AND.EX P5, PT, R6, R13, PT, P5 ;  /* 0x0000000d0600820c */ /* 0x000fe40003fa1350 */
[----:B------:R-:W-:Y:S02]  /*2300*/  @P0 SEL R4, R5, R14, !P6 ;  /* 0x0000000e05040207 */ /* 0x000fe40007000000 */
[----:B--23--:R-:W-:-:S02]  /*2310*/  @!P0 SEL R12, R7, R12, P5 ;  /* 0x0000000c070c8207 */ /* 0x00cfc40002800000 */
[----:B------:R-:W-:Y:S02]  /*2320*/  @!P0 SEL R13, R6, R13, P5 ;  /* 0x0000000d060d8207 */ /* 0x000fe40002800000 */
[----:B------:R-:W-:Y:S02]  /*2330*/  @P0 PRMT R14, R4, 0x7610, R14 ;  /* 0x00007610040e0816 */ /* 0x000fe4000000000e */
[----:B------:R-:W-:Y:S02]  /*2340*/  @P0 SEL R12, R7, R12, !P6 ;  /* 0x0000000c070c0207 */ /* 0x000fe40007000000 */
[----:B------:R-:W-:-:S07]  /*2350*/  @P0 SEL R13, R6, R13, !P6 ;  /* 0x0000000d060d0207 */ /* 0x000fce0007000000 */
.L_x_880:
[----:B------:R-:W-:Y:S05]  /*2360*/  BSYNC.RECONVERGENT B1 ;  /* 0x0000000000017941 */ /* 0x000fea0003800200 */
.L_x_879:
[----:B0-----:R-:W-:Y:S01]  /*2370*/  LOP3.LUT R5, R14, 0xff, RZ, 0xc0, !PT ;  /* 0x000000ff0e057812 */ /* 0x001fe200078ec0ff */
[----:B----4-:R0:W4:Y:S01]  /*2380*/  SHFL.DOWN PT, R7, R12, 0x4, R2 ;  /* 0x088000000c077989 */ /* 0x01012200000e0002 */
        /* <DEDUP_REMOVED lines=18> */
.L_x_882:
[----:B------:R-:W-:Y:S05]  /*24b0*/  BSYNC.RECONVERGENT B1 ;  /* 0x0000000000017941 */ /* 0x000fea0003800200 */
.L_x_881:
        /* <DEDUP_REMOVED lines=20> */
.L_x_884:
[----:B------:R-:W-:Y:S05]  /*2600*/  BSYNC.RECONVERGENT B1 ;  /* 0x0000000000017941 */ /* 0x000fea0003800200 */
.L_x_883:
        /* <DEDUP_REMOVED lines=8> */
[----:B--23--:R-:W-:-:S04]  /*2690*/  LOP3.LUT P2, R2, R14, 0xff, RZ, 0xc0, !PT ;  /* 0x000000ff0e027812 */ /* 0x00cfc8000784c0ff */
[----:B------:R-:W-:-:S13]  /*26a0*/  PLOP3.LUT P0, PT, P2, P0, PT, 0x2f, 0xf2 ;  /* 0x0000000000f2781c */ /* 0x000fda0001700577 */
[----:B----4-:R-:W-:Y:S02]  /*26b0*/  @!P0 ISETP.LT.U32.AND P2, PT, R7, R12, PT ;  /* 0x0000000c0700820c */ /* 0x010fe40003f41070 */
        /* <DEDUP_REMOVED lines=9> */
.L_x_886:
[----:B------:R-:W-:Y:S05]  /*2750*/  BSYNC.RECONVERGENT B1 ;  /* 0x0000000000017941 */ /* 0x000fea0003800200 */
.L_x_885:
[----:B------:R-:W-:Y:S04]  /*2760*/  BSSY.RECONVERGENT B1, `(.L_x_887) ;  /* 0x000000a000017945 */ /* 0x000fe80003800200 */
[----:B------:R-:W-:Y:S05]  /*2770*/  @P1 BRA `(.L_x_888) ;  /* 0x0000000000201947 */ /* 0x000fea0003800000 */
[----:B0-----:R-:W0:Y:S01]  /*2780*/  S2R R5, SR_CgaCtaId ;  /* 0x0000000000057919 */ /* 0x001e220000008800 */
[----:B------:R-:W-:Y:S02]  /*2790*/  MOV R4, 0x400 ;  /* 0x0000040000047802 */ /* 0x000fe40000000f00 */
[----:B--23--:R-:W-:-:S04]  /*27a0*/  SHF.R.U32.HI R2, RZ, 0x1, R3 ;  /* 0x00000001ff027819 */ /* 0x00cfc80000011603 */
[----:B------:R-:W-:Y:S02]  /*27b0*/  LOP3.LUT R2, R2, 0x1f0, RZ, 0xc0, !PT ;  /* 0x000001f002027812 */ /* 0x000fe400078ec0ff */
[----:B0-----:R-:W-:-:S05]  /*27c0*/  LEA R5, R5, R4, 0x18 ;  /* 0x0000000405057211 */ /* 0x001fca00078ec0ff */
[----:B------:R-:W-:-:S05]  /*27d0*/  IMAD.IADD R5, R2, 0x1, R5 ;  /* 0x0000000102057824 */ /* 0x000fca00078e0205 */
[----:B------:R0:W-:Y:S04]  /*27e0*/  STS.64 [R5+0x10], R12 ;  /* 0x0000100c05007388 */ /* 0x0001e80000000a00 */
[----:B------:R0:W-:Y:S02]  /*27f0*/  STS.U8 [R5+0x8], R14 ;  /* 0x0000080e05007388 */ /* 0x0001e40000000000 */
.L_x_888:
[----:B------:R-:W-:Y:S05]  /*2800*/  BSYNC.RECONVERGENT B1 ;  /* 0x0000000000017941 */ /* 0x000fea0003800200 */
.L_x_887:
[----:B------:R-:W-:Y:S01]  /*2810*/  BAR.SYNC.DEFER_BLOCKING 0x0 ;  /* 0x0000000000007b1d */ /* 0x000fe20000010000 */
[----:B------:R-:W-:-:S13]  /*2820*/  ISETP.NE.AND P1, PT, R3, RZ, PT ;  /* 0x000000ff0300720c */ /* 0x000fda0003f25270 */
[----:B------:R-:W-:Y:S05]  /*2830*/  @P1 BRA `(.L_x_876) ;  /* 0x0000002c00401947 */ /* 0x000fea0003800000 */
[----:B------:R-:W-:Y:S02]  /*2840*/  UISETP.GE.U32.AND UP0, UPT, UR4, 0x21, UPT ;  /* 0x000000210400788c */ /* 0x000fe4000bf06070 */
[----:B------:R-:W-:Y:S02]  /*2850*/  UISETP.GE.U32.AND UP1, UPT, UR4, 0x41, UPT ;  /* 0x000000410400788c */ /* 0x000fe4000bf26070 */
[----:B------:R-:W-:Y:S02]  /*2860*/  UISETP.GE.U32.AND UP2, UPT, UR4, 0x61, UPT ;  /* 0x000000610400788c */ /* 0x000fe4000bf46070 */
[----:B------:R-:W-:Y:S02]  /*2870*/  UISETP.GE.U32.AND UP3, UPT, UR4, 0x81, UPT ;  /* 0x000000810400788c */ /* 0x000fe4000bf66070 */
[----:B------:R-:W-:Y:S02]  /*2880*/  UISETP.GE.U32.AND UP4, UPT, UR4, 0xa1, UPT ;  /* 0x000000a10400788c */ /* 0x000fe4000bf86070 */
[----:B------:R-:W-:-:S02]  /*2890*/  UISETP.GE.U32.AND UP5, UPT, UR4, 0xc1, UPT ;  /* 0x000000c10400788c */ /* 0x000fc4000bfa6070 */
[----:B------:R-:W-:Y:S01]  /*28a0*/  UISETP.GE.U32.AND UP6, UPT, UR4, 0xe1, UPT ;  /* 0x000000e10400788c */ /* 0x000fe2000bfc6070 */
[----:B------:R-:W-:Y:S10]  /*28b0*/  BRA.U !UP0, `(.L_x_889) ;  /* 0x00000001083c7547 */ /* 0x000ff4000b800000 */
[----:B------:R-:W5:Y:S01]  /*28c0*/  S2UR UR6, SR_CgaCtaId ;  /* 0x00000000000679c3 */ /* 0x000f620000008800 */
[----:B------:R-:W-:Y:S01]  /*28d0*/  UMOV UR5, 0x400 ;  /* 0x0000040000057882 */ /* 0x000fe20000000000 */
[----:B------:R-:W-:Y:S01]  /*28e0*/  LOP3.LUT P3, RZ, R14, 0xff, RZ, 0xc0, !PT ;  /* 0x000000ff0eff7812 */ /* 0x000fe2000786c0ff */
[----:B-----5:R-:W-:-:S09]  /*28f0*/  ULEA UR5, UR6, UR5, 0x18 ;  /* 0x0000000506057291 */ /* 0x020fd2000f8ec0ff */
[----:B0-----:R-:W0:Y:S04]  /*2900*/  LDS.U8 R4, [UR5+0x18] ;  /* 0x00001805ff047984 */ /* 0x001e280008000000 */
[----:B--23--:R-:W2:Y:S01]  /*2910*/  LDS.64 R2, [UR5+0x20] ;  /* 0x00002005ff027984 */ /* 0x00cea20008000a00 */
[----:B0-----:R-:W-:Y:S02]  /*2920*/  ISETP.NE.AND P2, PT, R4, RZ, PT ;  /* 0x000000ff0400720c */ /* 0x001fe40003f45270 */
[----:B--2---:R-:W-:Y:S02]  /*2930*/  ISETP.LT.U32.AND P0, PT, R2, R12, PT ;  /* 0x0000000c0200720c */ /* 0x004fe40003f01070 */
[----:B------:R-:W-:Y:S02]  /*2940*/  @P3 SEL R4, R14, 0x1, !P2 ;  /* 0x000000010e043807 */ /* 0x000fe40005000000 */
[----:B------:R-:W-:-:S02]  /*2950*/  ISETP.LT.AND.EX P0, PT, R3, R13, PT, P0 ;  /* 0x0000000d0300720c */ /* 0x000fc40003f01300 */
[----:B------:R-:W-:-:S05]  /*2960*/  PRMT R14, R4, 0x7610, R14 ;  /* 0x00007610040e7816 */ /* 0x000fca000000000e */
[C---:B------:R-:W-:Y:S02]  /*2970*/  @P2 SEL R12, R2.reuse, R12, P0 ;  /* 0x0000000c020c2207 */ /* 0x040fe40000000000 */
[C---:B------:R-:W-:Y:S02]  /*2980*/  @P2 SEL R13, R3.reuse, R13, P0 ;  /* 0x0000000d030d2207 */ /* 0x040fe40000000000 */
[----:B------:R-:W-:Y:S02]  /*2990*/  SEL R12, R2, R12, !P3 ;  /* 0x0000000c020c7207 */ /* 0x000fe40005800000 */
[----:B------:R-:W-:-:S07]  /*29a0*/  SEL R13, R3, R13, !P3 ;  /* 0x0000000d030d7207 */ /* 0x000fce0005800000 */
.L_x_889:
[----:B------:R-:W-:Y:S05]  /*29b0*/  BRA.U !UP1, `(.L_x_890) ;  /* 0x00000001093c7547 */ /* 0x000fea000b800000 */
        /* <DEDUP_REMOVED lines=15> */
.L_x_890:
        /* <DEDUP_REMOVED lines=16> */
.L_x_891:
        /* <DEDUP_REMOVED lines=16> */
.L_x_892:
        /* <DEDUP_REMOVED lines=16> */
.L_x_893:
        /* <DEDUP_REMOVED lines=16> */
.L_x_894:
        /* <DEDUP_REMOVED lines=17> */
.L_x_853:
        /* <DEDUP_REMOVED lines=10> */
[----:B------:R-:W-:Y:S01]  /*3060*/  UIADD3 UR10, UPT, UPT, UR4, -0x400, URZ ;  /* 0xfffffc00040a7890 */ /* 0x000fe2000fffe0ff */
[----:B------:R-:W-:-:S03]  /*3070*/  IMAD.MOV.U32 R16, RZ, RZ, 0x400 ;  /* 0x00000400ff107424 */ /* 0x000fc600078e00ff */
[----:B------:R-:W-:Y:S01]  /*3080*/  UISETP.GE.U32.AND UP0, UPT, UR10, 0x400, UPT ;  /* 0x000004000a00788c */ /* 0x000fe2000bf06070 */
        /* <DEDUP_REMOVED lines=11> */
[CC--:B------:R-:W-:Y:S02]  /*3140*/  ISETP.LT.AND.EX P1, PT, R8.reuse, R13.reuse, PT, P1 ;  /* 0x0000000d0800720c */ /* 0x0c0fe40003f21310 */
[----:B------:R-:W-:Y:S01]  /*3150*/  ISETP.NE.AND P3, PT, R7, UR5, PT ;  /* 0x0000000507007c0c */ /* 0x000fe2000bf65270 */
[----:B------:R-:W-:Y:S02]  /*3160*/  IMAD.X R4, RZ, RZ, R8, P4 ;  /* 0x000000ffff047224 */ /* 0x000fe400020e0608 */
[----:B------:R-:W-:Y:S02]  /*3170*/  @!P2 SEL R12, R9, R12, P1 ;  /* 0x0000000c090ca207 */ /* 0x000fe40000800000 */
[----:B------:R-:W-:Y:S02]  /*3180*/  @!P2 SEL R13, R8, R13, P1 ;  /* 0x0000000d080da207 */ /* 0x000fe40000800000 */
[----:B------:R-:W-:-:S02]  /*3190*/  SEL R12, R12, R9, P0 ;  /* 0x000000090c0c7207 */ /* 0x000fc40000000000 */
[----:B------:R-:W-:Y:S02]  /*31a0*/  SEL R13, R13, R8, P0 ;  /* 0x000000080d0d7207 */ /* 0x000fe40000000000 */
[-C--:B------:R-:W-:Y:S02]  /*31b0*/  ISETP.LT.U32.AND P1, PT, R5, R12.reuse, PT ;  /* 0x0000000c0500720c */ /* 0x080fe40003f21070 */
[----:B------:R-:W-:Y:S02]  /*31c0*/  ISETP.EQ.OR P0, PT, R6, UR5, P0 ;  /* 0x0000000506007c0c */ /* 0x000fe40008702670 */
[----:B------:R-:W-:Y:S02]  /*31d0*/  ISETP.LT.AND.EX P1, PT, R4, R13, PT, P1 ;  /* 0x0000000d0400720c */ /* 0x000fe40003f21310 */
[----:B------:R-:W-:Y:S02]  /*31e0*/  ISETP.EQ.OR P2, PT, R7, UR5, P0 ;  /* 0x0000000507007c0c */ /* 0x000fe40008742670 */
[----:B------:R-:W-:-:S02]  /*31f0*/  @!P3 SEL R12, R5, R12, P1 ;  /* 0x0000000c050cb207 */ /* 0x000fc40000800000 */
[----:B------:R-:W-:Y:S02]  /*3200*/  @!P3 SEL R13, R4, R13, P1 ;  /* 0x0000000d040db207 */ /* 0x000fe40000800000 */
[----:B------:R-:W-:Y:S02]  /*3210*/  SEL R14, RZ, 0x1, !P2 ;  /* 0x00000001ff0e7807 */ /* 0x000fe40005000000 */
[----:B------:R-:W-:Y:S02]  /*3220*/  SEL R12, R12, R5, P0 ;  /* 0x000000050c0c7207 */ /* 0x000fe40000000000 */
[----:B------:R-:W-:Y:S01]  /*3230*/  SEL R13, R13, R4, P0 ;  /* 0x000000040d0d7207 */ /* 0x000fe20000000000 */
[----:B------:R-:W-:Y:S06]  /*3240*/  BRA.U !UP0, `(.L_x_895) ;  /* 0x0000000508007547 */ /* 0x000fec000b800000 */
[----:B------:R-:W-:Y:S01]  /*3250*/  IMAD.MOV.U32 R16, RZ, RZ, 0x400 ;  /* 0x00000400ff107424 */ /* 0x000fe200078e00ff */
[----:B------:R-:W0:Y:S01]  /*3260*/  LDCU UR5, c[0x0][0x38c] ;  /* 0x00007180ff0577ac */ /* 0x000e220008000800 */
[----:B------:R-:W2:Y:S01]  /*3270*/  LDCU UR4, c[0x0][0x3a0] ;  /* 0x00007400ff0477ac */ /* 0x000ea20008000800 */
[----:B------:R-:W3:Y:S01]  /*3280*/  LDCU.64 UR6, c[0x0][0x390] ;  /* 0x00007200ff0677ac */ /* 0x000ee20008000a00 */
[----:B------:R-:W-:-:S03]  /*3290*/  NOP ;  /* 0x0000000000007918 */ /* 0x000fc60000000000 */
.L_x_897:
[----:B------:R-:W-:-:S05]  /*32a0*/  IMAD.WIDE.U32 R4, R16, 0x4, R2 ;  /* 0x0000000410047825 */ /* 0x000fca00078e0002 */
[----:B------:R-:W0:Y:S04]  /*32b0*/  LDG.E R9, desc[UR8][R4.64] ;  /* 0x0000000804097981 */ /* 0x000e28000c1e1900 */
[----:B------:R-:W4:Y:S04]  /*32c0*/  LDG.E R6, desc[UR8][R4.64+0x400] ;  /* 0x0004000804067981 */ /* 0x000f28000c1e1900 */
[----:B------:R-:W5:Y:S04]  /*32d0*/  LDG.E R7, desc[UR8][R4.64+0x800] ;  /* 0x0008000804077981 */ /* 0x000f68000c1e1900 */
[----:B------:R1:W2:Y:S01]  /*32e0*/  LDG.E R8, desc[UR8][R4.64+0xc00] ;  /* 0x000c000804087981 */ /* 0x0002a2000c1e1900 */
[----:B------:R-:W-:-:S02]  /*32f0*/  LOP3.LUT P2, RZ, R14, 0xff, RZ, 0xc0, !PT ;  /* 0x000000ff0eff7812 */ /* 0x000fc4000784c0ff */
[----:B0-----:R-:W-:Y:S02]  /*3300*/  ISETP.NE.AND P3, PT, R9, UR5, PT ;  /* 0x0000000509007c0c */ /* 0x001fe4000bf65270 */
[----:B---3--:R-:W-:Y:S02]  /*3310*/  IADD3 R9, P1, P4, R15, UR6, R16 ;  /* 0x000000060f097c10 */ /* 0x008fe4000fc3e010 */
[----:B------:R-:W-:Y:S02]  /*3320*/  SEL R11, RZ, 0x1, P3 ;  /* 0x00000001ff0b7807 */ /* 0x000fe40001800000 */
[----:B------:R-:W-:Y:S02]  /*3330*/  ISETP.LT.U32.AND P0, PT, R9, R12, PT ;  /* 0x0000000c0900720c */ /* 0x000fe40003f01070 */
[----:B------:R-:W-:-:S03]  /*3340*/  IADD3.X R10, PT, PT, RZ, UR7, RZ, P1, P4 ;  /* 0x00000007ff0a7c10 */ /* 0x000fc60008fe84ff */
[----:B------:R-:W-:Y:S02]  /*3350*/  @P2 SEL R11, R14, 0x1, P3 ;  /* 0x000000010e0b2807 */ /* 0x000fe40001800000 */
[CC--:B------:R-:W-:Y:S02]  /*3360*/  ISETP.LT.AND.EX P0, PT, R10.reuse, R13.reuse, PT, P0 ;  /* 0x0000000d0a00720c */ /* 0x0c0fe40003f01300 */
[C---:B-1----:R-:W-:Y:S02]  /*3370*/  IADD3 R5, P4, PT, R9.reuse, 0x100, RZ ;  /* 0x0000010009057810 */ /* 0x042fe40007f9e0ff */
[----:B------:R-:W-:Y:S02]  /*3380*/  @!P3 SEL R12, R9, R12, P0 ;  /* 0x0000000c090cb207 */ /* 0x000fe40000000000 */
[----:B------:R-:W-:Y:S01]  /*3390*/  @!P3 SEL R13, R10, R13, P0 ;  /* 0x0000000d0a0db207 */ /* 0x000fe20000000000 */
[----:B------:R-:W-:Y:S01]  /*33a0*/  IMAD.X R4, RZ, RZ, R10, P4 ;  /* 0x000000ffff047224 */ /* 0x000fe200020e060a */
[----:B------:R-:W-:-:S02]  /*33b0*/  LOP3.LUT P3, RZ, R11, 0xff, RZ, 0xc0, !PT ;  /* 0x000000ff0bff7812 */ /* 0x000fc4000786c0ff */
[----:B----4-:R-:W-:Y:S02]  /*33c0*/  ISETP.NE.AND P1, PT, R6, UR5, PT ;  /* 0x0000000506007c0c */ /* 0x010fe4000bf25270 */
[----:B------:R-:W-:Y:S02]  /*33d0*/  SEL R12, R9, R12, !P2 ;  /* 0x0000000c090c7207 */ /* 0x000fe40005000000 */
[----:B------:R-:W-:Y:S02]  /*33e0*/  SEL R13, R10, R13, !P2 ;  /* 0x0000000d0a0d7207 */ /* 0x000fe40005000000 */
[----:B------:R-:W-:Y:S02]  /*33f0*/  ISETP.LT.U32.AND P0, PT, R5, R12, PT ;  /* 0x0000000c0500720c */ /* 0x000fe40003f01070 */
[----:B------:R-:W-:Y:S02]  /*3400*/  SEL R6, RZ, 0x1, P1 ;  /* 0x00000001ff067807 */ /* 0x000fe40000800000 */
[----:B------:R-:W-:-:S02]  /*3410*/  ISETP.LT.AND.EX P0, PT, R4, R13, PT, P0 ;  /* 0x0000000d0400720c */ /* 0x000fc40003f01300 */
[----:B------:R-:W-:Y:S02]  /*3420*/  @P3 SEL R6, R11, 0x1, P1 ;  /* 0x000000010b063807 */ /* 0x000fe40000800000 */
[----:B------:R-:W-:Y:S02]  /*3430*/  @!P1 SEL R12, R5, R12, P0 ;  /* 0x0000000c050c9207 */ /* 0x000fe40000000000 */
[----:B-----5:R-:W-:Y:S02]  /*3440*/  ISETP.NE.AND P2, PT, R7, UR5, PT ;  /* 0x0000000507007c0c */ /* 0x020fe4000bf45270 */
[----:B------:R-:W-:Y:S02]  /*3450*/  @!P1 SEL R13, R4, R13, P0 ;  /* 0x0000000d040d9207 */ /* 0x000fe40000000000 */
[----:B------:R-:W-:Y:S02]  /*3460*/  IADD3 R7, P0, PT, R9, 0x200, RZ ;  /* 0x0000020009077810 */ /* 0x000fe40007f1e0ff */
[----:B------:R-:W-:-:S02]  /*3470*/  LOP3.LUT P4, RZ, R6, 0xff, RZ, 0xc0, !PT ;  /* 0x000000ff06ff7812 */ /* 0x000fc4000788c0ff */
[----:B------:R-:W-:Y:S02]  /*3480*/  SEL R12, R5, R12, !P3 ;  /* 0x0000000c050c7207 */ /* 0x000fe40005800000 */
[----:B------:R-:W-:Y:S01]  /*3490*/  SEL R13, R4, R13, !P3 ;  /* 0x0000000d040d7207 */ /* 0x000fe20005800000 */
[----:B------:R-:W-:Y:S01]  /*34a0*/  IMAD.X R4, RZ, RZ, R10, P0 ;  /* 0x000000ffff047224 */ /* 0x000fe200000e060a */
[----:B------:R-:W-:Y:S02]  /*34b0*/  ISETP.LT.U32.AND P0, PT, R7, R12, PT ;  /* 0x0000000c0700720c */ /* 0x000fe40003f01070 */
[----:B------:R-:W-:Y:S02]  /*34c0*/  SEL R11, RZ, 0x1, P2 ;  /* 0x00000001ff0b7807 */ /* 0x000fe40001000000 */
[----:B------:R-:W-:Y:S02]  /*34d0*/  ISETP.LT.AND.EX P0, PT, R4, R13, PT, P0 ;  /* 0x0000000d0400720c */ /* 0x000fe40003f01300 */
[----:B--2---:R-:W-:-:S02]  /*34e0*/  ISETP.NE.AND P1, PT, R8, UR5, PT ;  /* 0x0000000508007c0c */ /* 0x004fc4000bf25270 */
[----:B------:R-:W-:Y:S02]  /*34f0*/  @!P2 SEL R12, R7, R12, P0 ;  /* 0x0000000c070ca207 */ /* 0x000fe40000000000 */
[----:B------:R-:W-:Y:S02]  /*3500*/  @P4 SEL R11, R6, 0x1, P2 ;  /* 0x00000001060b4807 */ /* 0x000fe40001000000 */
[----:B------:R-:W-:Y:S02]  /*3510*/  @!P2 SEL R13, R4, R13, P0 ;  /* 0x0000000d040da207 */ /* 0x000fe40000000000 */
[----:B------:R-:W-:Y:S02]  /*3520*/  IADD3 R6, PT, PT, -R16, UR4, RZ ;  /* 0x0000000410067c10 */ /* 0x000fe4000fffe1ff */
[----:B------:R-:W-:Y:S02]  /*3530*/  IADD3 R5, P0, PT, R9, 0x300, RZ ;  /* 0x0000030009057810 */ /* 0x000fe40007f1e0ff */
[----:B------:R-:W-:-:S02]  /*3540*/  SEL R12, R7, R12, !P4 ;  /* 0x0000000c070c7207 */ /* 0x000fc40006000000 */
[----:B------:R-:W-:Y:S02]  /*3550*/  ISETP.GE.U32.AND P3, PT, R6, 0x400, PT ;  /* 0x000004000600780c */ /* 0x000fe40003f66070 */
[----:B------:R-:W-:Y:S01]  /*3560*/  SEL R13, R4, R13, !P4 ;  /* 0x0000000d040d7207 */ /* 0x000fe20006000000 */
[----:B------:R-:W-:Y:S01]  /*3570*/  IMAD.X R4, RZ, RZ, R10, P0 ;  /* 0x000000ffff047224 */ /* 0x000fe200000e060a */
[----:B------:R-:W-:Y:S02]  /*3580*/  LOP3.LUT P2, RZ, R11, 0xff, RZ, 0xc0, !PT ;  /* 0x000000ff0bff7812 */ /* 0x000fe4000784c0ff */
[----:B------:R-:W-:Y:S02]  /*3590*/  ISETP.LT.U32.AND P0, PT, R5, R12, PT ;  /* 0x0000000c0500720c */ /* 0x000fe40003f01070 */
[----:B------:R-:W-:Y:S02]  /*35a0*/  SEL R14, RZ, 0x1, P1 ;  /* 0x00000001ff0e7807 */ /* 0x000fe40000800000 */
[----:B------:R-:W-:-:S04]  /*35b0*/  ISETP.LT.AND.EX P0, PT, R4, R13, PT, P0 ;  /* 0x0000000d0400720c */ /* 0x000fc80003f01300 */
[----:B------:R-:W-:Y:S02]  /*35c0*/  @!P1 SEL R12, R5, R12, P0 ;  /* 0x0000000c050c9207 */ /* 0x000fe40000000000 */
[C---:B------:R-:W-:Y:S02]  /*35d0*/  @!P1 SEL R13, R4.reuse, R13, P0 ;  /* 0x0000000d040d9207 */ /* 0x040fe40000000000 */
[----:B------:R-:W-:Y:S02]  /*35e0*/  @P2 SEL R14, R11, 0x1, P1 ;  /* 0x000000010b0e2807 */ /* 0x000fe40000800000 */
[----:B------:R-:W-:Y:S02]  /*35f0*/  SEL R12, R5, R12, !P2 ;  /* 0x0000000c050c7207 */ /* 0x000fe40005000000 */
[----:B------:R-:W-:Y:S01]  /*3600*/  SEL R13, R4, R13, !P2 ;  /* 0x0000000d040d7207 */ /* 0x000fe20005000000 */
[----:B------:R-:W-:Y:S06]  /*3610*/  @!P3 BRA `(.L_x_896) ;  /* 0x000000100090b947 */ /* 0x000fec0003800000 */
[----:B------:R-:W-:-:S05]  /*3620*/  VIADD R16, R16, 0x400 ;  /* 0x0000040010107836 */ /* 0x000fca0000000000 */
[----:B------:R-:W-:-:S13]  /*3630*/  ISETP.GT.U32.AND P0, PT, R16, UR10, PT ;  /* 0x0000000a10007c0c */ /* 0x000fda000bf04070 */
[----:B------:R-:W-:Y:S05]  /*3640*/  @!P0 BRA `(.L_x_897) ;  /* 0xfffffffc00148947 */ /* 0x000fea000383ffff */
.L_x_895:
[----:B------:R-:W-:Y:S01]  /*3650*/  IADD3 R2, PT, PT, -R16, UR4, RZ ;  /* 0x0000000410027c10 */ /* 0x000fe2000fffe1ff */
[----:B------:R-:W-:Y:S03]  /*3660*/  BSSY.RECONVERGENT B1, `(.L_x_896) ;  /* 0x000011f000017945 */ /* 0x000fe60003800200 */
[----:B------:R-:W-:-:S04]  /*3670*/  ISETP.GE.AND P0, PT, R15, R2, PT ;  /* 0x000000020f00720c */ /* 0x000fc80003f06270 */
[----:B------:R-:W-:-:S13]  /*3680*/  ISETP.GE.U32.OR P0, PT, R16, UR4, P0 ;  /* 0x0000000410007c0c */ /* 0x000fda0008706470 */
[----:B------:R-:W-:Y:S05]  /*3690*/  @P0 BRA `(.L_x_898) ;  /* 0x00000010006c0947 */ /* 0x000fea0003800000 */
[----:B------:R-:W-:Y:S01]  /*36a0*/  LOP3.LUT R17, RZ, R15, RZ, 0x33, !PT ;  /* 0x0000000fff117212 */ /* 0x000fe200078e33ff */
[----:B------:R-:W-:Y:S01]  /*36b0*/  BSSY.RECONVERGENT B2, `(.L_x_899) ;  /* 0x0000094000027945 */ /* 0x000fe20003800200 */
[----:B------:R-:W-:Y:S02]  /*36c0*/  IMAD.MOV.U32 R5, RZ, RZ, R15 ;  /* 0x000000ffff057224 */ /* 0x000fe400078e000f */
[----:B------:R-:W-:-:S04]  /*36d0*/  IADD3 R17, PT, PT, -R16, UR4, R17 ;  /* 0x0000000410117c10 */ /* 0x000fc8000fffe111 */
        /* <DEDUP_REMOVED lines=10> */
.L_x_902:
[----:B0-----:R-:W-:-:S05]  /*3780*/  IMAD.WIDE.U32 R6, R19, 0x4, R2 ;  /* 0x0000000413067825 */ /* 0x001fca00078e0002 */
[----:B------:R0:W2:Y:S01]  /*3790*/  LDG.E R26, desc[UR8][R6.64] ;  /* 0x00000008061a7981 */ /* 0x0000a2000c1e1900 */
[----:B------:R-:W-:-:S04]  /*37a0*/  VIADD R27, R19, 0x100 ;  /* 0x00000100131b7836 */ /* 0x000fc80000000000 */
[----:B------:R-:W-:-:S05]  /*37b0*/  IMAD.WIDE.U32 R8, R27, 0x4, R2 ;  /* 0x000000041b087825 */ /* 0x000fca00078e0002 */
[----:B------:R3:W4:Y:S01]  /*37c0*/  LDG.E R24, desc[UR8][R8.64] ;  /* 0x0000000808187981 */ /* 0x000722000c1e1900 */
[----:B------:R-:W-:-:S04]  /*37d0*/  VIADD R25, R19, 0x200 ;  /* 0x0000020013197836 */ /* 0x000fc80000000000 */
[----:B------:R-:W-:-:S05]  /*37e0*/  IMAD.WIDE.U32 R10, R25, 0x4, R2 ;  /* 0x00000004190a7825 */ /* 0x000fca00078e0002 */
[----:B------:R5:W4:Y:S01]  /*37f0*/  LDG.E R22, desc[UR8][R10.64] ;  /* 0x000000080a167981 */ /* 0x000b22000c1e1900 */
[----:B------:R-:W-:-:S04]  /*3800*/  VIADD R23, R19, 0x300 ;  /* 0x0000030013177836 */ /* 0x000fc80000000000 */
[----:B------:R-:W-:-:S05]  /*3810*/  IMAD.WIDE.U32 R4, R23, 0x4, R2 ;  /* 0x0000000417047825 */ /* 0x000fca00078e0002 */
[----:B------:R1:W4:Y:S01]  /*3820*/  LDG.E R28, desc[UR8][R4.64] ;  /* 0x00000008041c7981 */ /* 0x000322000c1e1900 */
[----:B------:R-:W-:-:S04]  /*3830*/  VIADD R29, R19, 0x400 ;  /* 0x00000400131d7836 */ /* 0x000fc80000000000 */
[----:B0-----:R-:W-:-:S06]  /*3840*/  IMAD.WIDE.U32 R6, R29, 0x4, R2 ;  /* 0x000000041d067825 */ /* 0x001fcc00078e0002 */
[----:B------:R0:W4:Y:S01]  /*3850*/  LDG.E R6, desc[UR8][R6.64] ;  /* 0x0000000806067981 */ /* 0x000122000c1e1900 */
[----:B------:R-:W-:-:S04]  /*3860*/  VIADD R31, R19, 0x500 ;  /* 0x00000500131f7836 */ /* 0x000fc80000000000 */
[----:B---3--:R-:W-:-:S06]  /*3870*/  IMAD.WIDE.U32 R8, R31, 0x4, R2 ;  /* 0x000000041f087825 */ /* 0x008fcc00078e0002 */
[----:B------:R-:W3:Y:S01]  /*3880*/  LDG.E R8, desc[UR8][R8.64] ;  /* 0x0000000808087981 */ /* 0x000ee2000c1e1900 */
[----:B------:R-:W-:-:S04]  /*3890*/  VIADD R33, R19, 0x600 ;  /* 0x0000060013217836 */ /* 0x000fc80000000000 */
[----:B-----5:R-:W-:-:S06]  /*38a0*/  IMAD.WIDE.U32 R10, R33, 0x4, R2 ;  /* 0x00000004210a7825 */ /* 0x020fcc00078e0002 */
[----:B------:R-:W5:Y:S01]  /*38b0*/  LDG.E R10, desc[UR8][R10.64] ;  /* 0x000000080a0a7981 */ /* 0x000f62000c1e1900 */
[----:B------:R-:W-:-:S04]  /*38c0*/  VIADD R35, R19, 0x700 ;  /* 0x0000070013237836 */ /* 0x000fc80000000000 */
[----:B-1----:R-:W-:-:S06]  /*38d0*/  IMAD.WIDE.U32 R4, R35, 0x4, R2 ;  /* 0x0000000423047825 */ /* 0x002fcc00078e0002 */
[----:B------:R1:W5:Y:S01]  /*38e0*/  LDG.E R4, desc[UR8][R4.64] ;  /* 0x0000000804047981 */ /* 0x000362000c1e1900 */
[----:B------:R-:W-:Y:S01]  /*38f0*/  LOP3.LUT P3, RZ, R14, 0xff, RZ, 0xc0, !PT ;  /* 0x000000ff0eff7812 */ /* 0x000fe2000786c0ff */
[----:B------:R-:W-:Y:S01]  /*3900*/  VIADD R21, R21, 0x8 ;  /* 0x0000000815157836 */ /* 0x000fe20000000000 */
[C---:B------:R-:W-:Y:S01]  /*3910*/  IADD3 R37, P2, PT, R19.reuse, UR6, RZ ;  /* 0x0000000613257c10 */ /* 0x040fe2000ff5e0ff */
[----:B------:R-:W-:Y:S02]  /*3920*/  VIADD R20, R20, 0x800 ;  /* 0x0000080014147836 */ /* 0x000fe40000000000 */
[----:B------:R-:W-:Y:S02]  /*3930*/  VIADD R19, R19, 0x800 ;  /* 0x0000080013137836 */ /* 0x000fe40000000000 */
[----:B------:R-:W-:Y:S01]  /*3940*/  IMAD.X R32, RZ, RZ, UR7, P2 ;  /* 0x00000007ff207e24 */ /* 0x000fe200090e06ff */
[C---:B--2---:R-:W-:Y:S02]  /*3950*/  ISETP.NE.AND P0, PT, R26.reuse, UR5, PT ;  /* 0x000000051a007c0c */ /* 0x044fe4000bf05270 */
[----:B------:R-:W-:-:S03]  /*3960*/  ISETP.EQ.AND P1, PT, R26, UR5, P3 ;  /* 0x000000051a007c0c */ /* 0x000fc60009f22270 */
[----:B------:R-:W-:Y:S02]  /*3970*/  @!P3 SEL R14, RZ, 0x1, P0 ;  /* 0x00000001ff0eb807 */ /* 0x000fe40000000000 */
[----:B------:R-:W-:Y:S02]  /*3980*/  ISETP.LT.U32.AND P0, PT, R37, R12, PT ;  /* 0x0000000c2500720c */ /* 0x000fe40003f01070 */
[----:B0-----:R-:W-:Y:S02]  /*3990*/  SEL R7, R14, 0x1, !P1 ;  /* 0x000000010e077807 */ /* 0x001fe40004800000 */
[----:B----4-:R-:W-:Y:S02]  /*39a0*/  ISETP.NE.AND P5, PT, R24, UR5, PT ;  /* 0x0000000518007c0c */ /* 0x010fe4000bfa5270 */
[----:B------:R-:W-:Y:S02]  /*39b0*/  LOP3.LUT P2, RZ, R7, 0xff, RZ, 0xc0, !PT ;  /* 0x000000ff07ff7812 */ /* 0x000fe4000784c0ff */
[----:B------:R-:W-:-:S02]  /*39c0*/  ISETP.LT.AND.EX P0, PT, R32, R13, PT, P0 ;  /* 0x0000000d2000720c */ /* 0x000fc40003f01300 */
[----:B------:R-:W-:Y:S02]  /*39d0*/  ISETP.EQ.AND P4, PT, R24, UR5, P2 ;  /* 0x0000000518007c0c */ /* 0x000fe40009782270 */
[CC--:B------:R-:W-:Y:S02]  /*39e0*/  SEL R14, R37.reuse, R12.reuse, P0 ;  /* 0x0000000c250e7207 */ /* 0x0c0fe40000000000 */
[CC--:B------:R-:W-:Y:S02]  /*39f0*/  SEL R26, R32.reuse, R13.reuse, P0 ;  /* 0x0000000d201a7207 */ /* 0x0c0fe40000000000 */
[----:B------:R-:W-:Y:S02]  /*3a00*/  @!P1 SEL R14, R37, R12, !P3 ;  /* 0x0000000c250e9207 */ /* 0x000fe40005800000 */
[----:B------:R-:W-:Y:S02]  /*3a10*/  @!P1 SEL R26, R32, R13, !P3 ;  /* 0x0000000d201a9207 */ /* 0x000fe40005800000 */
[----:B------:R-:W-:-:S02]  /*3a20*/  @!P2 SEL R7, RZ, 0x1, P5 ;  /* 0x00000001ff07a807 */ /* 0x000fc40002800000 */
[----:B------:R-:W-:Y:S02]  /*3a30*/  IADD3 R27, P0, PT, R27, UR6, RZ ;  /* 0x000000061b1b7c10 */ /* 0x000fe4000ff1e0ff */
[----:B------:R-:W-:Y:S02]  /*3a40*/  SEL R7, R7, 0x1, !P4 ;  /* 0x0000000107077807 */ /* 0x000fe40006000000 */
[C---:B------:R-:W-:Y:S01]  /*3a50*/  ISETP.NE.AND P5, PT, R22.reuse, UR5, PT ;  /* 0x0000000516007c0c */ /* 0x040fe2000bfa5270 */
[----:B-1----:R-:W-:Y:S01]  /*3a60*/  IMAD.X R5, RZ, RZ, UR7, P0 ;  /* 0x00000007ff057e24 */ /* 0x002fe200080e06ff */
[----:B------:R-:W-:Y:S02]  /*3a70*/  LOP3.LUT P1, RZ, R7, 0xff, RZ, 0xc0, !PT ;  /* 0x000000ff07ff7812 */ /* 0x000fe4000782c0ff */
[----:B------:R-:W-:Y:S02]  /*3a80*/  ISETP.LT.U32.AND P0, PT, R27, R14, PT ;  /* 0x0000000e1b00720c */ /* 0x000fe40003f01070 */
[----:B------:R-:W-:-:S02]  /*3a90*/  ISETP.EQ.AND P3, PT, R22, UR5, P1 ;  /* 0x0000000516007c0c */ /* 0x000fc40008f62270 */
[----:B------:R-:W-:-:S04]  /*3aa0*/  ISETP.LT.AND.EX P0, PT, R5, R26, PT, P0 ;  /* 0x0000001a0500720c */ /* 0x000fc80003f01300 */
[----:B------:R-:W-:Y:S02]  /*3ab0*/  SEL R12, R27, R14, P0 ;  /* 0x0000000e1b0c7207 */ /* 0x000fe40000000000 */
[----:B------:R-:W-:Y:S02]  /*3ac0*/  SEL R24, R5, R26, P0 ;  /* 0x0000001a05187207 */ /* 0x000fe40000000000 */
[----:B------:R-:W-:Y:S02]  /*3ad0*/  @!P1 SEL R7, RZ, 0x1, P5 ;  /* 0x00000001ff079807 */ /* 0x000fe40002800000 */
[----:B------:R-:W-:Y:S02]  /*3ae0*/  @!P4 SEL R12, R27, R14, !P2 ;  /* 0x0000000e1b0cc207 */ /* 0x000fe40005000000 */
[----:B------:R-:W-:Y:S02]  /*3af0*/  SEL R7, R7, 0x1, !P3 ;  /* 0x0000000107077807 */ /* 0x000fe40005800000 */
[----:B------:R-:W-:-:S02]  /*3b00*/  @!P4 SEL R24, R5, R26, !P2 ;  /* 0x0000001a0518c207 */ /* 0x000fc40005000000 */
[----:B------:R-:W-:Y:S02]  /*3b10*/  LOP3.LUT P2, RZ, R7, 0xff, RZ, 0xc0, !PT ;  /* 0x000000ff07ff7812 */ /* 0x000fe4000784c0ff */
[----:B------:R-:W-:Y:S02]  /*3b20*/  IADD3 R25, P0, PT, R25, UR6, RZ ;  /* 0x0000000619197c10 */ /* 0x000fe4000ff1e0ff */
[C---:B------:R-:W-:Y:S02]  /*3b30*/  ISETP.NE.AND P5, PT, R28.reuse, UR5, PT ;  /* 0x000000051c007c0c */ /* 0x040fe4000bfa5270 */
[----:B------:R-:W-:Y:S01]  /*3b40*/  ISETP.EQ.AND P4, PT, R28, UR5, P2 ;  /* 0x000000051c007c0c */ /* 0x000fe20009782270 */
[----:B------:R-:W-:Y:S01]  /*3b50*/  IMAD.X R5, RZ, RZ, UR7, P0 ;  /* 0x00000007ff057e24 */ /* 0x000fe200080e06ff */
[----:B------:R-:W-:-:S04]  /*3b60*/  ISETP.LT.U32.AND P0, PT, R25, R12, PT ;  /* 0x0000000c1900720c */ /* 0x000fc80003f01070 */
[----:B------:R-:W-:Y:S02]  /*3b70*/  ISETP.LT.AND.EX P0, PT, R5, R24, PT, P0 ;  /* 0x000000180500720c */ /* 0x000fe40003f01300 */
[----:B------:R-:W-:Y:S02]  /*3b80*/  @!P2 SEL R7, RZ, 0x1, P5 ;  /* 0x00000001ff07a807 */ /* 0x000fe40002800000 */
[----:B------:R-:W-:Y:S02]  /*3b90*/  SEL R14, R25, R12, P0 ;  /* 0x0000000c190e7207 */ /* 0x000fe40000000000 */
[----:B------:R-:W-:Y:S02]  /*3ba0*/  SEL R7, R7, 0x1, !P4 ;  /* 0x0000000107077807 */ /* 0x000fe40006000000 */
[----:B------:R-:W-:Y:S02]  /*3bb0*/  SEL R22, R5, R24, P0 ;  /* 0x0000001805167207 */ /* 0x000fe40000000000 */
[----:B------:R-:W-:-:S02]  /*3bc0*/  IADD3 R23, P0, PT, R23, UR6, RZ ;  /* 0x0000000617177c10 */ /* 0x000fc4000ff1e0ff */
[----:B------:R-:W-:Y:S02]  /*3bd0*/  @!P3 SEL R14, R25, R12, !P1 ;  /* 0x0000000c190eb207 */ /* 0x000fe40004800000 */
[----:B------:R-:W-:Y:S01]  /*3be0*/  @!P3 SEL R22, R5, R24, !P1 ;  /* 0x000000180516b207 */ /* 0x000fe20004800000 */
[----:B------:R-:W-:Y:S01]  /*3bf0*/  IMAD.X R5, RZ, RZ, UR7, P0 ;  /* 0x00000007ff057e24 */ /* 0x000fe200080e06ff */
[----:B------:R-:W-:Y:S02]  /*3c00*/  LOP3.LUT P1, RZ, R7, 0xff, RZ, 0xc0, !PT ;  /* 0x000000ff07ff7812 */ /* 0x000fe4000782c0ff */
        /* <DEDUP_REMOVED lines=8> */
[----:B------:R-:W-:-:S02]  /*3c90*/  IADD3 R29, P0, PT, R29, UR6, RZ ;  /* 0x000000061d1d7c10 */ /* 0x000fc4000ff1e0ff */
[----:B------:R-:W-:Y:S02]  /*3ca0*/  SEL R7, R7, 0x1, !P3 ;  /* 0x0000000107077807 */ /* 0x000fe40005800000 */
[----:B------:R-:W-:Y:S01]  /*3cb0*/  @!P4 SEL R14, R5, R22, !P2 ;  /* 0x00000016050ec207 */ /* 0x000fe20005000000 */
[----:B------:R-:W-:Y:S01]  /*3cc0*/  IMAD.X R5, RZ, RZ, UR7, P0 ;  /* 0x00000007ff057e24 */ /* 0x000fe200080e06ff */
[----:B------:R-:W-:Y:S02]  /*3cd0*/  ISETP.LT.U32.AND P0, PT, R29, R12, PT ;  /* 0x0000000c1d00720c */ /* 0x000fe40003f01070 */
[----:B------:R-:W-:Y:S02]  /*3ce0*/  LOP3.LUT P2, RZ, R7, 0xff, RZ, 0xc0, !PT ;  /* 0x000000ff07ff7812 */ /* 0x000fe4000784c0ff */
[----:B------:R-:W-:Y:S02]  /*3cf0*/  ISETP.LT.AND.EX P0, PT, R5, R14, PT, P0 ;  /* 0x0000000e0500720c */ /* 0x000fe40003f01300 */
[----:B------:R-:W-:-:S02]  /*3d00*/  IADD3 R31, P4, PT, R31, UR6, RZ ;  /* 0x000000061f1f7c10 */ /* 0x000fc4000ff9e0ff */
[----:B------:R-:W-:Y:S02]  /*3d10*/  SEL R6, R29, R12, P0 ;  /* 0x0000000c1d067207 */ /* 0x000fe40000000000 */
[----:B------:R-:W-:Y:S02]  /*3d20*/  SEL R22, R5, R14, P0 ;  /* 0x0000000e05167207 */ /* 0x000fe40000000000 */
[C---:B---3--:R-:W-:Y:S02]  /*3d30*/  ISETP.NE.AND P0, PT, R8.reuse, UR5, PT ;  /* 0x0000000508007c0c */ /* 0x048fe4000bf05270 */
[----:B------:R-:W-:Y:S02]  /*3d40*/  @!P3 SEL R6, R29, R12, !P1 ;  /* 0x0000000c1d06b207 */ /* 0x000fe40004800000 */
[----:B------:R-:W-:Y:S01]  /*3d50*/  @!P3 SEL R22, R5, R14, !P1 ;  /* 0x0000000e0516b207 */ /* 0x000fe20004800000 */
[----:B------:R-:W-:Y:S01]  /*3d60*/  IMAD.X R5, RZ, RZ, UR7, P4 ;  /* 0x00000007ff057e24 */ /* 0x000fe2000a0e06ff */
[----:B------:R-:W-:-:S02]  /*3d70*/  ISETP.EQ.AND P3, PT, R8, UR5, P2 ;  /* 0x0000000508007c0c */ /* 0x000fc40009762270 */
[----:B------:R-:W-:Y:S02]  /*3d80*/  @!P2 SEL R7, RZ, 0x1, P0 ;  /* 0x00000001ff07a807 */ /* 0x000fe40000000000 */
[----:B------:R-:W-:Y:S02]  /*3d90*/  ISETP.LT.U32.AND P0, PT, R31, R6, PT ;  /* 0x000000061f00720c */ /* 0x000fe40003f01070 */
[----:B------:R-:W-:Y:S02]  /*3da0*/  SEL R7, R7, 0x1, !P3 ;  /* 0x0000000107077807 */ /* 0x000fe40005800000 */
[----:B------:R-:W-:Y:S02]  /*3db0*/  ISETP.LT.AND.EX P0, PT, R5, R22, PT, P0 ;  /* 0x000000160500720c */ /* 0x000fe40003f01300 */
[----:B------:R-:W-:Y:S02]  /*3dc0*/  LOP3.LUT P1, RZ, R7, 0xff, RZ, 0xc0, !PT ;  /* 0x000000ff07ff7812 */ /* 0x000fe4000782c0ff */
[----:B------:R-:W-:-:S02]  /*3dd0*/  SEL R12, R31, R6, P0 ;  /* 0x000000061f0c7207 */ /* 0x000fc40000000000 */
[----:B------:R-:W-:Y:S02]  /*3de0*/  SEL R14, R5, R22, P0 ;  /* 0x00000016050e7207 */ /* 0x000fe40000000000 */
[----:B------:R-:W-:Y:S02]  /*3df0*/  IADD3 R33, P0, PT, R33, UR6, RZ ;  /* 0x0000000621217c10 */ /* 0x000fe4000ff1e0ff */
[----:B------:R-:W-:Y:S02]  /*3e00*/  @!P3 SEL R12, R31, R6, !P2 ;  /* 0x000000061f0cb207 */ /* 0x000fe40005000000 */
[----:B------:R-:W-:Y:S01]  /*3e10*/  @!P3 SEL R14, R5, R22, !P2 ;  /* 0x00000016050eb207 */ /* 0x000fe20005000000 */
[----:B------:R-:W-:Y:S01]  /*3e20*/  IMAD.X R5, RZ, RZ, UR7, P0 ;  /* 0x00000007ff057e24 */ /* 0x000fe200080e06ff */
[----:B-----5:R-:W-:Y:S02]  /*3e30*/  ISETP.EQ.AND P3, PT, R10, UR5, P1 ;  /* 0x000000050a007c0c */ /* 0x020fe40008f62270 */
[----:B------:R-:W-:-:S02]  /*3e40*/  ISETP.LT.U32.AND P0, PT, R33, R12, PT ;  /* 0x0000000c2100720c */ /* 0x000fc40003f01070 */
[----:B------:R-:W-:Y:S02]  /*3e50*/  ISETP.NE.AND P2, PT, R10, UR5, PT ;  /* 0x000000050a007c0c */ /* 0x000fe4000bf45270 */
[----:B------:R-:W-:Y:S02]  /*3e60*/  ISETP.LT.AND.EX P0, PT, R5, R14, PT, P0 ;  /* 0x0000000e0500720c */ /* 0x000fe40003f01300 */
[----:B------:R-:W-:Y:S02]  /*3e70*/  @!P1 SEL R7, RZ, 0x1, P2 ;  /* 0x00000001ff079807 */ /* 0x000fe40001000000 */
[----:B------:R-:W-:Y:S02]  /*3e80*/  SEL R6, R33, R12, P0 ;  /* 0x0000000c21067207 */ /* 0x000fe40000000000 */
[----:B------:R-:W-:Y:S02]  /*3e90*/  SEL R8, R5, R14, P0 ;  /* 0x0000000e05087207 */ /* 0x000fe40000000000 */
[----:B------:R-:W-:-:S02]  /*3ea0*/  IADD3 R35, P0, PT, R35, UR6, RZ ;  /* 0x0000000623237c10 */ /* 0x000fc4000ff1e0ff */
[----:B------:R-:W-:Y:S02]  /*3eb0*/  @!P3 SEL R6, R33, R12, !P1 ;  /* 0x0000000c2106b207 */ /* 0x000fe40004800000 */
[----:B------:R-:W-:Y:S01]  /*3ec0*/  @!P3 SEL R8, R5, R14, !P1 ;  /* 0x0000000e0508b207 */ /* 0x000fe20004800000 */
[----:B------:R-:W-:Y:S01]  /*3ed0*/  IMAD.X R5, RZ, RZ, UR7, P0 ;  /* 0x00000007ff057e24 */ /* 0x000fe200080e06ff */
[----:B------:R-:W-:Y:S02]  /*3ee0*/  SEL R7, R7, 0x1, !P3 ;  /* 0x0000000107077807 */ /* 0x000fe40005800000 */
[----:B------:R-:W-:Y:S02]  /*3ef0*/  ISETP.LT.U32.AND P0, PT, R35, R6, PT ;  /* 0x000000062300720c */ /* 0x000fe40003f01070 */
[----:B------:R-:W-:Y:S02]  /*3f00*/  LOP3.LUT P2, RZ, R7, 0xff, RZ, 0xc0, !PT ;  /* 0x000000ff07ff7812 */ /* 0x000fe4000784c0ff */
[----:B------:R-:W-:-:S02]  /*3f10*/  ISETP.LT.AND.EX P0, PT, R5, R8, PT, P0 ;  /* 0x000000080500720c */ /* 0x000fc40003f01300 */
[C---:B------:R-:W-:Y:S02]  /*3f20*/  ISETP.EQ.AND P1, PT, R4.reuse, UR5, P2 ;  /* 0x0000000504007c0c */ /* 0x040fe40009722270 */
[----:B------:R-:W-:Y:S02]  /*3f30*/  SEL R12, R35, R6, P0 ;  /* 0x00000006230c7207 */ /* 0x000fe40000000000 */
[----:B------:R-:W-:Y:S02]  /*3f40*/  SEL R13, R5, R8, P0 ;  /* 0x00000008050d7207 */ /* 0x000fe40000000000 */
[----:B------:R-:W-:Y:S02]  /*3f50*/  ISETP.NE.AND P0, PT, R21, RZ, PT ;  /* 0x000000ff1500720c */ /* 0x000fe40003f05270 */
[----:B------:R-:W-:-:S04]  /*3f60*/  ISETP.NE.AND P3, PT, R4, UR5, PT ;  /* 0x0000000504007c0c */ /* 0x000fc8000bf65270 */
[----:B------:R-:W-:Y:S02]  /*3f70*/  @!P2 SEL R7, RZ, 0x1, P3 ;  /* 0x00000001ff07a807 */ /* 0x000fe40001800000 */
[----:B------:R-:W-:Y:S02]  /*3f80*/  @!P1 SEL R12, R35, R6, !P2 ;  /* 0x00000006230c9207 */ /* 0x000fe40005000000 */
[----:B------:R-:W-:Y:S02]  /*3f90*/  SEL R7, R7, 0x1, !P1 ;  /* 0x0000000107077807 */ /* 0x000fe40004800000 */
[----:B------:R-:W-:Y:S02]  /*3fa0*/  @!P1 SEL R13, R5, R8, !P2 ;  /* 0x00000008050d9207 */ /* 0x000fe40005000000 */
[----:B------:R-:W-:Y:S01]  /*3fb0*/  PRMT R14, R7, 0x7610, R14 ;  /* 0x00007610070e7816 */ /* 0x000fe2000000000e */
[----:B------:R-:W-:Y:S06]  /*3fc0*/  @P0 BRA `(.L_x_902) ;  /* 0xfffffff400ec0947 */ /* 0x000fec000383ffff */
[----:B------:R-:W-:Y:S05]  /*3fd0*/  BSYNC.RECONVERGENT B3 ;  /* 0x0000000000037941 */ /* 0x000fea0003800200 */
.L_x_901:
[----:B------:R-:W-:-:S07]  /*3fe0*/  VIADD R5, R20, 0xfffffc00 ;  /* 0xfffffc0014057836 */ /* 0x000fce0000000000 */
.L_x_900:
[----:B------:R-:W-:Y:S05]  /*3ff0*/  BSYNC.RECONVERGENT B2 ;  /* 0x0000000000027941 */ /* 0x000fea0003800200 */
.L_x_899:
        /* <DEDUP_REMOVED lines=23> */
[----:B------:R-:W-:Y:S02]  /*4170*/  IMAD.X R20, RZ, RZ, UR7, P2 ;  /* 0x00000007ff147e24 */ /* 0x000fe400090e06ff */
[----:B0-----:R-:W-:Y:S01]  /*4180*/  IMAD.X R3, RZ, RZ, UR7, P5 ;  /* 0x00000007ff037e24 */ /* 0x001fe2000a8e06ff */
        /* <DEDUP_REMOVED lines=47> */
.L_x_904:
[----:B------:R-:W-:Y:S05]  /*4480*/  BSYNC.RECONVERGENT B2 ;  /* 0x0000000000027941 */ /* 0x000fea0003800200 */
.L_x_903:
        /* <DEDUP_REMOVED lines=16> */
[----:B------:R-:W-:-:S05]  /*4590*/  IMAD.X R4, RZ, RZ, UR7, P4 ;  /* 0x00000007ff047e24 */ /* 0x000fca000a0e06ff */
[----:B------:R-:W-:-:S04]  /*45a0*/  ISETP.LT.AND.EX P0, PT, R4, R13, PT, P0 ;  /* 0x0000000d0400720c */ /* 0x000fc80003f01300 */
[----:B0-----:R-:W-:Y:S02]  /*45b0*/  SEL R2, R9, R12, P0 ;  /* 0x0000000c09027207 */ /* 0x001fe40000000000 */
[----:B------:R-:W-:Y:S02]  /*45c0*/  SEL R3, R4, R13, P0 ;  /* 0x0000000d04037207 */ /* 0x000fe40000000000 */
[C---:B--2---:R-:W-:Y:S02]  /*45d0*/  ISETP.NE.AND P5, PT, R6.reuse, UR5, PT ;  /* 0x0000000506007c0c */ /* 0x044fe4000bfa5270 */
[----:B------:R-:W-:Y:S02]  /*45e0*/  ISETP.EQ.AND P3, PT, R6, UR5, P2 ;  /* 0x0000000506007c0c */ /* 0x000fe40009762270 */
[----:B------:R-:W-:Y:S02]  /*45f0*/  @!P2 SEL R14, RZ, 0x1, P5 ;  /* 0x00000001ff0ea807 */ /* 0x000fe40002800000 */
[----:B------:R-:W-:-:S02]  /*4600*/  IADD3 R11, P5, PT, R11, UR6, RZ ;  /* 0x000000060b0b7c10 */ /* 0x000fc4000ffbe0ff */
[----:B------:R-:W-:-:S04]  /*4610*/  SEL R14, R14, 0x1, !P3 ;  /* 0x000000010e0e7807 */ /* 0x000fc80005800000 */
[----:B------:R-:W-:-:S03]  /*4620*/  LOP3.LUT P4, RZ, R14, 0xff, RZ, 0xc0, !PT ;  /* 0x000000ff0eff7812 */ /* 0x000fc6000788c0ff */
[----:B------:R-:W-:Y:S02]  /*4630*/  @!P3 SEL R2, R9, R12, !P2 ;  /* 0x0000000c0902b207 */ /* 0x000fe40005000000 */
[----:B------:R-:W-:Y:S01]  /*4640*/  @!P3 SEL R3, R4, R13, !P2 ;  /* 0x0000000d0403b207 */ /* 0x000fe20005000000 */
[----:B------:R-:W-:Y:S01]  /*4650*/  IMAD.X R4, RZ, RZ, UR7, P5 ;  /* 0x00000007ff047e24 */ /* 0x000fe2000a8e06ff */
        /* <DEDUP_REMOVED lines=10> */
.L_x_906:
[----:B------:R-:W-:Y:S05]  /*4700*/  BSYNC.RECONVERGENT B2 ;  /* 0x0000000000027941 */ /* 0x000fea0003800200 */
.L_x_905:
[----:B------:R-:W-:Y:S05]  /*4710*/  @P1 BRA `(.L_x_898) ;  /* 0x00000000004c1947 */ /* 0x000fea0003800000 */
[----:B------:R-:W0:Y:S01]  /*4720*/  LDC.64 R2, c[0x0][0x380] ;  /* 0x0000e000ff027b82 */ /* 0x000e220000000a00 */
[----:B------:R-:W-:-:S04]  /*4730*/  IMAD.IADD R5, R5, 0x1, R16 ;  /* 0x0000000105057824 */ /* 0x000fc800078e0210 */
[----:B0-----:R-:W-:-:S06]  /*4740*/  IMAD.WIDE.U32 R2, R5, 0x4, R2 ;  /* 0x0000000405027825 */ /* 0x001fcc00078e0002 */
[----:B------:R-:W2:Y:S01]  /*4750*/  LDG.E R2, desc[UR8][R2.64] ;  /* 0x0000000802027981 */ /* 0x000ea2000c1e1900 */
[----:B------:R-:W-:Y:S02]  /*4760*/  LOP3.LUT P3, RZ, R14, 0xff, RZ, 0xc0, !PT ;  /* 0x000000ff0eff7812 */ /* 0x000fe4000786c0ff */
[----:B------:R-:W-:-:S04]  /*4770*/  IADD3 R7, P2, PT, R5, UR6, RZ ;  /* 0x0000000605077c10 */ /* 0x000fc8000ff5e0ff */
[----:B------:R-:W-:Y:S01]  /*4780*/  ISETP.LT.U32.AND P0, PT, R7, R12, PT ;  /* 0x0000000c0700720c */ /* 0x000fe20003f01070 */
[----:B------:R-:W-:-:S05]  /*4790*/  IMAD.X R6, RZ, RZ, UR7, P2 ;  /* 0x00000007ff067e24 */ /* 0x000fca00090e06ff */
        /* <DEDUP_REMOVED lines=11> */
.L_x_898:
[----:B------:R-:W-:Y:S05]  /*4850*/  BSYNC.RECONVERGENT B1 ;  /* 0x0000000000017941 */ /* 0x000fea0003800200 */
.L_x_896:
        /* <DEDUP_REMOVED lines=24> */
.L_x_908:
[----:B------:R-:W-:Y:S05]  /*49e0*/  BSYNC.RECONVERGENT B1 ;  /* 0x0000000000017941 */ /* 0x000fea0003800200 */
.L_x_907:
        /* <DEDUP_REMOVED lines=23> */
.L_x_910:
[----:B------:R-:W-:Y:S05]  /*4b60*/  BSYNC.RECONVERGENT B1 ;  /* 0x0000000000017941 */ /* 0x000fea0003800200 */
.L_x_909:
        /* <DEDUP_REMOVED lines=20> */
.L_x_912:
[----:B------:R-:W-:Y:S05]  /*4cb0*/  BSYNC.RECONVERGENT B1 ;  /* 0x0000000000017941 */ /* 0x000fea0003800200 */
.L_x_911:
        /* <DEDUP_REMOVED lines=20> */
.L_x_914:
[----:B------:R-:W-:Y:S05]  /*4e00*/  BSYNC.RECONVERGENT B1 ;  /* 0x0000000000017941 */ /* 0x000fea0003800200 */
.L_x_913:
        /* <DEDUP_REMOVED lines=20> */
.L_x_916:
[----:B------:R-:W-:Y:S05]  /*4f50*/  BSYNC.RECONVERGENT B1 ;  /* 0x0000000000017941 */ /* 0x000fea0003800200 */
.L_x_915:
        /* <DEDUP_REMOVED lines=10> */
.L_x_918:
[----:B------:R-:W-:Y:S05]  /*5000*/  BSYNC.RECONVERGENT B1 ;  /* 0x0000000000017941 */ /* 0x000fea0003800200 */
.L_x_917:
        /* <DEDUP_REMOVED lines=10> */
[----:B------:R-:W1:Y:S04]  /*50b0*/  LDS.64 R8, [UR5+0x30] ;  /* 0x00003005ff087984 */ /* 0x000e680008000a00 */
[----:B------:R-:W1:Y:S04]  /*50c0*/  LDS.U8 R16, [UR5+0x38] ;  /* 0x00003805ff107984 */ /* 0x000e680008000000 */
[----:B------:R-:W1:Y:S04]  /*50d0*/  LDS.64 R6, [UR5+0x40] ;  /* 0x00004005ff067984 */ /* 0x000e680008000a00 */
[----:B------:R-:W1:Y:S04]  /*50e0*/  LDS.U8 R17, [UR5+0x48] ;  /* 0x00004805ff117984 */ /* 0x000e680008000000 */
[----:B0-----:R-:W0:Y:S01]  /*50f0*/  LDS.64 R2, [UR5+0x50] ;  /* 0x00005005ff027984 */ /* 0x001e220008000a00 */
[----:B-----5:R-:W-:-:S02]  /*5100*/  ISETP.NE.AND P2, PT, R10, RZ, PT ;  /* 0x000000ff0a00720c */ /* 0x020fc40003f45270 */
[----:B--2---:R-:W-:Y:S02]  /*5110*/  ISETP.LT.U32.AND P0, PT, R4, R12, PT ;  /* 0x0000000c0400720c */ /* 0x004fe40003f01070 */
[----:B------:R-:W-:Y:S02]  /*5120*/  @P4 SEL R10, R14, 0x1, !P2 ;  /* 0x000000010e0a4807 */ /* 0x000fe40005000000 */
[----:B------:R-:W-:Y:S01]  /*5130*/  ISETP.LT.AND.EX P0, PT, R5, R13, PT, P0 ;  /* 0x0000000d0500720c */ /* 0x000fe20003f01300 */
[----:B------:R-:W-:Y:S01]  /*5140*/  LDS.U8 R14, [UR5+0x78] ;  /* 0x00007805ff0e7984 */ /* 0x000fe20008000000 */
[----:B------:R-:W-:Y:S02]  /*5150*/  LOP3.LUT P3, RZ, R10, 0xff, RZ, 0xc0, !PT ;  /* 0x000000ff0aff7812 */ /* 0x000fe4000786c0ff */
[----:B----4-:R-:W-:-:S03]  /*5160*/  ISETP.NE.AND P5, PT, R15, RZ, PT ;  /* 0x000000ff0f00720c */ /* 0x010fc60003fa5270 */
        /* <DEDUP_REMOVED lines=10> */
[----:B------:R-:W1:Y:S01]  /*5210*/  LDS.U8 R10, [UR5+0x58] ;  /* 0x00005805ff0a7984 */ /* 0x000e620008000000 */
[----:B------:R-:W-:Y:S02]  /*5220*/  @P5 SEL R11, R8, R11, P0 ;  /* 0x0000000b080b5207 */ /* 0x000fe40000000000 */
[----:B------:R-:W-:Y:S02]  /*5230*/  ISETP.NE.AND P4, PT, R16, RZ, PT ;  /* 0x000000ff1000720c */ /* 0x000fe40003f85270 */
[C---:B------:R-:W-:Y:S02]  /*5240*/  @P5 SEL R13, R9.reuse, R13, P0 ;  /* 0x0000000d090d5207 */ /* 0x040fe40000000000 */
[----:B------:R-:W-:Y:S02]  /*5250*/  SEL R11, R8, R11, !P3 ;  /* 0x0000000b080b7207 */ /* 0x000fe40005800000 */
[----:B------:R-:W-:-:S02]  /*5260*/  SEL R13, R9, R13, !P3 ;  /* 0x0000000d090d7207 */ /* 0x000fc40005800000 */
[----:B------:R-:W-:Y:S01]  /*5270*/  ISETP.LT.U32.AND P0, PT, R6, R11, PT ;  /* 0x0000000b0600720c */ /* 0x000fe20003f01070 */
[----:B------:R-:W2:Y:S01]  /*5280*/  LDS.64 R8, [UR5+0x70] ;  /* 0x00007005ff087984 */ /* 0x000ea20008000a00 */
        /* <DEDUP_REMOVED lines=8> */
[----:B0-----:R-:W-:Y:S01]  /*5310*/  ISETP.LT.U32.AND P0, PT, R2, R11, PT ;  /* 0x0000000b0200720c */ /* 0x001fe20003f01070 */
[----:B------:R-:W0:Y:S01]  /*5320*/  LDS.64 R6, [UR5+0x80] ;  /* 0x00008005ff067984 */ /* 0x000e220008000a00 */
[----:B------:R-:W-:Y:S02]  /*5330*/  @P5 SEL R17, R16, 0x1, !P3 ;  /* 0x0000000110115807 */ /* 0x000fe40005800000 */
[----:B------:R-:W-:-:S02]  /*5340*/  ISETP.LT.AND.EX P0, PT, R3, R13, PT, P0 ;  /* 0x0000000d0300720c */ /* 0x000fc40003f01300 */
[----:B------:R-:W-:Y:S02]  /*5350*/  LOP3.LUT P4, RZ, R17, 0xff, RZ, 0xc0, !PT ;  /* 0x000000ff11ff7812 */ /* 0x000fe4000788c0ff */
[----:B------:R-:W-:Y:S02]  /*5360*/  @P3 SEL R11, R2, R11, P0 ;  /* 0x0000000b020b3207 */ /* 0x000fe40000000000 */
[C---:B------:R-:W-:Y:S02]  /*5370*/  @P3 SEL R13, R3.reuse, R13, P0 ;  /* 0x0000000d030d3207 */ /* 0x040fe40000000000 */
[----:B-1----:R-:W-:Y:S02]  /*5380*/  ISETP.NE.AND P2, PT, R10, RZ, PT ;  /* 0x000000ff0a00720c */ /* 0x002fe40003f45270 */
        /* <DEDUP_REMOVED lines=11> */
[----:B--2---:R-:W-:Y:S02]  /*5440*/  ISETP.LT.U32.AND P0, PT, R8, R3, PT ;  /* 0x000000030800720c */ /* 0x004fe40003f01070 */
        /* <DEDUP_REMOVED lines=8> */
[----:B0-----:R-:W-:-:S04]  /*54d0*/  ISETP.LT.U32.AND P0, PT, R6, R3, PT ;  /* 0x000000030600720c */ /* 0x001fc80003f01070 */
[----:B------:R-:W-:-:S04]  /*54e0*/  ISETP.LT.AND.EX P0, PT, R7, R9, PT, P0 ;  /* 0x000000090700720c */ /* 0x000fc80003f01300 */
[----:B------:R-:W-:Y:S02]  /*54f0*/  @P4 SEL R3, R6, R3, P0 ;  /* 0x0000000306034207 */ /* 0x000fe40000000000 */
[C---:B------:R-:W-:Y:S02]  /*5500*/  @P4 SEL R9, R7.reuse, R9, P0 ;  /* 0x0000000907094207 */ /* 0x040fe40000000000 */
[----:B------:R-:W-:Y:S02]  /*5510*/  @P2 SEL R14, R12, 0x1, !P4 ;  /* 0x000000010c0e2807 */ /* 0x000fe40006000000 */
[----:B------:R-:W-:Y:S02]  /*5520*/  SEL R12, R6, R3, !P2 ;  /* 0x00000003060c7207 */ /* 0x000fe40005000000 */
[----:B------:R-:W-:-:S07]  /*5530*/  SEL R13, R7, R9, !P2 ;  /* 0x00000009070d7207 */ /* 0x000fce0005000000 */
.L_x_876:
[----:B------:R-:W-:Y:S05]  /*5540*/  BSYNC.RECONVERGENT B0 ;  /* 0x0000000000007941 */ /* 0x000fea0003800200 */
.L_x_852:
[----:B------:R-:W-:Y:S05]  /*5550*/  @P1 EXIT ;  /* 0x000000000000194d */ /* 0x000fea0003800000 */
[----:B----4-:R-:W4:Y:S01]  /*5560*/  LDC.64 R6, c[0x0][0x3b0] ;  /* 0x0000ec00ff067b82 */ /* 0x010f220000000a00 */
[----:B0-----:R-:W-:Y:S02]  /*5570*/  PRMT R5, R14, 0x7610, R5 ;  /* 0x000076100e057816 */ /* 0x001fe40000000005 */
[----:B-1----:R-:W-:Y:S02]  /*5580*/  ISETP.NE.AND P1, PT, R0, RZ, PT ;  /* 0x000000ff0000720c */ /* 0x002fe40003f25270 */
[----:B------:R-:W-:-:S03]  /*5590*/  LOP3.LUT P2, RZ, R5, 0xff, RZ, 0xc0, !PT ;  /* 0x000000ff05ff7812 */ /* 0x000fc6000784c0ff */
[----:B--23--:R-:W0:Y:S08]  /*55a0*/  LDC.64 R2, c[0x0][0x398] ;  /* 0x0000e600ff027b82 */ /* 0x00ce300000000a00 */
[----:B------:R-:W-:Y:S02]  /*55b0*/  @P1 SEL R5, R0, 0x1, !P2 ;  /* 0x0000000100051807 */ /* 0x000fe40005000000 */
[----:B----4-:R-:W-:-:S04]  /*55c0*/  ISETP.LT.U32.AND P0, PT, R12, R6, PT ;  /* 0x000000060c00720c */ /* 0x010fc80003f01070 */
[----:B------:R-:W-:-:S04]  /*55d0*/  ISETP.LT.AND.EX P0, PT, R13, R7, PT, P0 ;  /* 0x000000070d00720c */ /* 0x000fc80003f01300 */
[C---:B------:R-:W-:Y:S01]  /*55e0*/  @P2 SEL R6, R12.reuse, R6, P0 ;  /* 0x000000060c062207 */ /* 0x040fe20000000000 */
[----:B0-----:R-:W-:Y:S01]  /*55f0*/  STG.E.U8 desc[UR8][R2.64], R5 ;  /* 0x0000000502007986 */ /* 0x001fe2000c101108 */
[C---:B------:R-:W-:Y:S02]  /*5600*/  @P2 SEL R7, R13.reuse, R7, P0 ;  /* 0x000000070d072207 */ /* 0x040fe40000000000 */
[----:B------:R-:W-:Y:S02]  /*5610*/  SEL R12, R12, R6, !P1 ;  /* 0x000000060c0c7207 */ /* 0x000fe40004800000 */
[----:B------:R-:W-:-:S05]  /*5620*/  SEL R13, R13, R7, !P1 ;  /* 0x000000070d0d7207 */ /* 0x000fca0004800000 */
[----:B------:R-:W-:Y:S01]  /*5630*/  STG.E.64 desc[UR8][R2.64+0x8], R12 ;  /* 0x0000080c02007986 */ /* 0x000fe2000c101b08 */
[----:B------:R-:W-:Y:S05]  /*5640*/  EXIT ;  /* 0x000000000000794d */ /* 0x000fea0003800000 */
.L_x_919:
        /* <DEDUP_REMOVED lines=11> */
.L_x_938:


//--------------------- .text._ZN3cub18CUB_300001_SM_10006detail8for_each13static_kernelINS2_12policy_hub_t12policy_500_tElN6thrust24THRUST_300001_SM_1000_NS8cuda_cub10__tabulate7functorIPiNS7_6system6detail7generic6detail22compute_sequence_valueIivEElEEEEvT0_T1_ --------------------------
	.section	.text._ZN3cub18CUB_300001_SM_10006detail8for_each13static_kernelINS2_12policy_hub_t12policy_500_tElN6thrust24THRUST_300001_SM_1000_NS8cuda_cub10__tabulate7functorIPiNS7_6system6detail7generic6detail22compute_sequence_valueIivEElEEEEvT0_T1_,"ax",@progbits
	.align	128
        .global         _ZN3cub18CUB_300001_SM_10006detail8for_each13static_kernelINS2_12policy_hub_t12policy_500_tElN6thrust24THRUST_300001_SM_1000_NS8cuda_cub10__tabulate7functorIPiNS7_6system6detail7generic6detail22compute_sequence_valueIivEElEEEEvT0_T1_
        .type           _ZN3cub18CUB_300001_SM_10006detail8for_each13static_kernelINS2_12policy_hub_t12policy_500_tElN6thrust24THRUST_300001_SM_1000_NS8cuda_cub10__tabulate7functorIPiNS7_6system6detail7generic6detail22compute_sequence_valueIivEElEEEEvT0_T1_,@function
        .size           _ZN3cub18CUB_300001_SM_10006detail8for_each13static_kernelINS2_12policy_hub_t12policy_500_tElN6thrust24THRUST_300001_SM_1000_NS8cuda_cub10__tabulate7functorIPiNS7_6system6detail7generic6detail22compute_sequence_valueIivEElEEEEvT0_T1_,(.L_x_939 - _ZN3cub18CUB_300001_SM_10006detail8for_each13static_kernelINS2_12policy_hub_t12policy_500_tElN6thrust24THRUST_300001_SM_1000_NS8cuda_cub10__tabulate7functorIPiNS7_6system6detail7generic6detail22compute_sequence_valueIivEElEEEEvT0_T1_)
        .other          _ZN3cub18CUB_300001_SM_10006detail8for_each13static_kernelINS2_12policy_hub_t12policy_500_tElN6thrust24THRUST_300001_SM_1000_NS8cuda_cub10__tabulate7functorIPiNS7_6system6detail7generic6detail22compute_sequence_valueIivEElEEEEvT0_T1_,@"STO_CUDA_ENTRY STV_DEFAULT"
_ZN3cub18CUB_300001_SM_10006detail8for_each13static_kernelINS2_12policy_hub_t12policy_500_tElN6thrust24THRUST_300001_SM_1000_NS8cuda_cub10__tabulate7functorIPiNS7_6system6detail7generic6detail22compute_sequence_valueIivEElEEEEvT0_T1_:
.text._ZN3cub18CUB_300001_SM_10006detail8for_each13static_kernelINS2_12policy_hub_t12policy_500_tElN6thrust24THRUST_300001_SM_1000_NS8cuda_cub10__tabulate7functorIPiNS7_6system6detail7generic6detail22compute_sequence_valueIivEElEEEEvT0_T1_:
[----:B------:R-:W-:Y:S08]  /*0000*/  LDC R1, c[0x0][0x37c] ;  /* 0x0000df00ff017b82 */ /* 0x000ff00000000800 */
[----:B------:R-:W0:Y:S01]  /*0010*/  S2UR UR4, SR_CTAID.X ;  /* 0x00000000000479c3 */ /* 0x000e220000002500 */
[----:B------:R-:W1:Y:S01]  /*0020*/  LDCU.64 UR6, c[0x0][0x380] ;  /* 0x00007000ff0677ac */ /* 0x000e620008000a00 */
[----:B------:R-:W2:Y:S01]  /*0030*/  LDCU.64 UR8, c[0x0][0x358] ;  /* 0x00006b00ff0877ac */ /* 0x000ea20008000a00 */
[----:B0-----:R-:W-:-:S04]  /*0040*/  UIMAD.WIDE.U32 UR4, UR4, 0x200, URZ ;  /* 0x00000200040478a5 */ /* 0x001fc8000f8e00ff */
[----:B-1----:R-:W-:-:S04]  /*0050*/  UIADD3 UR6, UP0, UPT, -UR4, UR6, URZ ;  /* 0x0000000604067290 */ /* 0x002fc8000ff1e1ff */
[----:B------:R-:W-:Y:S02]  /*0060*/  UIADD3.X UR7, UPT, UPT, ~UR5, UR7, URZ, UP0, !UPT ;  /* 0x0000000705077290 */ /* 0x000fe400087fe5ff */
[----:B------:R-:W-:-:S04]  /*0070*/  UISETP.GE.U32.AND UP0, UPT, UR6, 0x200, UPT ;  /* 0x000002000600788c */ /* 0x000fc8000bf06070 */
[----:B------:R-:W-:-:S09]  /*0080*/  UISETP.GE.AND.EX UP0, UPT, UR7, URZ, UPT, UP0 ;  /* 0x000000ff0700728c */ /* 0x000fd2000bf06300 */
[----:B--2---:R-:W-:Y:S05]  /*0090*/  BRA.U !UP0, `(.L_x_920) ;  /* 0x0000000108347547 */ /* 0x004fea000b800000 */
[----:B------:R-:W0:Y:S01]  /*00a0*/  S2R R0, SR_TID.X ;  /* 0x0000000000007919 */ /* 0x000e220000002100 */
[----:B------:R-:W1:Y:S01]  /*00b0*/  LDC.64 R6, c[0x0][0x390] ;  /* 0x0000e400ff067b82 */ /* 0x000e620000000a00 */
[----:B------:R-:W2:Y:S01]  /*00c0*/  LDCU.64 UR10, c[0x0][0x388] ;  /* 0x00007100ff0a77ac */ /* 0x000ea20008000a00 */
[----:B0-----:R-:W-:-:S05]  /*00d0*/  IADD3 R5, P0, PT, R0, UR4, RZ ;  /* 0x0000000400057c10 */ /* 0x001fca000ff1e0ff */
[----:B------:R-:W-:Y:S01]  /*00e0*/  IMAD.X R4, RZ, RZ, UR5, P0 ;  /* 0x00000005ff047e24 */ /* 0x000fe200080e06ff */
[C---:B--2---:R-:W-:Y:S01]  /*00f0*/  LEA R2, P0, R5.reuse, UR10, 0x2 ;  /* 0x0000000a05027c11 */ /* 0x044fe2000f8010ff */
[----:B------:R-:W-:-:S03]  /*0100*/  VIADD R0, R5, 0x100 ;  /* 0x0000010005007836 */ /* 0x000fc60000000000 */
[C---:B------:R-:W-:Y:S01]  /*0110*/  LEA.HI.X R3, R5.reuse, UR11, R4, 0x2, P0 ;  /* 0x0000000b05037c11 */ /* 0x040fe200080f1404 */
[-CC-:B-1----:R-:W-:Y:S02]  /*0120*/  IMAD R5, R5, R7.reuse, R6.reuse ;  /* 0x0000000705057224 */ /* 0x182fe400078e0206 */
[----:B------:R-:W-:-:S03]  /*0130*/  IMAD R7, R0, R7, R6 ;  /* 0x0000000700077224 */ /* 0x000fc600078e0206 */
[----:B------:R-:W-:Y:S04]  /*0140*/  STG.E desc[UR8][R2.64], R5 ;  /* 0x0000000502007986 */ /* 0x000fe8000c101908 */
[----:B------:R-:W-:Y:S01]  /*0150*/  STG.E desc[UR8][R2.64+0x400], R7 ;  /* 0x0004000702007986 */ /* 0x000fe2000c101908 */
[----:B------:R-:W-:Y:S05]  /*0160*/  EXIT ;  /* 0x000000000000794d */ /* 0x000fea0003800000 */
.L_x_920:
[----:B------:R-:W0:Y:S01]  /*0170*/  S2R R2, SR_TID.X ;  /* 0x0000000000027919 */ /* 0x000e220000002100 */
[----:B------:R-:W-:Y:S01]  /*0180*/  USHF.R.S32.HI UR7, URZ, 0x1f, UR6 ;  /* 0x0000001fff077899 */ /* 0x000fe20008011406 */
[----:B------:R-:W-:Y:S05]  /*0190*/  BSSY.RECONVERGENT B0, `(.L_x_921) ;  /* 0x0000011000007945 */ /* 0x000fea0003800200 */
[----:B------:R-:W-:Y:S02]  /*01a0*/  IMAD.U32 R3, RZ, RZ, UR7 ;  /* 0x00000007ff037e24 */ /* 0x000fe4000f8e00ff */
[----:B------:R-:W-:Y:S01]  /*01b0*/  IMAD.U32 R4, RZ, RZ, UR7 ;  /* 0x00000007ff047e24 */ /* 0x000fe2000f8e00ff */
[C---:B0-----:R-:W-:Y:S01]  /*01c0*/  ISETP.LT.U32.AND P0, PT, R2.reuse, UR6, PT ;  /* 0x0000000602007c0c */ /* 0x041fe2000bf01070 */
[----:B------:R-:W-:-:S03]  /*01d0*/  VIADD R0, R2, 0x100 ;  /* 0x0000010002007836 */ /* 0x000fc60000000000 */
[----:B------:R-:W-:Y:S02]  /*01e0*/  ISETP.GT.AND.EX P0, PT, R3, RZ, PT, P0 ;  /* 0x000000ff0300720c */ /* 0x000fe40003f04300 */
[----:B------:R-:W-:-:S04]  /*01f0*/  ISETP.LT.U32.AND P1, PT, R0, UR6, PT ;  /* 0x0000000600007c0c */ /* 0x000fc8000bf21070 */
[----:B------:R-:W-:-:S07]  /*0200*/  ISETP.GT.AND.EX P1, PT, R4, RZ, PT, P1 ;  /* 0x000000ff0400720c */ /* 0x000fce0003f24310 */
[----:B------:R-:W-:Y:S06]  /*0210*/  @!P0 BRA `(.L_x_922) ;  /* 0x0000000000208947 */ /* 0x000fec0003800000 */
[----:B------:R-:W0:Y:S01]  /*0220*/  LDC.64 R6, c[0x0][0x390] ;  /* 0x0000e400ff067b82 */ /* 0x000e220000000a00 */
[----:B------:R-:W1:Y:S01]  /*0230*/  LDCU.64 UR10, c[0x0][0x388] ;  /* 0x00007100ff0a77ac */ /* 0x000e620008000a00 */
[----:B------:R-:W-:-:S05]  /*0240*/  IADD3 R4, P0, PT, R2, UR4, RZ ;  /* 0x0000000402047c10 */ /* 0x000fca000ff1e0ff */
[----:B------:R-:W-:Y:S01]  /*0250*/  IMAD.X R3, RZ, RZ, UR5, P0 ;  /* 0x00000005ff037e24 */ /* 0x000fe200080e06ff */
[----:B-1----:R-:W-:-:S04]  /*0260*/  LEA R2, P0, R4, UR10, 0x2 ;  /* 0x0000000a04027c11 */ /* 0x002fc8000f8010ff */
[C---:B------:R-:W-:Y:S01]  /*0270*/  LEA.HI.X R3, R4.reuse, UR11, R3, 0x2, P0 ;  /* 0x0000000b04037c11 */ /* 0x040fe200080f1403 */
[----:B0-----:R-:W-:-:S05]  /*0280*/  IMAD R7, R4, R7, R6 ;  /* 0x0000000704077224 */ /* 0x001fca00078e0206 */
[----:B------:R0:W-:Y:S03]  /*0290*/  STG.E desc[UR8][R2.64], R7 ;  /* 0x0000000702007986 */ /* 0x0001e6000c101908 */
.L_x_922:
[----:B------:R-:W-:Y:S05]  /*02a0*/  BSYNC.RECONVERGENT B0 ;  /* 0x0000000000007941 */ /* 0x000fea0003800200 */
.L_x_921:
[----:B------:R-:W-:Y:S05]  /*02b0*/  @!P1 EXIT ;  /* 0x000000000000994d */ /* 0x000fea0003800000 */
[----:B------:R-:W1:Y:S01]  /*02c0*/  LDC.64 R4, c[0x0][0x390] ;  /* 0x0000e400ff047b82 */ /* 0x000e620000000a00 */
[----:B------:R-:W2:Y:S01]  /*02d0*/  LDCU.64 UR6, c[0x0][0x388] ;  /* 0x00007100ff0677ac */ /* 0x000ea20008000a00 */
[----:B------:R-:W-:-:S05]  /*02e0*/  IADD3 R0, P0, PT, R0, UR4, RZ ;  /* 0x0000000400007c10 */ /* 0x000fca000ff1e0ff */
[----:B0-----:R-:W-:Y:S01]  /*02f0*/  IMAD.X R3, RZ, RZ, UR5, P0 ;  /* 0x00000005ff037e24 */ /* 0x001fe200080e06ff */
[----:B--2---:R-:W-:-:S04]  /*0300*/  LEA R2, P0, R0, UR6, 0x2 ;  /* 0x0000000600027c11 */ /* 0x004fc8000f8010ff */
[C---:B------:R-:W-:Y:S01]  /*0310*/  LEA.HI.X R3, R0.reuse, UR7, R3, 0x2, P0 ;  /* 0x0000000700037c11 */ /* 0x040fe200080f1403 */
[----:B-1----:R-:W-:-:S05]  /*0320*/  IMAD R5, R0, R5, R4 ;  /* 0x0000000500057224 */ /* 0x002fca00078e0204 */
[----:B------:R-:W-:Y:S01]  /*0330*/  STG.E desc[UR8][R2.64], R5 ;  /* 0x0000000502007986 */ /* 0x000fe2000c101908 */
[----:B------:R-:W-:Y:S05]  /*0340*/  EXIT ;  /* 0x000000000000794d */ /* 0x000fea0003800000 */
.L_x_923:
        /* <DEDUP_REMOVED lines=11> */
.L_x_939:


//--------------------- .text._ZN3cub18CUB_300001_SM_10006detail11EmptyKernelIvEEvv --------------------------
	.section	.text._ZN3cub18CUB_300001_SM_10006detail11EmptyKernelIvEEvv,"ax",@progbits
	.align	128
        .global         _ZN3cub18CUB_300001_SM_10006detail11EmptyKernelIvEEvv
        .type           _ZN3cub18CUB_300001_SM_10006detail11EmptyKernelIvEEvv,@function
        .size           _ZN3cub18CUB_300001_SM_10006detail11EmptyKernelIvEEvv,(.L_x_940 - _ZN3cub18CUB_300001_SM_10006detail11EmptyKernelIvEEvv)
        .other          _ZN3cub18CUB_300001_SM_10006detail11EmptyKernelIvEEvv,@"STO_CUDA_ENTRY STV_DEFAULT"
_ZN3cub18CUB_300001_SM_10006detail11EmptyKernelIvEEvv:
.text._ZN3cub18CUB_300001_SM_10006detail11EmptyKernelIvEEvv:
[----:B------:R-:W-:Y:S01]  /*0000*/  LDC R1, c[0x0][0x37c] ;  /* 0x0000df00ff017b82 */ /* 0x000fe20000000800 */
[----:B------:R-:W-:Y:S05]  /*0010*/  EXIT ;  /* 0x000000000000794d */ /* 0x000fea0003800000 */
.L_x_924:
        /* <DEDUP_REMOVED lines=14> */
.L_x_940:


//--------------------- .nv.shared._ZN3cub18CUB_300001_SM_10006detail6select23DeviceSelectSweepKernelINS2_10policy_hubIiiiLb0ELNS0_10SelectImplE0EE10Policy1000EPiS8_S8_PlNS0_13ScanTileStateIiLb1EEE5saxpyNS0_8NullTypeEiNS2_19streaming_context_tIlLb1EEELS5_0EEEvT0_T1_T2_T3_T4_T5_T6_T7_iT8_NS1_7vsmem_tE --------------------------
	.section	.nv.shared._ZN3cub18CUB_300001_SM_10006detail6select23DeviceSelectSweepKernelINS2_10policy_hubIiiiLb0ELNS0_10SelectImplE0EE10Policy1000EPiS8_S8_PlNS0_13ScanTileStateIiLb1EEE5saxpyNS0_8NullTypeEiNS2_19streaming_context_tIlLb1EEELS5_0EEEvT0_T1_T2_T3_T4_T5_T6_T7_iT8_NS1_7vsmem_tE,"aw",@nobits
	.sectionflags	@""
	.align	16
.nv.shared._ZN3cub18CUB_300001_SM_10006detail6select23DeviceSelectSweepKernelINS2_10policy_hubIiiiLb0ELNS0_10SelectImplE0EE10Policy1000EPiS8_S8_PlNS0_13ScanTileStateIiLb1EEE5saxpyNS0_8NullTypeEiNS2_19streaming_context_tIlLb1EEELS5_0EEEvT0_T1_T2_T3_T4_T5_T6_T7_iT8_NS1_7vsmem_tE:
	.zero		29696


//--------------------- .nv.shared.reserved.0     --------------------------
	.section	.nv.shared.reserved.0,"aw",@nobits
	.weak		__nv_reservedSMEM_offset_0_alias
	.size		__nv_reservedSMEM_offset_0_alias, 0, 64
	.other		__nv_reservedSMEM_offset_0_alias,@"STO_CUDA_RESERVED_SHARED STV_DEFAULT"
__nv_reservedSMEM_offset_0_alias:
	.zero		0
	.zero		64


//--------------------- .nv.global                --------------------------
	.section	.nv.global,"aw",@nobits
.nv.global:
	.type		_ZN34_INTERNAL_8a1583d2_4_k_cu_62aeda3c6thrust24THRUST_300001_SM_1000_NS12placeholders2_8E,@object
	.size		_ZN34_INTERNAL_8a1583d2_4_k_cu_62aeda3c6thrust24THRUST_300001_SM_1000_NS12placeholders2_8E,(_ZN34_INTERNAL_8a1583d2_4_k_cu_62aeda3c4cuda3std3__436_GLOBAL__N__8a1583d2_4_k_cu_62aeda3c6ignoreE - _ZN34_INTERNAL_8a1583d2_4_k_cu_62aeda3c6thrust24THRUST_300001_SM_1000_NS12placeholders2_8E)
_ZN34_INTERNAL_8a1583d2_4_k_cu_62aeda3c6thrust24THRUST_300001_SM_1000_NS12placeholders2_8E:
	.zero		1
	.type		_ZN34_INTERNAL_8a1583d2_4_k_cu_62aeda3c4cuda3std3__436_GLOBAL__N__8a1583d2_4_k_cu_62aeda3c6ignoreE,@object
	.size		_ZN34_INTERNAL_8a1583d2_4_k_cu_62aeda3c4cuda3std3__436_GLOBAL__N__8a1583d2_4_k_cu_62aeda3c6ignoreE,(_ZN34_INTERNAL_8a1583d2_4_k_cu_62aeda3c4cuda3std6ranges3__45__cpo4dataE - _ZN34_INTERNAL_8a1583d2_4_k_cu_62aeda3c4cuda3std3__436_GLOBAL__N__8a1583d2_4_k_cu_62aeda3c6ignoreE)
_ZN34_INTERNAL_8a1583d2_4_k_cu_62aeda3c4cuda3std3__436_GLOBAL__N__8a1583d2_4_k_cu_62aeda3c6ignoreE:
	.zero		1
	.type		_ZN34_INTERNAL_8a1583d2_4_k_cu_62aeda3c4cuda3std6ranges3__45__cpo4dataE,@object
	.size		_ZN34_INTERNAL_8a1583d2_4_k_cu_62aeda3c4cuda3std6ranges3__45__cpo4dataE,(_ZN34_INTERNAL_8a1583d2_4_k_cu_62aeda3c6thrust24THRUST_300001_SM_1000_NS6system3cpp3parE - _ZN34_INTERNAL_8a1583d2_4_k_cu_62aeda3c4cuda3std6ranges3__45__cpo4dataE)
_ZN34_INTERNAL_8a1583d2_4_k_cu_62aeda3c4cuda3std6ranges3__45__cpo4dataE:
	.zero		1
	.type		_ZN34_INTERNAL_8a1583d2_4_k_cu_62aeda3c6thrust24THRUST_300001_SM_1000_NS6system3cpp3parE,@object
	.size		_ZN34_INTERNAL_8a1583d2_4_k_cu_62aeda3c6thrust24THRUST_300001_SM_1000_NS6system3cpp3parE,(_ZN34_INTERNAL_8a1583d2_4_k_cu_62aeda3c4cuda3std3__45__cpo5beginE - _ZN34_INTERNAL_8a1583d2_4_k_cu_62aeda3c6thrust24THRUST_300001_SM_1000_NS6system3cpp3parE)
_ZN34_INTERNAL_8a1583d2_4_k_cu_62aeda3c6thrust24THRUST_300001_SM_1000_NS6system3cpp3parE:
	.zero		1
	.type		_ZN34_INTERNAL_8a1583d2_4_k_cu_62aeda3c4cuda3std3__45__cpo5beginE,@object
	.size		_ZN34_INTERNAL_8a1583d2_4_k_cu_62aeda3c4cuda3std3__45__cpo5beginE,(_ZN34_INTERNAL_8a1583d2_4_k_cu_62aeda3c4cuda3std6ranges3__45__cpo5beginE - _ZN34_INTERNAL_8a1583d2_4_k_cu_62aeda3c4cuda3std3__45__cpo5beginE)
_ZN34_INTERNAL_8a1583d2_4_k_cu_62aeda3c4cuda3std3__45__cpo5beginE:
	.zero		1
	.type		_ZN34_INTERNAL_8a1583d2_4_k_cu_62aeda3c4cuda3std6ranges3__45__cpo5beginE,@object
	.size		_ZN34_INTERNAL_8a1583d2_4_k_cu_62aeda3c4cuda3std6ranges3__45__cpo5beginE,(_ZN34_INTERNAL_8a1583d2_4_k_cu_62aeda3c6thrust24THRUST_300001_SM_1000_NS6deviceE - _ZN34_INTERNAL_8a1583d2_4_k_cu_62aeda3c4cuda3std6ranges3__45__cpo5beginE)
_ZN34_INTERNAL_8a1583d2_4_k_cu_62aeda3c4cuda3std6ranges3__45__cpo5beginE:
	.zero		1
	.type		_ZN34_INTERNAL_8a1583d2_4_k_cu_62aeda3c6thrust24THRUST_300001_SM_1000_NS6deviceE,@object
	.size		_ZN34_INTERNAL_8a1583d2_4_k_cu_62aeda3c6thrust24THRUST_300001_SM_1000_NS6deviceE,(_ZN34_INTERNAL_8a1583d2_4_k_cu_62aeda3c4cuda3std3__47nulloptE - _ZN34_INTERNAL_8a1583d2_4_k_cu_62aeda3c6thrust24THRUST_300001_SM_1000_NS6deviceE)
_ZN34_INTERNAL_8a1583d2_4_k_cu_62aeda3c6thrust24THRUST_300001_SM_1000_NS6deviceE:
	.zero		1
	.type		_ZN34_INTERNAL_8a1583d2_4_k_cu_62aeda3c4cuda3std3__47nulloptE,@object
	.size		_ZN34_INTERNAL_8a1583d2_4_k_cu_62aeda3c4cuda3std3__47nulloptE,(_ZN34_INTERNAL_8a1583d2_4_k_cu_62aeda3c4cuda3std6ranges3__45__cpo8distanceE - _ZN34_INTERNAL_8a1583d2_4_k_cu_62aeda3c4cuda3std3__47nulloptE)
_ZN34_INTERNAL_8a1583d2_4_k_cu_62aeda3c4cuda3std3__47nulloptE:
	.zero		1
	.type		_ZN34_INTERNAL_8a1583d2_4_k_cu_62aeda3c4cuda3std6ranges3__45__cpo8distanceE,@object
	.size		_ZN34_INTERNAL_8a1583d2_4_k_cu_62aeda3c4cuda3std6ranges3__45__cpo8distanceE,(_ZN34_INTERNAL_8a1583d2_4_k_cu_62aeda3c6thrust24THRUST_300001_SM_1000_NS12placeholders2_4E - _ZN34_INTERNAL_8a1583d2_4_k_cu_62aeda3c4cuda3std6ranges3__45__cpo8distanceE)
_ZN34_INTERNAL_8a1583d2_4_k_cu_62aeda3c4cuda3std6ranges3__45__cpo8distanceE:
	.zero		1
	.type		_ZN34_INTERNAL_8a1583d2_4_k_cu_62aeda3c6thrust24THRUST_300001_SM_1000_NS12placeholders2_4E,@object
	.size		_ZN34_INTERNAL_8a1583d2_4_k_cu_62aeda3c6thrust24THRUST_300001_SM_1000_NS12placeholders2_4E,(_ZN34_INTERNAL_8a1583d2_4_k_cu_62aeda3c4cuda3std3__45__cpo6rbeginE - _ZN34_INTERNAL_8a1583d2_4_k_cu_62aeda3c6thrust24THRUST_300001_SM_1000_NS12placeholders2_4E)
_ZN34_INTERNAL_8a1583d2_4_k_cu_62aeda3c6thrust24THRUST_300001_SM_1000_NS12placeholders2_4E:
	.zero		1
	.type		_ZN34_INTERNAL_8a1583d2_4_k_cu_62aeda3c4cuda3std3__45__cpo6rbeginE,@object
	.size		_ZN34_INTERNAL_8a1583d2_4_k_cu_62aeda3c4cuda3std3__45__cpo6rbeginE,(_ZN34_INTERNAL_8a1583d2_4_k_cu_62aeda3c4cuda3std6ranges3__45__cpo7advanceE - _ZN34_INTERNAL_8a1583d2_4_k_cu_62aeda3c4cuda3std3__45__cpo6rbeginE)
_ZN34_INTERNAL_8a1583d2_4_k_cu_62aeda3c4cuda3std3__45__cpo6rbeginE:
	.zero		1
	.type		_ZN34_INTERNAL_8a1583d2_4_k_cu_62aeda3c4cuda3std6ranges3__45__cpo7advanceE,@object
	.size		_ZN34_INTERNAL_8a1583d2_4_k_cu_62aeda3c4cuda3std6ranges3__45__cpo7advanceE,(_ZN34_INTERNAL_8a1583d2_4_k_cu_62aeda3c6thrust24THRUST_300001_SM_1000_NS12placeholders3_10E - _ZN34_INTERNAL_8a1583d2_4_k_cu_62aeda3c4cuda3std6ranges3__45__cpo7advanceE)
_ZN34_INTERNAL_8a1583d2_4_k_cu_62aeda3c4cuda3std6ranges3__45__cpo7advanceE:
	.zero		1
	.type		_ZN34_INTERNAL_8a1583d2_4_k_cu_62aeda3c6thrust24THRUST_300001_SM_1000_NS12placeholders3_10E,@object
	.size		_ZN34_INTERNAL_8a1583d2_4_k_cu_62aeda3c6thrust24THRUST_300001_SM_1000_NS12placeholders3_10E,(_ZN34_INTERNAL_8a1583d2_4_k_cu_62aeda3c4cuda3std3__48in_placeE - _ZN34_INTERNAL_8a1583d2_4_k_cu_62aeda3c6thrust24THRUST_300001_SM_1000_NS12placeholders3_10E)
_ZN34_INTERNAL_8a1583d2_4_k_cu_62aeda3c6thrust24THRUST_300001_SM_1000_NS12placeholders3_10E:
	.zero		1
	.type		_ZN34_INTERNAL_8a1583d2_4_k_cu_62aeda3c4cuda3std3__48in_placeE,@object
	.size		_ZN34_INTERNAL_8a1583d2_4_k_cu_62aeda3c4cuda3std3__48in_placeE,(_ZN34_INTERNAL_8a1583d2_4_k_cu_62aeda3c4cuda3std6ranges3__45__cpo4sizeE - _ZN34_INTERNAL_8a1583d2_4_k_cu_62aeda3c4cuda3std3__48in_placeE)
_ZN34_INTERNAL_8a1583d2_4_k_cu_62aeda3c4cuda3std3__48in_placeE:
	.zero		1
	.type		_ZN34_INTERNAL_8a1583d2_4_k_cu_62aeda3c4cuda3std6ranges3__45__cpo4sizeE,@object
	.size		_ZN34_INTERNAL_8a1583d2_4_k_cu_62aeda3c4cuda3std6ranges3__45__cpo4sizeE,(_ZN34_INTERNAL_8a1583d2_4_k_cu_62aeda3c6thrust24THRUST_300001_SM_1000_NS12placeholders2_2E - _ZN34_INTERNAL_8a1583d2_4_k_cu_62aeda3c4cuda3std6ranges3__45__cpo4sizeE)
_ZN34_INTERNAL_8a1583d2_4_k_cu_62aeda3c4cuda3std6ranges3__45__cpo4sizeE:
	.zero		1
	.type		_ZN34_INTERNAL_8a1583d2_4_k_cu_62aeda3c6thrust24THRUST_300001_SM_1000_NS12placeholders2_2E,@object
	.size		_ZN34_INTERNAL_8a1583d2_4_k_cu_62aeda3c6thrust24THRUST_300001_SM_1000_NS12placeholders2_2E,(_ZN34_INTERNAL_8a1583d2_4_k_cu_62aeda3c4cuda3std3__45__cpo6cbeginE - _ZN34_INTERNAL_8a1583d2_4_k_cu_62aeda3c6thrust24THRUST_300001_SM_1000_NS12placeholders2_2E)
_ZN34_INTERNAL_8a1583d2_4_k_cu_62aeda3c6thrust24THRUST_300001_SM_1000_NS12placeholders2_2E:
	.zero		1
	.type		_ZN34_INTERNAL_8a1583d2_4_k_cu_62aeda3c4cuda3std3__45__cpo6cbeginE,@object
	.size		_ZN34_INTERNAL_8a1583d2_4_k_cu_62aeda3c4cuda3std3__45__cpo6cbeginE,(_ZN34_INTERNAL_8a1583d2_4_k_cu_62aeda3c4cuda3std6ranges3__45__cpo6cbeginE - _ZN34_INTERNAL_8a1583d2_4_k_cu_62aeda3c4cuda3std3__45__cpo6cbeginE)
_ZN34_INTERNAL_8a1583d2_4_k_cu_62aeda3c4cuda3std3__45__cpo6cbeginE:
	.zero		1
	.type		_ZN34_INTERNAL_8a1583d2_4_k_cu_62aeda3c4cuda3std6ranges3__45__cpo6cbeginE,@object
	.size		_ZN34_INTERNAL_8a1583d2_4_k_cu_62aeda3c4cuda3std6ranges3__45__cpo6cbeginE,(_ZN34_INTERNAL_8a1583d2_4_k_cu_62aeda3c6thrust24THRUST_300001_SM_1000_NS12placeholders2_6E - _ZN34_INTERNAL_8a1583d2_4_k_cu_62aeda3c4cuda3std6ranges3__45__cpo6cbeginE)
_ZN34_INTERNAL_8a1583d2_4_k_cu_62aeda3c4cuda3std6ranges3__45__cpo6cbeginE:
	.zero		1
	.type		_ZN34_INTERNAL_8a1583d2_4_k_cu_62aeda3c6thrust24THRUST_300001_SM_1000_NS12placeholders2_6E,@object
	.size		_ZN34_INTERNAL_8a1583d2_4_k_cu_62aeda3c6thrust24THRUST_300001_SM_1000_NS12placeholders2_6E,(_ZN34_INTERNAL_8a1583d2_4_k_cu_62aeda3c4cuda3std3__45__cpo7crbeginE - _ZN34_INTERNAL_8a1583d2_4_k_cu_62aeda3c6thrust24THRUST_300001_SM_1000_NS12placeholders2_6E)
_ZN34_INTERNAL_8a1583d2_4_k_cu_62aeda3c6thrust24THRUST_300001_SM_1000_NS12placeholders2_6E:
	.zero		1
	.type		_ZN34_INTERNAL_8a1583d2_4_k_cu_62aeda3c4cuda3std3__45__cpo7crbeginE,@object
	.size		_ZN34_INTERNAL_8a1583d2_4_k_cu_62aeda3c4cuda3std3__45__cpo7crbeginE,(_ZN34_INTERNAL_8a1583d2_4_k_cu_62aeda3c4cuda3std6ranges3__45__cpo4nextE - _ZN34_INTERNAL_8a1583d2_4_k_cu_62aeda3c4cuda3std3__45__cpo7crbeginE)
_ZN34_INTERNAL_8a1583d2_4_k_cu_62aeda3c4cuda3std3__45__cpo7crbeginE:
	.zero		1
	.type		_ZN34_INTERNAL_8a1583d2_4_k_cu_62aeda3c4cuda3std6ranges3__45__cpo4nextE,@object
	.size		_ZN34_INTERNAL_8a1583d2_4_k_cu_62aeda3c4cuda3std6ranges3__45__cpo4nextE,(_ZN34_INTERNAL_8a1583d2_4_k_cu_62aeda3c4cuda3std6ranges3__45__cpo4swapE - _ZN34_INTERNAL_8a1583d2_4_k_cu_62aeda3c4cuda3std6ranges3__45__cpo4nextE)
_ZN34_INTERNAL_8a1583d2_4_k_cu_62aeda3c4cuda3std6ranges3__45__cpo4nextE:
	.zero		1
	.type		_ZN34_INTERNAL_8a1583d2_4_k_cu_62aeda3c4cuda3std6ranges3__45__cpo4swapE,@object
	.size		_ZN34_INTERNAL_8a1583d2_4_k_cu_62aeda3c4cuda3std6ranges3__45__cpo4swapE,(_ZN34_INTERNAL_8a1583d2_4_k_cu_62aeda3c6thrust24THRUST_300001_SM_1000_NS8cuda_cub10par_nosyncE - _ZN34_INTERNAL_8a1583d2_4_k_cu_62aeda3c4cuda3std6ranges3__45__cpo4swapE)
_ZN34_INTERNAL_8a1583d2_4_k_cu_62aeda3c4cuda3std6ranges3__45__cpo4swapE:
	.zero		1
	.type		_ZN34_INTERNAL_8a1583d2_4_k_cu_62aeda3c6thrust24THRUST_300001_SM_1000_NS8cuda_cub10par_nosyncE,@object
	.size		_ZN34_INTERNAL_8a1583d2_4_k_cu_62aeda3c6thrust24THRUST_300001_SM_1000_NS8cuda_cub10par_nosyncE,(_ZN34_INTERNAL_8a1583d2_4_k_cu_62aeda3c6thrust24THRUST_300001_SM_1000_NS3seqE - _ZN34_INTERNAL_8a1583d2_4_k_cu_62aeda3c6thrust24THRUST_300001_SM_1000_NS8cuda_cub10par_nosyncE)
_ZN34_INTERNAL_8a1583d2_4_k_cu_62aeda3c6thrust24THRUST_300001_SM_1000_NS8cuda_cub10par_nosyncE:
	.zero		1
	.type		_ZN34_INTERNAL_8a1583d2_4_k_cu_62aeda3c6thrust24THRUST_300001_SM_1000_NS3seqE,@object
	.size		_ZN34_INTERNAL_8a1583d2_4_k_cu_62aeda3c6thrust24THRUST_300001_SM_1000_NS3seqE,(_ZN34_INTERNAL_8a1583d2_4_k_cu_62aeda3c4cuda3std3__420unreachable_sentinelE - _ZN34_INTERNAL_8a1583d2_4_k_cu_62aeda3c6thrust24THRUST_300001_SM_1000_NS3seqE)
_ZN34_INTERNAL_8a1583d2_4_k_cu_62aeda3c6thrust24THRUST_300001_SM_1000_NS3seqE:
	.zero		1
	.type		_ZN34_INTERNAL_8a1583d2_4_k_cu_62aeda3c4cuda3std3__420unreachable_sentinelE,@object
	.size		_ZN34_INTERNAL_8a1583d2_4_k_cu_62aeda3c4cuda3std3__420unreachable_sentinelE,(_ZN34_INTERNAL_8a1583d2_4_k_cu_62aeda3c4cuda3std6ranges3__45__cpo5ssizeE - _ZN34_INTERNAL_8a1583d2_4_k_cu_62aeda3c4cuda3std3__420unreachable_sentinelE)
_ZN34_INTERNAL_8a1583d2_4_k_cu_62aeda3c4cuda3std3__420unreachable_sentinelE:
	.zero		1
	.type		_ZN34_INTERNAL_8a1583d2_4_k_cu_62aeda3c4cuda3std6ranges3__45__cpo5ssizeE,@object
	.size		_ZN34_INTERNAL_8a1583d2_4_k_cu_62aeda3c4cuda3std6ranges3__45__cpo5ssizeE,(_ZN34_INTERNAL_8a1583d2_4_k_cu_62aeda3c6thrust24THRUST_300001_SM_1000_NS12placeholders2_3E - _ZN34_INTERNAL_8a1583d2_4_k_cu_62aeda3c4cuda3std6ranges3__45__cpo5ssizeE)
_ZN34_INTERNAL_8a1583d2_4_k_cu_62aeda3c4cuda3std6ranges3__45__cpo5ssizeE:
	.zero		1
	.type		_ZN34_INTERNAL_8a1583d2_4_k_cu_62aeda3c6thrust24THRUST_300001_SM_1000_NS12placeholders2_3E,@object
	.size		_ZN34_INTERNAL_8a1583d2_4_k_cu_62aeda3c6thrust24THRUST_300001_SM_1000_NS12placeholders2_3E,(_ZN34_INTERNAL_8a1583d2_4_k_cu_62aeda3c4cuda3std3__45__cpo4cendE - _ZN34_INTERNAL_8a1583d2_4_k_cu_62aeda3c6thrust24THRUST_300001_SM_1000_NS12placeholders2_3E)
_ZN34_INTERNAL_8a1583d2_4_k_cu_62aeda3c6thrust24THRUST_300001_SM_1000_NS12placeholders2_3E:
	.zero		1
	.type		_ZN34_INTERNAL_8a1583d2_4_k_cu_62aeda3c4cuda3std3__45__cpo4cendE,@object
	.size		_ZN34_INTERNAL_8a1583d2_4_k_cu_62aeda3c4cuda3std3__45__cpo4cendE,(_ZN34_INTERNAL_8a1583d2_4_k_cu_62aeda3c4cuda3std6ranges3__45__cpo4cendE - _ZN34_INTERNAL_8a1583d2_4_k_cu_62aeda3c4cuda3std3__45__cpo4cendE)
_ZN34_INTERNAL_8a1583d2_4_k_cu_62aeda3c4cuda3std3__45__cpo4cendE:
	.zero		1
	.type		_ZN34_INTERNAL_8a1583d2_4_k_cu_62aeda3c4cuda3std6ranges3__45__cpo4cendE,@object
	.size		_ZN34_INTERNAL_8a1583d2_4_k_cu_62aeda3c4cuda3std6ranges3__45__cpo4cendE,(_ZN34_INTERNAL_8a1583d2_4_k_cu_62aeda3c6thrust24THRUST_300001_SM_1000_NS12placeholders2_7E - _ZN34_INTERNAL_8a1583d2_4_k_cu_62aeda3c4cuda3std6ranges3__45__cpo4cendE)
_ZN34_INTERNAL_8a1583d2_4_k_cu_62aeda3c4cuda3std6ranges3__45__cpo4cendE:
	.zero		1
	.type		_ZN34_INTERNAL_8a1583d2_4_k_cu_62aeda3c6thrust24THRUST_300001_SM_1000_NS12placeholders2_7E,@object
	.size		_ZN34_INTERNAL_8a1583d2_4_k_cu_62aeda3c6thrust24THRUST_300001_SM_1000_NS12placeholders2_7E,(_ZN34_INTERNAL_8a1583d2_4_k_cu_62aeda3c4cuda3std3__45__cpo5crendE - _ZN34_INTERNAL_8a1583d2_4_k_cu_62aeda3c6thrust24THRUST_300001_SM_1000_NS12placeholders2_7E)
_ZN34_INTERNAL_8a1583d2_4_k_cu_62aeda3c6thrust24THRUST_300001_SM_1000_NS12placeholders2_7E:
	.zero		1
	.type		_ZN34_INTERNAL_8a1583d2_4_k_cu_62aeda3c4cuda3std3__45__cpo5crendE,@object
	.size		_ZN34_INTERNAL_8a1583d2_4_k_cu_62aeda3c4cuda3std3__45__cpo5crendE,(_ZN34_INTERNAL_8a1583d2_4_k_cu_62aeda3c4cuda3std6ranges3__45__cpo4prevE - _ZN34_INTERNAL_8a1583d2_4_k_cu_62aeda3c4cuda3std3__45__cpo5crendE)
_ZN34_INTERNAL_8a1583d2_4_k_cu_62aeda3c4cuda3std3__45__cpo5crendE:
	.zero		1
	.type		_ZN34_INTERNAL_8a1583d2_4_k_cu_62aeda3c4cuda3std6ranges3__45__cpo4prevE,@object
	.size		_ZN34_INTERNAL_8a1583d2_4_k_cu_62aeda3c4cuda3std6ranges3__45__cpo4prevE,(_ZN34_INTERNAL_8a1583d2_4_k_cu_62aeda3c4cuda3std6ranges3__45__cpo9iter_moveE - _ZN34_INTERNAL_8a1583d2_4_k_cu_62aeda3c4cuda3std6ranges3__45__cpo4prevE)
_ZN34_INTERNAL_8a1583d2_4_k_cu_62aeda3c4cuda3std6ranges3__45__cpo4prevE:
	.zero		1
	.type		_ZN34_INTERNAL_8a1583d2_4_k_cu_62aeda3c4cuda3std6ranges3__45__cpo9iter_moveE,@object
	.size		_ZN34_INTERNAL_8a1583d2_4_k_cu_62aeda3c4cuda3std6ranges3__45__cpo9iter_moveE,(_ZN34_INTERNAL_8a1583d2_4_k_cu_62aeda3c6thrust24THRUST_300001_SM_1000_NS6system6detail10sequential3seqE - _ZN34_INTERNAL_8a1583d2_4_k_cu_62aeda3c4cuda3std6ranges3__45__cpo9iter_moveE)
_ZN34_INTERNAL_8a1583d2_4_k_cu_62aeda3c4cuda3std6ranges3__45__cpo9iter_moveE:
	.zero		1
	.type		_ZN34_INTERNAL_8a1583d2_4_k_cu_62aeda3c6thrust24THRUST_300001_SM_1000_NS6system6detail10sequential3seqE,@object
	.size		_ZN34_INTERNAL_8a1583d2_4_k_cu_62aeda3c6thrust24THRUST_300001_SM_1000_NS6system6detail10sequential3seqE,(_ZN34_INTERNAL_8a1583d2_4_k_cu_62aeda3c6thrust24THRUST_300001_SM_1000_NS12placeholders2_9E - _ZN34_INTERNAL_8a1583d2_4_k_cu_62aeda3c6thrust24THRUST_300001_SM_1000_NS6system6detail10sequential3seqE)
_ZN34_INTERNAL_8a1583d2_4_k_cu_62aeda3c6thrust24THRUST_300001_SM_1000_NS6system6detail10sequential3seqE:
	.zero		1
	.type		_ZN34_INTERNAL_8a1583d2_4_k_cu_62aeda3c6thrust24THRUST_300001_SM_1000_NS12placeholders2_9E,@object
	.size		_ZN34_INTERNAL_8a1583d2_4_k_cu_62aeda3c6thrust24THRUST_300001_SM_1000_NS12placeholders2_9E,(_ZN34_INTERNAL_8a1583d2_4_k_cu_62aeda3c4cuda3std3__419piecewise_constructE - _ZN34_INTERNAL_8a1583d2_4_k_cu_62aeda3c6thrust24THRUST_300001_SM_1000_NS12placeholders2_9E)
_ZN34_INTERNAL_8a1583d2_4_k_cu_62aeda3c6thrust24THRUST_300001_SM_1000_NS12placeholders2_9E:
	.zero		1
	.type		_ZN34_INTERNAL_8a1583d2_4_k_cu_62aeda3c4cuda3std3__419piecewise_constructE,@object
	.size		_ZN34_INTERNAL_8a1583d2_4_k_cu_62aeda3c4cuda3std3__419piecewise_constructE,(_ZN34_INTERNAL_8a1583d2_4_k_cu_62aeda3c4cuda3std6ranges3__45__cpo5cdataE - _ZN34_INTERNAL_8a1583d2_4_k_cu_62aeda3c4cuda3std3__419piecewise_constructE)
_ZN34_INTERNAL_8a1583d2_4_k_cu_62aeda3c4cuda3std3__419piecewise_constructE:
	.zero		1
	.type		_ZN34_INTERNAL_8a1583d2_4_k_cu_62aeda3c4cuda3std6ranges3__45__cpo5cdataE,@object
	.size		_ZN34_INTERNAL_8a1583d2_4_k_cu_62aeda3c4cuda3std6ranges3__45__cpo5cdataE,(_ZN34_INTERNAL_8a1583d2_4_k_cu_62aeda3c6thrust24THRUST_300001_SM_1000_NS12placeholders2_1E - _ZN34_INTERNAL_8a1583d2_4_k_cu_62aeda3c4cuda3std6ranges3__45__cpo5cdataE)
_ZN34_INTERNAL_8a1583d2_4_k_cu_62aeda3c4cuda3std6ranges3__45__cpo5cdataE:
	.zero		1
	.type		_ZN34_INTERNAL_8a1583d2_4_k_cu_62aeda3c6thrust24THRUST_300001_SM_1000_NS12placeholders2_1E,@object
	.size		_ZN34_INTERNAL_8a1583d2_4_k_cu_62aeda3c6thrust24THRUST_300001_SM_1000_NS12placeholders2_1E,(_ZN34_INTERNAL_8a1583d2_4_k_cu_62aeda3c4cuda3std3__45__cpo3endE - _ZN34_INTERNAL_8a1583d2_4_k_cu_62aeda3c6thrust24THRUST_300001_SM_1000_NS12placeholders2_1E)
_ZN34_INTERNAL_8a1583d2_4_k_cu_62aeda3c6thrust24THRUST_300001_SM_1000_NS12placeholders2_1E:
	.zero		1
	.type		_ZN34_INTERNAL_8a1583d2_4_k_cu_62aeda3c4cuda3std3__45__cpo3endE,@object
	.size		_ZN34_INTERNAL_8a1583d2_4_k_cu_62aeda3c4cuda3std3__45__cpo3endE,(_ZN34_INTERNAL_8a1583d2_4_k_cu_62aeda3c4cuda3std6ranges3__45__cpo3endE - _ZN34_INTERNAL_8a1583d2_4_k_cu_62aeda3c4cuda3std3__45__cpo3endE)
_ZN34_INTERNAL_8a1583d2_4_k_cu_62aeda3c4cuda3std3__45__cpo3endE:
	.zero		1
	.type		_ZN34_INTERNAL_8a1583d2_4_k_cu_62aeda3c4cuda3std6ranges3__45__cpo3endE,@object
	.size		_ZN34_INTERNAL_8a1583d2_4_k_cu_62aeda3c4cuda3std6ranges3__45__cpo3endE,(_ZN34_INTERNAL_8a1583d2_4_k_cu_62aeda3c6thrust24THRUST_300001_SM_1000_NS12placeholders2_5E - _ZN34_INTERNAL_8a1583d2_4_k_cu_62aeda3c4cuda3std6ranges3__45__cpo3endE)
_ZN34_INTERNAL_8a1583d2_4_k_cu_62aeda3c4cuda3std6ranges3__45__cpo3endE:
	.zero		1
	.type		_ZN34_INTERNAL_8a1583d2_4_k_cu_62aeda3c6thrust24THRUST_300001_SM_1000_NS12placeholders2_5E,@object
	.size		_ZN34_INTERNAL_8a1583d2_4_k_cu_62aeda3c6thrust24THRUST_300001_SM_1000_NS12placeholders2_5E,(_ZN34_INTERNAL_8a1583d2_4_k_cu_62aeda3c4cuda3std3__45__cpo4rendE - _ZN34_INTERNAL_8a1583d2_4_k_cu_62aeda3c6thrust24THRUST_300001_SM_1000_NS12placeholders2_5E)
_ZN34_INTERNAL_8a1583d2_4_k_cu_62aeda3c6thrust24THRUST_300001_SM_1000_NS12placeholders2_5E:
	.zero		1
	.type		_ZN34_INTERNAL_8a1583d2_4_k_cu_62aeda3c4cuda3std3__45__cpo4rendE,@object
	.size		_ZN34_INTERNAL_8a1583d2_4_k_cu_62aeda3c4cuda3std3__45__cpo4rendE,(_ZN34_INTERNAL_8a1583d2_4_k_cu_62aeda3c4cuda3std6ranges3__45__cpo9iter_swapE - _ZN34_INTERNAL_8a1583d2_4_k_cu_62aeda3c4cuda3std3__45__cpo4rendE)
_ZN34_INTERNAL_8a1583d2_4_k_cu_62aeda3c4cuda3std3__45__cpo4rendE:
	.zero		1
	.type		_ZN34_INTERNAL_8a1583d2_4_k_cu_62aeda3c4cuda3std6ranges3__45__cpo9iter_swapE,@object
	.size		_ZN34_INTERNAL_8a1583d2_4_k_cu_62aeda3c4cuda3std6ranges3__45__cpo9iter_swapE,(_ZN34_INTERNAL_8a1583d2_4_k_cu_62aeda3c4cuda3std3__48unexpectE - _ZN34_INTERNAL_8a1583d2_4_k_cu_62aeda3c4cuda3std6ranges3__45__cpo9iter_swapE)
_ZN34_INTERNAL_8a1583d2_4_k_cu_62aeda3c4cuda3std6ranges3__45__cpo9iter_swapE:
	.zero		1
	.type		_ZN34_INTERNAL_8a1583d2_4_k_cu_62aeda3c4cuda3std3__48unexpectE,@object
	.size		_ZN34_INTERNAL_8a1583d2_4_k_cu_62aeda3c4cuda3std3__48unexpectE,(_ZN34_INTERNAL_8a1583d2_4_k_cu_62aeda3c6thrust24THRUST_300001_SM_1000_NS8cuda_cub3parE - _ZN34_INTERNAL_8a1583d2_4_k_cu_62aeda3c4cuda3std3__48unexpectE)
_ZN34_INTERNAL_8a1583d2_4_k_cu_62aeda3c4cuda3std3__48unexpectE:
	.zero		1
	.type		_ZN34_INTERNAL_8a1583d2_4_k_cu_62aeda3c6thrust24THRUST_300001_SM_1000_NS8cuda_cub3parE,@object
	.size		_ZN34_INTERNAL_8a1583d2_4_k_cu_62aeda3c6thrust24THRUST_300001_SM_1000_NS8cuda_cub3parE,(.L_29 - _ZN34_INTERNAL_8a1583d2_4_k_cu_62aeda3c6thrust24THRUST_300001_SM_1000_NS8cuda_cub3parE)
_ZN34_INTERNAL_8a1583d2_4_k_cu_62aeda3c6thrust24THRUST_300001_SM_1000_NS8cuda_cub3parE:
	.zero		1
.L_29:


//--------------------- .nv.shared._ZN3cub18CUB_300001_SM_10006detail6reduce28DeviceReduceSingleTileKernelINS2_10policy_hubIlyN4cuda3std3__44plusIlEEE10Policy1000EPlSC_iS9_llNS7_10__identityEEEvT0_T1_T2_T3_T4_T6_ --------------------------
	.section	.nv.shared._ZN3cub18CUB_300001_SM_10006detail6reduce28DeviceReduceSingleTileKernelINS2_10policy_hubIlyN4cuda3std3__44plusIlEEE10Policy1000EPlSC_iS9_llNS7_10__identityEEEvT0_T1_T2_T3_T4_T6_,"aw",@nobits
	.sectionflags	@""
	.align	8
.nv.shared._ZN3cub18CUB_300001_SM_10006detail6reduce28DeviceReduceSingleTileKernelINS2_10policy_hubIlyN4cuda3std3__44plusIlEEE10Policy1000EPlSC_iS9_llNS7_10__identityEEEvT0_T1_T2_T3_T4_T6_:
	.zero		1176


//--------------------- .nv.shared._ZN3cub18CUB_300001_SM_10006detail6reduce18DeviceReduceKernelINS2_10policy_hubIlyN4cuda3std3__44plusIlEEE10Policy1000EN6thrust24THRUST_300001_SM_1000_NS18transform_iteratorINSD_6detail14equal_to_valueIiEEPillEEyS9_lNS7_10__identityEEEvT0_PT3_T1_NS0_13GridEvenShareISO_EET2_T4_ --------------------------
	.section	.nv.shared._ZN3cub18CUB_300001_SM_10006detail6reduce18DeviceReduceKernelINS2_10policy_hubIlyN4cuda3std3__44plusIlEEE10Policy1000EN6thrust24THRUST_300001_SM_1000_NS18transform_iteratorINSD_6detail14equal_to_valueIiEEPillEEyS9_lNS7_10__identityEEEvT0_PT3_T1_NS0_13GridEvenShareISO_EET2_T4_,"aw",@nobits
	.sectionflags	@""
	.align	8
.nv.shared._ZN3cub18CUB_300001_SM_10006detail6reduce18DeviceReduceKernelINS2_10policy_hubIlyN4cuda3std3__44plusIlEEE10Policy1000EN6thrust24THRUST_300001_SM_1000_NS18transform_iteratorINSD_6detail14equal_to_valueIiEEPillEEyS9_lNS7_10__identityEEEvT0_PT3_T1_NS0_13GridEvenShareISO_EET2_T4_:
	.zero		1176


//--------------------- .nv.shared._ZN3cub18CUB_300001_SM_10006detail6reduce28DeviceReduceSingleTileKernelINS2_10policy_hubIlyN4cuda3std3__44plusIlEEE10Policy1000EN6thrust24THRUST_300001_SM_1000_NS18transform_iteratorINSD_6detail14equal_to_valueIiEEPillEEPlyS9_llNS7_10__identityEEEvT0_T1_T2_T3_T4_T6_ --------------------------
	.section	.nv.shared._ZN3cub18CUB_300001_SM_10006detail6reduce28DeviceReduceSingleTileKernelINS2_10policy_hubIlyN4cuda3std3__44plusIlEEE10Policy1000EN6thrust24THRUST_300001_SM_1000_NS18transform_iteratorINSD_6detail14equal_to_valueIiEEPillEEPlyS9_llNS7_10__identityEEEvT0_T1_T2_T3_T4_T6_,"aw",@nobits
	.sectionflags	@""
	.align	8
.nv.shared._ZN3cub18CUB_300001_SM_10006detail6reduce28DeviceReduceSingleTileKernelINS2_10policy_hubIlyN4cuda3std3__44plusIlEEE10Policy1000EN6thrust24THRUST_300001_SM_1000_NS18transform_iteratorINSD_6detail14equal_to_valueIiEEPillEEPlyS9_llNS7_10__identityEEEvT0_T1_T2_T3_T4_T6_:
	.zero		1176


//--------------------- .nv.shared._ZN3cub18CUB_300001_SM_10006detail6reduce28DeviceReduceSingleTileKernelINS2_10policy_hubIljN4cuda3std3__44plusIlEEE10Policy1000EPlSC_iS9_llNS7_10__identityEEEvT0_T1_T2_T3_T4_T6_ --------------------------
	.section	.nv.shared._ZN3cub18CUB_300001_SM_10006detail6reduce28DeviceReduceSingleTileKernelINS2_10policy_hubIljN4cuda3std3__44plusIlEEE10Policy1000EPlSC_iS9_llNS7_10__identityEEEvT0_T1_T2_T3_T4_T6_,"aw",@nobits
	.sectionflags	@""
	.align	8
.nv.shared._ZN3cub18CUB_300001_SM_10006detail6reduce28DeviceReduceSingleTileKernelINS2_10policy_hubIljN4cuda3std3__44plusIlEEE10Policy1000EPlSC_iS9_llNS7_10__identityEEEvT0_T1_T2_T3_T4_T6_:
	.zero		1176


//--------------------- .nv.shared._ZN3cub18CUB_300001_SM_10006detail6reduce18DeviceReduceKernelINS2_10policy_hubIljN4cuda3std3__44plusIlEEE10Policy1000EN6thrust24THRUST_300001_SM_1000_NS18transform_iteratorINSD_6detail14equal_to_valueIiEEPillEEjS9_lNS7_10__identityEEEvT0_PT3_T1_NS0_13GridEvenShareISO_EET2_T4_ --------------------------
	.section	.nv.shared._ZN3cub18CUB_300001_SM_10006detail6reduce18DeviceReduceKernelINS2_10policy_hubIljN4cuda3std3__44plusIlEEE10Policy1000EN6thrust24THRUST_300001_SM_1000_NS18transform_iteratorINSD_6detail14equal_to_valueIiEEPillEEjS9_lNS7_10__identityEEEvT0_PT3_T1_NS0_13GridEvenShareISO_EET2_T4_,"aw",@nobits
	.sectionflags	@""
	.align	8
.nv.shared._ZN3cub18CUB_300001_SM_10006detail6reduce18DeviceReduceKernelINS2_10policy_hubIljN4cuda3std3__44plusIlEEE10Policy1000EN6thrust24THRUST_300001_SM_1000_NS18transform_iteratorINSD_6detail14equal_to_valueIiEEPillEEjS9_lNS7_10__identityEEEvT0_PT3_T1_NS0_13GridEvenShareISO_EET2_T4_:
	.zero		1176


//--------------------- .nv.shared._ZN3cub18CUB_300001_SM_10006detail6reduce28DeviceReduceSingleTileKernelINS2_10policy_hubIljN4cuda3std3__44plusIlEEE10Policy1000EN6thrust24THRUST_300001_SM_1000_NS18transform_iteratorINSD_6detail14equal_to_valueIiEEPillEEPljS9_llNS7_10__identityEEEvT0_T1_T2_T3_T4_T6_ --------------------------
	.section	.nv.shared._ZN3cub18CUB_300001_SM_10006detail6reduce28DeviceReduceSingleTileKernelINS2_10policy_hubIljN4cuda3std3__44plusIlEEE10Policy1000EN6thrust24THRUST_300001_SM_1000_NS18transform_iteratorINSD_6detail14equal_to_valueIiEEPillEEPljS9_llNS7_10__identityEEEvT0_T1_T2_T3_T4_T6_,"aw",@nobits
	.sectionflags	@""
	.align	8
.nv.shared._ZN3cub18CUB_300001_SM_10006detail6reduce28DeviceReduceSingleTileKernelINS2_10policy_hubIljN4cuda3std3__44plusIlEEE10Policy1000EN6thrust24THRUST_300001_SM_1000_NS18transform_iteratorINSD_6detail14equal_to_valueIiEEPillEEPljS9_llNS7_10__identityEEEvT0_T1_T2_T3_T4_T6_:
	.zero		1176


//--------------------- .nv.shared._ZN3cub18CUB_300001_SM_10006detail6reduce28DeviceReduceSingleTileKernelINS2_10policy_hubIN4cuda3std3__45tupleIJblEEEyN6thrust24THRUST_300001_SM_1000_NS8cuda_cub9__find_if7functorIS9_EEE10Policy1000EPS9_SI_iSF_S9_S9_NS7_10__identityEEEvT0_T1_T2_T3_T4_T6_ --------------------------
	.section	.nv.shared._ZN3cub18CUB_300001_SM_10006detail6reduce28DeviceReduceSingleTileKernelINS2_10policy_hubIN4cuda3std3__45tupleIJblEEEyN6thrust24THRUST_300001_SM_1000_NS8cuda_cub9__find_if7functorIS9_EEE10Policy1000EPS9_SI_iSF_S9_S9_NS7_10__identityEEEvT0_T1_T2_T3_T4_T6_,"aw",@nobits
	.sectionflags	@""
	.align	8
.nv.shared._ZN3cub18CUB_300001_SM_10006detail6reduce28DeviceReduceSingleTileKernelINS2_10policy_hubIN4cuda3std3__45tupleIJblEEEyN6thrust24THRUST_300001_SM_1000_NS8cuda_cub9__find_if7functorIS9_EEE10Policy1000EPS9_SI_iSF_S9_S9_NS7_10__identityEEEvT0_T1_T2_T3_T4_T6_:
	.zero		1176


//--------------------- .nv.shared._ZN3cub18CUB_300001_SM_10006detail6reduce18DeviceReduceKernelINS2_10policy_hubIN4cuda3std3__45tupleIJblEEEyN6thrust24THRUST_300001_SM_1000_NS8cuda_cub9__find_if7functorIS9_EEE10Policy1000ENSB_12zip_iteratorINS8_IJNSD_26transform_input_iterator_tIbPiNSB_6detail10functional5actorINSM_9compositeIJNSM_16operator_adaptorINS7_8equal_toIvEEEENSN_INSM_8argumentILj0EEEEENSN_INSM_5valueIiEEEEEEEEEEENSB_17counting_iteratorIlNSB_11use_defaultES13_S13_EEEEEEEySF_S9_NS7_10__identityEEEvT0_PT3_T1_NS0_13GridEvenShareIS1B_EET2_T4_ --------------------------
	.section	.nv.shared._ZN3cub18CUB_300001_SM_10006detail6reduce18DeviceReduceKernelINS2_10policy_hubIN4cuda3std3__45tupleIJblEEEyN6thrust24THRUST_300001_SM_1000_NS8cuda_cub9__find_if7functorIS9_EEE10Policy1000ENSB_12zip_iteratorINS8_IJNSD_26transform_input_iterator_tIbPiNSB_6detail10functional5actorINSM_9compositeIJNSM_16operator_adaptorINS7_8equal_toIvEEEENSN_INSM_8argumentILj0EEEEENSN_INSM_5valueIiEEEEEEEEEEENSB_17counting_iteratorIlNSB_11use_defaultES13_S13_EEEEEEEySF_S9_NS7_10__identityEEEvT0_PT3_T1_NS0_13GridEvenShareIS1B_EET2_T4_,"aw",@nobits
	.sectionflags	@""
	.align	8
.nv.shared._ZN3cub18CUB_300001_SM_10006detail6reduce18DeviceReduceKernelINS2_10policy_hubIN4cuda3std3__45tupleIJblEEEyN6thrust24THRUST_300001_SM_1000_NS8cuda_cub9__find_if7functorIS9_EEE10Policy1000ENSB_12zip_iteratorINS8_IJNSD_26transform_input_iterator_tIbPiNSB_6detail10functional5actorINSM_9compositeIJNSM_16operator_adaptorINS7_8equal_toIvEEEENSN_INSM_8argumentILj0EEEEENSN_INSM_5valueIiEEEEEEEEEEENSB_17counting_iteratorIlNSB_11use_defaultES13_S13_EEEEEEEySF_S9_NS7_10__identityEEEvT0_PT3_T1_NS0_13GridEvenShareIS1B_EET2_T4_:
	.zero		1176


//--------------------- .nv.shared._ZN3cub18CUB_300001_SM_10006detail6reduce28DeviceReduceSingleTileKernelINS2_10policy_hubIN4cuda3std3__45tupleIJblEEEyN6thrust24THRUST_300001_SM_1000_NS8cuda_cub9__find_if7functorIS9_EEE10Policy1000ENSB_12zip_iteratorINS8_IJNSD_26transform_input_iterator_tIbPiNSB_6detail10functional5actorINSM_9compositeIJNSM_16operator_adaptorINS7_8equal_toIvEEEENSN_INSM_8argumentILj0EEEEENSN_INSM_5valueIiEEEEEEEEEEENSB_17counting_iteratorIlNSB_11use_defaultES13_S13_EEEEEEEPS9_ySF_S9_S9_NS7_10__identityEEEvT0_T1_T2_T3_T4_T6_ --------------------------
	.section	.nv.shared._ZN3cub18CUB_300001_SM_10006detail6reduce28DeviceReduceSingleTileKernelINS2_10policy_hubIN4cuda3std3__45tupleIJblEEEyN6thrust24THRUST_300001_SM_1000_NS8cuda_cub9__find_if7functorIS9_EEE10Policy1000ENSB_12zip_iteratorINS8_IJNSD_26transform_input_iterator_tIbPiNSB_6detail10functional5actorINSM_9compositeIJNSM_16operator_adaptorINS7_8equal_toIvEEEENSN_INSM_8argumentILj0EEEEENSN_INSM_5valueIiEEEEEEEEEEENSB_17counting_iteratorIlNSB_11use_defaultES13_S13_EEEEEEEPS9_ySF_S9_S9_NS7_10__identityEEEvT0_T1_T2_T3_T4_T6_,"aw",@nobits
	.sectionflags	@""
	.align	8
.nv.shared._ZN3cub18CUB_300001_SM_10006detail6reduce28DeviceReduceSingleTileKernelINS2_10policy_hubIN4cuda3std3__45tupleIJblEEEyN6thrust24THRUST_300001_SM_1000_NS8cuda_cub9__find_if7functorIS9_EEE10Policy1000ENSB_12zip_iteratorINS8_IJNSD_26transform_input_iterator_tIbPiNSB_6detail10functional5actorINSM_9compositeIJNSM_16operator_adaptorINS7_8equal_toIvEEEENSN_INSM_8argumentILj0EEEEENSN_INSM_5valueIiEEEEEEEEEEENSB_17counting_iteratorIlNSB_11use_defaultES13_S13_EEEEEEEPS9_ySF_S9_S9_NS7_10__identityEEEvT0_T1_T2_T3_T4_T6_:
	.zero		1176


//--------------------- .nv.shared._ZN3cub18CUB_300001_SM_10006detail6reduce28DeviceReduceSingleTileKernelINS2_10policy_hubIN4cuda3std3__45tupleIJblEEEjN6thrust24THRUST_300001_SM_1000_NS8cuda_cub9__find_if7functorIS9_EEE10Policy1000EPS9_SI_iSF_S9_S9_NS7_10__identityEEEvT0_T1_T2_T3_T4_T6_ --------------------------
	.section	.nv.shared._ZN3cub18CUB_300001_SM_10006detail6reduce28DeviceReduceSingleTileKernelINS2_10policy_hubIN4cuda3std3__45tupleIJblEEEjN6thrust24THRUST_300001_SM_1000_NS8cuda_cub9__find_if7functorIS9_EEE10Policy1000EPS9_SI_iSF_S9_S9_NS7_10__identityEEEvT0_T1_T2_T3_T4_T6_,"aw",@nobits
	.sectionflags	@""
	.align	8
.nv.shared._ZN3cub18CUB_300001_SM_10006detail6reduce28DeviceReduceSingleTileKernelINS2_10policy_hubIN4cuda3std3__45tupleIJblEEEjN6thrust24THRUST_300001_SM_1000_NS8cuda_cub9__find_if7functorIS9_EEE10Policy1000EPS9_SI_iSF_S9_S9_NS7_10__identityEEEvT0_T1_T2_T3_T4_T6_:
	.zero		1176


//--------------------- .nv.shared._ZN3cub18CUB_300001_SM_10006detail6reduce18DeviceReduceKernelINS2_10policy_hubIN4cuda3std3__45tupleIJblEEEjN6thrust24THRUST_300001_SM_1000_NS8cuda_cub9__find_if7functorIS9_EEE10Policy1000ENSB_12zip_iteratorINS8_IJNSD_26transform_input_iterator_tIbPiNSB_6detail10functional5actorINSM_9compositeIJNSM_16operator_adaptorINS7_8equal_toIvEEEENSN_INSM_8argumentILj0EEEEENSN_INSM_5valueIiEEEEEEEEEEENSB_17counting_iteratorIlNSB_11use_defaultES13_S13_EEEEEEEjSF_S9_NS7_10__identityEEEvT0_PT3_T1_NS0_13GridEvenShareIS1B_EET2_T4_ --------------------------
	.section	.nv.shared._ZN3cub18CUB_300001_SM_10006detail6reduce18DeviceReduceKernelINS2_10policy_hubIN4cuda3std3__45tupleIJblEEEjN6thrust24THRUST_300001_SM_1000_NS8cuda_cub9__find_if7functorIS9_EEE10Policy1000ENSB_12zip_iteratorINS8_IJNSD_26transform_input_iterator_tIbPiNSB_6detail10functional5actorINSM_9compositeIJNSM_16operator_adaptorINS7_8equal_toIvEEEENSN_INSM_8argumentILj0EEEEENSN_INSM_5valueIiEEEEEEEEEEENSB_17counting_iteratorIlNSB_11use_defaultES13_S13_EEEEEEEjSF_S9_NS7_10__identityEEEvT0_PT3_T1_NS0_13GridEvenShareIS1B_EET2_T4_,"aw",@nobits
	.sectionflags	@""
	.align	8
.nv.shared._ZN3cub18CUB_300001_SM_10006detail6reduce18DeviceReduceKernelINS2_10policy_hubIN4cuda3std3__45tupleIJblEEEjN6thrust24THRUST_300001_SM_1000_NS8cuda_cub9__find_if7functorIS9_EEE10Policy1000ENSB_12zip_iteratorINS8_IJNSD_26transform_input_iterator_tIbPiNSB_6detail10functional5actorINSM_9compositeIJNSM_16operator_adaptorINS7_8equal_toIvEEEENSN_INSM_8argumentILj0EEEEENSN_INSM_5valueIiEEEEEEEEEEENSB_17counting_iteratorIlNSB_11use_defaultES13_S13_EEEEEEEjSF_S9_NS7_10__identityEEEvT0_PT3_T1_NS0_13GridEvenShareIS1B_EET2_T4_:
	.zero		1176


//--------------------- .nv.shared._ZN3cub18CUB_300001_SM_10006detail6reduce28DeviceReduceSingleTileKernelINS2_10policy_hubIN4cuda3std3__45tupleIJblEEEjN6thrust24THRUST_300001_SM_1000_NS8cuda_cub9__find_if7functorIS9_EEE10Policy1000ENSB_12zip_iteratorINS8_IJNSD_26transform_input_iterator_tIbPiNSB_6detail10functional5actorINSM_9compositeIJNSM_16operator_adaptorINS7_8equal_toIvEEEENSN_INSM_8argumentILj0EEEEENSN_INSM_5valueIiEEEEEEEEEEENSB_17counting_iteratorIlNSB_11use_defaultES13_S13_EEEEEEEPS9_jSF_S9_S9_NS7_10__identityEEEvT0_T1_T2_T3_T4_T6_ --------------------------
	.section	.nv.shared._ZN3cub18CUB_300001_SM_10006detail6reduce28DeviceReduceSingleTileKernelINS2_10policy_hubIN4cuda3std3__45tupleIJblEEEjN6thrust24THRUST_300001_SM_1000_NS8cuda_cub9__find_if7functorIS9_EEE10Policy1000ENSB_12zip_iteratorINS8_IJNSD_26transform_input_iterator_tIbPiNSB_6detail10functional5actorINSM_9compositeIJNSM_16operator_adaptorINS7_8equal_toIvEEEENSN_INSM_8argumentILj0EEEEENSN_INSM_5valueIiEEEEEEEEEEENSB_17counting_iteratorIlNSB_11use_defaultES13_S13_EEEEEEEPS9_jSF_S9_S9_NS7_10__identityEEEvT0_T1_T2_T3_T4_T6_,"aw",@nobits
	.sectionflags	@""
	.align	8
.nv.shared._ZN3cub18CUB_300001_SM_10006detail6reduce28DeviceReduceSingleTileKernelINS2_10policy_hubIN4cuda3std3__45tupleIJblEEEjN6thrust24THRUST_300001_SM_1000_NS8cuda_cub9__find_if7functorIS9_EEE10Policy1000ENSB_12zip_iteratorINS8_IJNSD_26transform_input_iterator_tIbPiNSB_6detail10functional5actorINSM_9compositeIJNSM_16operator_adaptorINS7_8equal_toIvEEEENSN_INSM_8argumentILj0EEEEENSN_INSM_5valueIiEEEEEEEEEEENSB_17counting_iteratorIlNSB_11use_defaultES13_S13_EEEEEEEPS9_jSF_S9_S9_NS7_10__identityEEEvT0_T1_T2_T3_T4_T6_:
	.zero		1176


//--------------------- .nv.constant0._ZN3cub18CUB_300001_SM_10006detail6select23DeviceSelectSweepKernelINS2_10policy_hubIiiiLb0ELNS0_10SelectImplE0EE10Policy1000EPiS8_S8_PlNS0_13ScanTileStateIiLb1EEE5saxpyNS0_8NullTypeEiNS2_19streaming_context_tIlLb1EEELS5_0EEEvT0_T1_T2_T3_T4_T5_T6_T7_iT8_NS1_7vsmem_tE --------------------------
	.section	.nv.constant0._ZN3cub18CUB_300001_SM_10006detail6select23DeviceSelectSweepKernelINS2_10policy_hubIiiiLb0ELNS0_10SelectImplE0EE10Policy1000EPiS8_S8_PlNS0_13ScanTileStateIiLb1EEE5saxpyNS0_8NullTypeEiNS2_19streaming_context_tIlLb1EEELS5_0EEEvT0_T1_T2_T3_T4_T5_T6_T7_iT8_NS1_7vsmem_tE,"a",@progbits
	.sectionflags	@""
	.align	4
.nv.constant0._ZN3cub18CUB_300001_SM_10006detail6select23DeviceSelectSweepKernelINS2_10policy_hubIiiiLb0ELNS0_10SelectImplE0EE10Policy1000EPiS8_S8_PlNS0_13ScanTileStateIiLb1EEE5saxpyNS0_8NullTypeEiNS2_19streaming_context_tIlLb1EEELS5_0EEEvT0_T1_T2_T3_T4_T5_T6_T7_iT8_NS1_7vsmem_tE:
	.zero		1008


//--------------------- .nv.constant0._ZN3cub18CUB_300001_SM_10006detail4scan23DeviceCompactInitKernelINS0_13ScanTileStateIiLb1EEEPlEEvT_iT0_ --------------------------
	.section	.nv.constant0._ZN3cub18CUB_300001_SM_10006detail4scan23DeviceCompactInitKernelINS0_13ScanTileStateIiLb1EEEPlEEvT_iT0_,"a",@progbits
	.sectionflags	@""
	.align	4
.nv.constant0._ZN3cub18CUB_300001_SM_10006detail4scan23DeviceCompactInitKernelINS0_13ScanTileStateIiLb1EEEPlEEvT_iT0_:
	.zero		920


//--------------------- .nv.constant0._ZN3cub18CUB_300001_SM_10006detail6reduce28DeviceReduceSingleTileKernelINS2_10policy_hubIlyN4cuda3std3__44plusIlEEE10Policy1000EPlSC_iS9_llNS7_10__identityEEEvT0_T1_T2_T3_T4_T6_ --------------------------
	.section	.nv.constant0._ZN3cub18CUB_300001_SM_10006detail6reduce28DeviceReduceSingleTileKernelINS2_10policy_hubIlyN4cuda3std3__44plusIlEEE10Policy1000EPlSC_iS9_llNS7_10__identityEEEvT0_T1_T2_T3_T4_T6_,"a",@progbits
	.sectionflags	@""
	.align	4
.nv.constant0._ZN3cub18CUB_300001_SM_10006detail6reduce28DeviceReduceSingleTileKernelINS2_10policy_hubIlyN4cuda3std3__44plusIlEEE10Policy1000EPlSC_iS9_llNS7_10__identityEEEvT0_T1_T2_T3_T4_T6_:
	.zero		929


//--------------------- .nv.constant0._ZN3cub18CUB_300001_SM_10006detail6reduce18DeviceReduceKernelINS2_10policy_hubIlyN4cuda3std3__44plusIlEEE10Policy1000EN6thrust24THRUST_300001_SM_1000_NS18transform_iteratorINSD_6detail14equal_to_valueIiEEPillEEyS9_lNS7_10__identityEEEvT0_PT3_T1_NS0_13GridEvenShareISO_EET2_T4_ --------------------------
	.section	.nv.constant0._ZN3cub18CUB_300001_SM_10006detail6reduce18DeviceReduceKernelINS2_10policy_hubIlyN4cuda3std3__44plusIlEEE10Policy1000EN6thrust24THRUST_300001_SM_1000_NS18transform_iteratorINSD_6detail14equal_to_valueIiEEPillEEyS9_lNS7_10__identityEEEvT0_PT3_T1_NS0_13GridEvenShareISO_EET2_T4_,"a",@progbits
	.sectionflags	@""
	.align	4
.nv.constant0._ZN3cub18CUB_300001_SM_10006detail6reduce18DeviceReduceKernelINS2_10policy_hubIlyN4cuda3std3__44plusIlEEE10Policy1000EN6thrust24THRUST_300001_SM_1000_NS18transform_iteratorINSD_6detail14equal_to_valueIiEEPillEEyS9_lNS7_10__identityEEEvT0_PT3_T1_NS0_13GridEvenShareISO_EET2_T4_:
	.zero		1002


//--------------------- .nv.constant0._ZN3cub18CUB_300001_SM_10006detail6reduce28DeviceReduceSingleTileKernelINS2_10policy_hubIlyN4cuda3std3__44plusIlEEE10Policy1000EN6thrust24THRUST_300001_SM_1000_NS18transform_iteratorINSD_6detail14equal_to_valueIiEEPillEEPlyS9_llNS7_10__identityEEEvT0_T1_T2_T3_T4_T6_ --------------------------
	.section	.nv.constant0._ZN3cub18CUB_300001_SM_10006detail6reduce28DeviceReduceSingleTileKernelINS2_10policy_hubIlyN4cuda3std3__44plusIlEEE10Policy1000EN6thrust24THRUST_300001_SM_1000_NS18transform_iteratorINSD_6detail14equal_to_valueIiEEPillEEPlyS9_llNS7_10__identityEEEvT0_T1_T2_T3_T4_T6_,"a",@progbits
	.sectionflags	@""
	.align	4
.nv.constant0._ZN3cub18CUB_300001_SM_10006detail6reduce28DeviceReduceSingleTileKernelINS2_10policy_hubIlyN4cuda3std3__44plusIlEEE10Policy1000EN6thrust24THRUST_300001_SM_1000_NS18transform_iteratorINSD_6detail14equal_to_valueIiEEPillEEPlyS9_llNS7_10__identityEEEvT0_T1_T2_T3_T4_T6_:
	.zero		945


//--------------------- .nv.constant0._ZN3cub18CUB_300001_SM_10006detail6reduce28DeviceReduceSingleTileKernelINS2_10policy_hubIljN4cuda3std3__44plusIlEEE10Policy1000EPlSC_iS9_llNS7_10__identityEEEvT0_T1_T2_T3_T4_T6_ --------------------------
	.section	.nv.constant0._ZN3cub18CUB_300001_SM_10006detail6reduce28DeviceReduceSingleTileKernelINS2_10policy_hubIljN4cuda3std3__44plusIlEEE10Policy1000EPlSC_iS9_llNS7_10__identityEEEvT0_T1_T2_T3_T4_T6_,"a",@progbits
	.sectionflags	@""
	.align	4
.nv.constant0._ZN3cub18CUB_300001_SM_10006detail6reduce28DeviceReduceSingleTileKernelINS2_10policy_hubIljN4cuda3std3__44plusIlEEE10Policy1000EPlSC_iS9_llNS7_10__identityEEEvT0_T1_T2_T3_T4_T6_:
	.zero		929


//--------------------- .nv.constant0._ZN3cub18CUB_300001_SM_10006detail6reduce18DeviceReduceKernelINS2_10policy_hubIljN4cuda3std3__44plusIlEEE10Policy1000EN6thrust24THRUST_300001_SM_1000_NS18transform_iteratorINSD_6detail14equal_to_valueIiEEPillEEjS9_lNS7_10__identityEEEvT0_PT3_T1_NS0_13GridEvenShareISO_EET2_T4_ --------------------------
	.section	.nv.constant0._ZN3cub18CUB_300001_SM_10006detail6reduce18DeviceReduceKernelINS2_10policy_hubIljN4cuda3std3__44plusIlEEE10Policy1000EN6thrust24THRUST_300001_SM_1000_NS18transform_iteratorINSD_6detail14equal_to_valueIiEEPillEEjS9_lNS7_10__identityEEEvT0_PT3_T1_NS0_13GridEvenShareISO_EET2_T4_,"a",@progbits
	.sectionflags	@""
	.align	4
.nv.constant0._ZN3cub18CUB_300001_SM_10006detail6reduce18DeviceReduceKernelINS2_10policy_hubIljN4cuda3std3__44plusIlEEE10Policy1000EN6thrust24THRUST_300001_SM_1000_NS18transform_iteratorINSD_6detail14equal_to_valueIiEEPillEEjS9_lNS7_10__identityEEEvT0_PT3_T1_NS0_13GridEvenShareISO_EET2_T4_:
	.zero		966


//--------------------- .nv.constant0._ZN3cub18CUB_300001_SM_10006detail6reduce28DeviceReduceSingleTileKernelINS2_10policy_hubIljN4cuda3std3__44plusIlEEE10Policy1000EN6thrust24THRUST_300001_SM_1000_NS18transform_iteratorINSD_6detail14equal_to_valueIiEEPillEEPljS9_llNS7_10__identityEEEvT0_T1_T2_T3_T4_T6_ --------------------------
	.section	.nv.constant0._ZN3cub18CUB_300001_SM_10006detail6reduce28DeviceReduceSingleTileKernelINS2_10policy_hubIljN4cuda3std3__44plusIlEEE10Policy1000EN6thrust24THRUST_300001_SM_1000_NS18transform_iteratorINSD_6detail14equal_to_valueIiEEPillEEPljS9_llNS7_10__identityEEEvT0_T1_T2_T3_T4_T6_,"a",@progbits
	.sectionflags	@""
	.align	4
.nv.constant0._ZN3cub18CUB_300001_SM_10006detail6reduce28DeviceReduceSingleTileKernelINS2_10policy_hubIljN4cuda3std3__44plusIlEEE10Policy1000EN6thrust24THRUST_300001_SM_1000_NS18transform_iteratorINSD_6detail14equal_to_valueIiEEPillEEPljS9_llNS7_10__identityEEEvT0_T1_T2_T3_T4_T6_:
	.zero		937


//--------------------- .nv.constant0._ZN3cub18CUB_300001_SM_10006detail6reduce28DeviceReduceSingleTileKernelINS2_10policy_hubIN4cuda3std3__45tupleIJblEEEyN6thrust24THRUST_300001_SM_1000_NS8cuda_cub9__find_if7functorIS9_EEE10Policy1000EPS9_SI_iSF_S9_S9_NS7_10__identityEEEvT0_T1_T2_T3_T4_T6_ --------------------------
	.section	.nv.constant0._ZN3cub18CUB_300001_SM_10006detail6reduce28DeviceReduceSingleTileKernelINS2_10policy_hubIN4cuda3std3__45tupleIJblEEEyN6thrust24THRUST_300001_SM_1000_NS8cuda_cub9__find_if7functorIS9_EEE10Policy1000EPS9_SI_iSF_S9_S9_NS7_10__identityEEEvT0_T1_T2_T3_T4_T6_,"a",@progbits
	.sectionflags	@""
	.align	4
.nv.constant0._ZN3cub18CUB_300001_SM_10006detail6reduce28DeviceReduceSingleTileKernelINS2_10policy_hubIN4cuda3std3__45tupleIJblEEEyN6thrust24THRUST_300001_SM_1000_NS8cuda_cub9__find_if7functorIS9_EEE10Policy1000EPS9_SI_iSF_S9_S9_NS7_10__identityEEEvT0_T1_T2_T3_T4_T6_:
	.zero		937


//--------------------- .nv.constant0._ZN3cub18CUB_300001_SM_10006detail6reduce18DeviceReduceKernelINS2_10policy_hubIN4cuda3std3__45tupleIJblEEEyN6thrust24THRUST_300001_SM_1000_NS8cuda_cub9__find_if7functorIS9_EEE10Policy1000ENSB_12zip_iteratorINS8_IJNSD_26transform_input_iterator_tIbPiNSB_6detail10functional5actorINSM_9compositeIJNSM_16operator_adaptorINS7_8equal_toIvEEEENSN_INSM_8argumentILj0EEEEENSN_INSM_5valueIiEEEEEEEEEEENSB_17counting_iteratorIlNSB_11use_defaultES13_S13_EEEEEEEySF_S9_NS7_10__identityEEEvT0_PT3_T1_NS0_13GridEvenShareIS1B_EET2_T4_ --------------------------
	.section	.nv.constant0._ZN3cub18CUB_300001_SM_10006detail6reduce18DeviceReduceKernelINS2_10policy_hubIN4cuda3std3__45tupleIJblEEEyN6thrust24THRUST_300001_SM_1000_NS8cuda_cub9__find_if7functorIS9_EEE10Policy1000ENSB_12zip_iteratorINS8_IJNSD_26transform_input_iterator_tIbPiNSB_6detail10functional5actorINSM_9compositeIJNSM_16operator_adaptorINS7_8equal_toIvEEEENSN_INSM_8argumentILj0EEEEENSN_INSM_5valueIiEEEEEEEEEEENSB_17counting_iteratorIlNSB_11use_defaultES13_S13_EEEEEEEySF_S9_NS7_10__identityEEEvT0_PT3_T1_NS0_13GridEvenShareIS1B_EET2_T4_,"a",@progbits
	.sectionflags	@""
	.align	4
.nv.constant0._ZN3cub18CUB_300001_SM_10006detail6reduce18DeviceReduceKernelINS2_10policy_hubIN4cuda3std3__45tupleIJblEEEyN6thrust24THRUST_300001_SM_1000_NS8cuda_cub9__find_if7functorIS9_EEE10Policy1000ENSB_12zip_iteratorINS8_IJNSD_26transform_input_iterator_tIbPiNSB_6detail10functional5actorINSM_9compositeIJNSM_16operator_adaptorINS7_8equal_toIvEEEENSN_INSM_8argumentILj0EEEEENSN_INSM_5valueIiEEEEEEEEEEENSB_17counting_iteratorIlNSB_11use_defaultES13_S13_EEEEEEEySF_S9_NS7_10__identityEEEvT0_PT3_T1_NS0_13GridEvenShareIS1B_EET2_T4_:
	.zero		1010


//--------------------- .nv.constant0._ZN3cub18CUB_300001_SM_10006detail6reduce28DeviceReduceSingleTileKernelINS2_10policy_hubIN4cuda3std3__45tupleIJblEEEyN6thrust24THRUST_300001_SM_1000_NS8cuda_cub9__find_if7functorIS9_EEE10Policy1000ENSB_12zip_iteratorINS8_IJNSD_26transform_input_iterator_tIbPiNSB_6detail10functional5actorINSM_9compositeIJNSM_16operator_adaptorINS7_8equal_toIvEEEENSN_INSM_8argumentILj0EEEEENSN_INSM_5valueIiEEEEEEEEEEENSB_17counting_iteratorIlNSB_11use_defaultES13_S13_EEEEEEEPS9_ySF_S9_S9_NS7_10__identityEEEvT0_T1_T2_T3_T4_T6_ --------------------------
	.section	.nv.constant0._ZN3cub18CUB_300001_SM_10006detail6reduce28DeviceReduceSingleTileKernelINS2_10policy_hubIN4cuda3std3__45tupleIJblEEEyN6thrust24THRUST_300001_SM_1000_NS8cuda_cub9__find_if7functorIS9_EEE10Policy1000ENSB_12zip_iteratorINS8_IJNSD_26transform_input_iterator_tIbPiNSB_6detail10functional5actorINSM_9compositeIJNSM_16operator_adaptorINS7_8equal_toIvEEEENSN_INSM_8argumentILj0EEEEENSN_INSM_5valueIiEEEEEEEEEEENSB_17counting_iteratorIlNSB_11use_defaultES13_S13_EEEEEEEPS9_ySF_S9_S9_NS7_10__identityEEEvT0_T1_T2_T3_T4_T6_,"a",@progbits
	.sectionflags	@""
	.align	4
.nv.constant0._ZN3cub18CUB_300001_SM_10006detail6reduce28DeviceReduceSingleTileKernelINS2_10policy_hubIN4cuda3std3__45tupleIJblEEEyN6thrust24THRUST_300001_SM_1000_NS8cuda_cub9__find_if7functorIS9_EEE10Policy1000ENSB_12zip_iteratorINS8_IJNSD_26transform_input_iterator_tIbPiNSB_6detail10functional5actorINSM_9compositeIJNSM_16operator_adaptorINS7_8equal_toIvEEEENSN_INSM_8argumentILj0EEEEENSN_INSM_5valueIiEEEEEEEEEEENSB_17counting_iteratorIlNSB_11use_defaultES13_S13_EEEEEEEPS9_ySF_S9_S9_NS7_10__identityEEEvT0_T1_T2_T3_T4_T6_:
	.zero		961


//--------------------- .nv.constant0._ZN3cub18CUB_300001_SM_10006detail6reduce28DeviceReduceSingleTileKernelINS2_10policy_hubIN4cuda3std3__45tupleIJblEEEjN6thrust24THRUST_300001_SM_1000_NS8cuda_cub9__find_if7functorIS9_EEE10Policy1000EPS9_SI_iSF_S9_S9_NS7_10__identityEEEvT0_T1_T2_T3_T4_T6_ --------------------------
	.section	.nv.constant0._ZN3cub18CUB_300001_SM_10006detail6reduce28DeviceReduceSingleTileKernelINS2_10policy_hubIN4cuda3std3__45tupleIJblEEEjN6thrust24THRUST_300001_SM_1000_NS8cuda_cub9__find_if7functorIS9_EEE10Policy1000EPS9_SI_iSF_S9_S9_NS7_10__identityEEEvT0_T1_T2_T3_T4_T6_,"a",@progbits
	.sectionflags	@""
	.align	4
.nv.constant0._ZN3cub18CUB_300001_SM_10006detail6reduce28DeviceReduceSingleTileKernelINS2_10policy_hubIN4cuda3std3__45tupleIJblEEEjN6thrust24THRUST_300001_SM_1000_NS8cuda_cub9__find_if7functorIS9_EEE10Policy1000EPS9_SI_iSF_S9_S9_NS7_10__identityEEEvT0_T1_T2_T3_T4_T6_:
	.zero		937


//--------------------- .nv.constant0._ZN3cub18CUB_300001_SM_10006detail6reduce18DeviceReduceKernelINS2_10policy_hubIN4cuda3std3__45tupleIJblEEEjN6thrust24THRUST_300001_SM_1000_NS8cuda_cub9__find_if7functorIS9_EEE10Policy1000ENSB_12zip_iteratorINS8_IJNSD_26transform_input_iterator_tIbPiNSB_6detail10functional5actorINSM_9compositeIJNSM_16operator_adaptorINS7_8equal_toIvEEEENSN_INSM_8argumentILj0EEEEENSN_INSM_5valueIiEEEEEEEEEEENSB_17counting_iteratorIlNSB_11use_defaultES13_S13_EEEEEEEjSF_S9_NS7_10__identityEEEvT0_PT3_T1_NS0_13GridEvenShareIS1B_EET2_T4_ --------------------------
	.section	.nv.constant0._ZN3cub18CUB_300001_SM_10006detail6reduce18DeviceReduceKernelINS2_10policy_hubIN4cuda3std3__45tupleIJblEEEjN6thrust24THRUST_300001_SM_1000_NS8cuda_cub9__find_if7functorIS9_EEE10Policy1000ENSB_12zip_iteratorINS8_IJNSD_26transform_input_iterator_tIbPiNSB_6detail10functional5actorINSM_9compositeIJNSM_16operator_adaptorINS7_8equal_toIvEEEENSN_INSM_8argumentILj0EEEEENSN_INSM_5valueIiEEEEEEEEEEENSB_17counting_iteratorIlNSB_11use_defaultES13_S13_EEEEEEEjSF_S9_NS7_10__identityEEEvT0_PT3_T1_NS0_13GridEvenShareIS1B_EET2_T4_,"a",@progbits
	.sectionflags	@""
	.align	4
.nv.constant0._ZN3cub18CUB_300001_SM_10006detail6reduce18DeviceReduceKernelINS2_10policy_hubIN4cuda3std3__45tupleIJblEEEjN6thrust24THRUST_300001_SM_1000_NS8cuda_cub9__find_if7functorIS9_EEE10Policy1000ENSB_12zip_iteratorINS8_IJNSD_26transform_input_iterator_tIbPiNSB_6detail10functional5actorINSM_9compositeIJNSM_16operator_adaptorINS7_8equal_toIvEEEENSN_INSM_8argumentILj0EEEEENSN_INSM_5valueIiEEEEEEEEEEENSB_17counting_iteratorIlNSB_11use_defaultES13_S13_EEEEEEEjSF_S9_NS7_10__identityEEEvT0_PT3_T1_NS0_13GridEvenShareIS1B_EET2_T4_:
	.zero		974


//--------------------- .nv.constant0._ZN3cub18CUB_300001_SM_10006detail6reduce28DeviceReduceSingleTileKernelINS2_10policy_hubIN4cuda3std3__45tupleIJblEEEjN6thrust24THRUST_300001_SM_1000_NS8cuda_cub9__find_if7functorIS9_EEE10Policy1000ENSB_12zip_iteratorINS8_IJNSD_26transform_input_iterator_tIbPiNSB_6detail10functional5actorINSM_9compositeIJNSM_16operator_adaptorINS7_8equal_toIvEEEENSN_INSM_8argumentILj0EEEEENSN_INSM_5valueIiEEEEEEEEEEENSB_17counting_iteratorIlNSB_11use_defaultES13_S13_EEEEEEEPS9_jSF_S9_S9_NS7_10__identityEEEvT0_T1_T2_T3_T4_T6_ --------------------------
	.section	.nv.constant0._ZN3cub18CUB_300001_SM_10006detail6reduce28DeviceReduceSingleTileKernelINS2_10policy_hubIN4cuda3std3__45tupleIJblEEEjN6thrust24THRUST_300001_SM_1000_NS8cuda_cub9__find_if7functorIS9_EEE10Policy1000ENSB_12zip_iteratorINS8_IJNSD_26transform_input_iterator_tIbPiNSB_6detail10functional5actorINSM_9compositeIJNSM_16operator_adaptorINS7_8equal_toIvEEEENSN_INSM_8argumentILj0EEEEENSN_INSM_5valueIiEEEEEEEEEEENSB_17counting_iteratorIlNSB_11use_defaultES13_S13_EEEEEEEPS9_jSF_S9_S9_NS7_10__identityEEEvT0_T1_T2_T3_T4_T6_,"a",@progbits
	.sectionflags	@""
	.align	4
.nv.constant0._ZN3cub18CUB_300001_SM_10006detail6reduce28DeviceReduceSingleTileKernelINS2_10policy_hubIN4cuda3std3__45tupleIJblEEEjN6thrust24THRUST_300001_SM_1000_NS8cuda_cub9__find_if7functorIS9_EEE10Policy1000ENSB_12zip_iteratorINS8_IJNSD_26transform_input_iterator_tIbPiNSB_6detail10functional5actorINSM_9compositeIJNSM_16operator_adaptorINS7_8equal_toIvEEEENSN_INSM_8argumentILj0EEEEENSN_INSM_5valueIiEEEEEEEEEEENSB_17counting_iteratorIlNSB_11use_defaultES13_S13_EEEEEEEPS9_jSF_S9_S9_NS7_10__identityEEEvT0_T1_T2_T3_T4_T6_:
	.zero		953


//--------------------- .nv.constant0._ZN3cub18CUB_300001_SM_10006detail8for_each13static_kernelINS2_12policy_hub_t12policy_500_tElN6thrust24THRUST_300001_SM_1000_NS8cuda_cub10__tabulate7functorIPiNS7_6system6detail7generic6detail22compute_sequence_valueIivEElEEEEvT0_T1_ --------------------------
	.section	.nv.constant0._ZN3cub18CUB_300001_SM_10006detail8for_each13static_kernelINS2_12policy_hub_t12policy_500_tElN6thrust24THRUST_300001_SM_1000_NS8cuda_cub10__tabulate7functorIPiNS7_6system6detail7generic6detail22compute_sequence_valueIivEElEEEEvT0_T1_,"a",@progbits
	.sectionflags	@""
	.align	4
.nv.constant0._ZN3cub18CUB_300001_SM_10006detail8for_each13static_kernelINS2_12policy_hub_t12policy_500_tElN6thrust24THRUST_300001_SM_1000_NS8cuda_cub10__tabulate7functorIPiNS7_6system6detail7generic6detail22compute_sequence_valueIivEElEEEEvT0_T1_:
	.zero		920


//--------------------- .nv.constant0._ZN3cub18CUB_300001_SM_10006detail11EmptyKernelIvEEvv --------------------------
	.section	.nv.constant0._ZN3cub18CUB_300001_SM_10006detail11EmptyKernelIvEEvv,"a",@progbits
	.sectionflags	@""
	.align	4
.nv.constant0._ZN3cub18CUB_300001_SM_10006detail11EmptyKernelIvEEvv:
	.zero		896


//--------------------- SYMBOLS --------------------------

	.type		.nv.reservedSmem.offset0,@object
	.size		.nv.reservedSmem.offset0,0x4
	.type		.nv.reservedSmem.cap,@object
	.size		.nv.reservedSmem.cap,0x4
